def attn_fwd(
    Q,
    K,
    V,
    Out,
    Lse,
    sm_scale,
    stride_qz,
    stride_qh,
    stride_qm,
    stride_qk,
    stride_kz,
    stride_kh,
    stride_kn,
    stride_kk,
    stride_vz,
    stride_vh,
    stride_vn,
    stride_vk,
    stride_oz,
    stride_oh,
    stride_om,
    stride_ok,
    seqlen_q,
    seqlen_k,
    BLOCK_M: tl.constexpr,
    BLOCK_N: tl.constexpr,
    HEAD_DIM: tl.constexpr,
    CAUSAL: tl.constexpr,
):
    start_m = tl.program_id(0)
    off_hz = tl.program_id(1)
    q_off = off_hz * stride_qh
    k_off = off_hz * stride_kh
    v_off = off_hz * stride_vh
    offs_m = start_m * BLOCK_M + tl.arange(0, BLOCK_M)
    offs_d = tl.arange(0, HEAD_DIM)
    offs_n = tl.arange(0, BLOCK_N)
    q_ptrs = Q + q_off + offs_m[:, None] * stride_qm + offs_d[None, :] * stride_qk
    k_ptrs = K + k_off + offs_d[:, None] * stride_kk + offs_n[None, :] * stride_kn
    v_ptrs = V + v_off + offs_n[:, None] * stride_vn + offs_d[None, :] * stride_vk
    m_i = tl.full([BLOCK_M], float("-inf"), dtype=tl.float32)
    l_i = tl.zeros([BLOCK_M], dtype=tl.float32) + 1.0
    acc = tl.zeros([BLOCK_M, HEAD_DIM], dtype=tl.float32)
    q = tl.load(q_ptrs)
    acc, l_i, m_i = _attn_fwd_inner(
        acc,
        l_i,
        m_i,
        q,
        k_ptrs,
        v_ptrs,
        sm_scale,
        stride_kn,
        stride_vn,
        start_m,
        seqlen_k,
        BLOCK_M,
        BLOCK_N,
        HEAD_DIM,
        CAUSAL,
    )
    acc = acc / l_i[:, None]
    lse = m_i + tl.math.log2(l_i) / 1.4426950408889634
    o_ptrs = (
        Out
        + off_hz * stride_oh
        + offs_m[:, None] * stride_om
        + offs_d[None, :] * stride_ok
    )
    tl.store(o_ptrs, acc.to(Out.dtype.element_ty))
    tl.store(Lse + off_hz * seqlen_q + offs_m, lse)

# config = {"BLOCK_M": 256, "BLOCK_N": 32, "HEAD_DIM": 256, "arch": "sm_100", "causal": true, "dtype": "fp8e4m3", "num_stages": 2, "num_warps": 16}
# arch = sm_100


// ===== COMPILED SASS (sm_100a) =====

	.target	sm_100a

	.elftype	@"ET_EXEC"


//--------------------- .note.nv.tkinfo           --------------------------
	.section	.note.nv.tkinfo,"",@"SHT_NOTE"
	.sectionflags	@"SHF_NOTE_NV_TKINFO"
	.tkinfo
        /*0018*/ 	.word	0x00000081
        /*0030*/ 	.string	""
        /*0030*/ 	.string	"ptxas-blackwell"
        /*0030*/ 	.string	"Cuda compilation tools, release 12.9, V12.9.86"
        /*0030*/ 	.string	"Build cuda_12.9.r12.9/compiler.36037853_0"
        /*0030*/ 	.string	"-v  -suppress-debug-info  -lineinfo  -arch sm_100a "



//--------------------- .note.nv.cuver            --------------------------
	.section	.note.nv.cuver,"",@"SHT_NOTE"
	.sectionflags	@"SHF_NOTE_NV_CUVER"
        /*0018*/ 	.short	0x0001
        /*001a*/ 	.short	0x0064
        /*001c*/ 	.short	0x0001
        /*001e*/ 	.short	0x0000
        /*0020*/ 	.short	0x0001
        /*0022*/ 	.short	0x0000


//--------------------- .nv.info                  --------------------------
	.section	.nv.info,"",@"SHT_CUDA_INFO"
	.align	4


	//----- nvinfo : EIATTR_REGCOUNT
	.align		4
        /*0000*/ 	.byte	0x04, 0x2f
        /*0002*/ 	.short	(.L_2 - .L_1)
	.align		4
.L_1:
        /*0004*/ 	.word	index@(attn_fwd)
        /*0008*/ 	.word	0x00000040


	//----- nvinfo : EIATTR_FRAME_SIZE
	.align		4
.L_2:
        /*000c*/ 	.byte	0x04, 0x11
        /*000e*/ 	.short	(.L_4 - .L_3)
	.align		4
.L_3:
        /*0010*/ 	.word	index@(attn_fwd)
        /*0014*/ 	.word	0x000004e8


	//----- nvinfo : EIATTR_MIN_STACK_SIZE
	.align		4
.L_4:
        /*0018*/ 	.byte	0x04, 0x12
        /*001a*/ 	.short	(.L_6 - .L_5)
	.align		4
.L_5:
        /*001c*/ 	.word	index@(attn_fwd)
        /*0020*/ 	.word	0x000004e8
.L_6:


//--------------------- .nv.info.attn_fwd         --------------------------
	.section	.nv.info.attn_fwd,"",@"SHT_CUDA_INFO"
	.sectionflags	@""
	.align	4


	//----- nvinfo : EIATTR_CUDA_API_VERSION
	.align		4
        /*0000*/ 	.byte	0x04, 0x37
        /*0002*/ 	.short	(.L_8 - .L_7)
.L_7:
        /*0004*/ 	.word	0x00000081


	//----- nvinfo : EIATTR_KPARAM_INFO
	.align		4
.L_8:
        /*0008*/ 	.byte	0x04, 0x17
        /*000a*/ 	.short	(.L_10 - .L_9)
.L_9:
        /*000c*/ 	.word	0x00000000
        /*0010*/ 	.short	0x0019
        /*0012*/ 	.short	0x0080
        /*0014*/ 	.byte	0x00, 0xf4, 0x21, 0x00


	//----- nvinfo : EIATTR_KPARAM_INFO
	.align		4
.L_10:
        /*0018*/ 	.byte	0x04, 0x17
        /*001a*/ 	.short	(.L_12 - .L_11)
.L_11:
        /*001c*/ 	.word	0x00000000
        /*0020*/ 	.short	0x0018
        /*0022*/ 	.short	0x0078
        /*0024*/ 	.byte	0x00, 0xf4, 0x21, 0x00


	//----- nvinfo : EIATTR_KPARAM_INFO
	.align		4
.L_12:
        /*0028*/ 	.byte	0x04, 0x17
        /*002a*/ 	.short	(.L_14 - .L_13)
.L_13:
        /*002c*/ 	.word	0x00000000
        /*0030*/ 	.short	0x0017
        /*0032*/ 	.short	0x0070
        /*0034*/ 	.byte	0x00, 0xf0, 0x11, 0x00


	//----- nvinfo : EIATTR_KPARAM_INFO
	.align		4
.L_14:
        /*0038*/ 	.byte	0x04, 0x17
        /*003a*/ 	.short	(.L_16 - .L_15)
.L_15:
        /*003c*/ 	.word	0x00000000
        /*0040*/ 	.short	0x0016
        /*0042*/ 	.short	0x006c
        /*0044*/ 	.byte	0x00, 0xf0, 0x11, 0x00


	//----- nvinfo : EIATTR_KPARAM_INFO
	.align		4
.L_16:
        /*0048*/ 	.byte	0x04, 0x17
        /*004a*/ 	.short	(.L_18 - .L_17)
.L_17:
        /*004c*/ 	.word	0x00000000
        /*0050*/ 	.short	0x0015
        /*0052*/ 	.short	0x0068
        /*0054*/ 	.byte	0x00, 0xf0, 0x11, 0x00


	//----- nvinfo : EIATTR_KPARAM_INFO
	.align		4
.L_18:
        /*0058*/ 	.byte	0x04, 0x17
        /*005a*/ 	.short	(.L_20 - .L_19)
.L_19:
        /*005c*/ 	.word	0x00000000
        /*0060*/ 	.short	0x0014
        /*0062*/ 	.short	0x0064
        /*0064*/ 	.byte	0x00, 0xf0, 0x11, 0x00


	//----- nvinfo : EIATTR_KPARAM_INFO
	.align		4
.L_20:
        /*0068*/ 	.byte	0x04, 0x17
        /*006a*/ 	.short	(.L_22 - .L_21)
.L_21:
        /*006c*/ 	.word	0x00000000
        /*0070*/ 	.short	0x0013
        /*0072*/ 	.short	0x0060
        /*0074*/ 	.byte	0x00, 0xf0, 0x11, 0x00


	//----- nvinfo : EIATTR_KPARAM_INFO
	.align		4
.L_22:
        /*0078*/ 	.byte	0x04, 0x17
        /*007a*/ 	.short	(.L_24 - .L_23)
.L_23:
        /*007c*/ 	.word	0x00000000
        /*0080*/ 	.short	0x0012
        /*0082*/ 	.short	0x005c
        /*0084*/ 	.byte	0x00, 0xf0, 0x11, 0x00


	//----- nvinfo : EIATTR_KPARAM_INFO
	.align		4
.L_24:
        /*0088*/ 	.byte	0x04, 0x17
        /*008a*/ 	.short	(.L_26 - .L_25)
.L_25:
        /*008c*/ 	.word	0x00000000
        /*0090*/ 	.short	0x0011
        /*0092*/ 	.short	0x0058
        /*0094*/ 	.byte	0x00, 0xf0, 0x11, 0x00


	//----- nvinfo : EIATTR_KPARAM_INFO
	.align		4
.L_26:
        /*0098*/ 	.byte	0x04, 0x17
        /*009a*/ 	.short	(.L_28 - .L_27)
.L_27:
        /*009c*/ 	.word	0x00000000
        /*00a0*/ 	.short	0x0010
        /*00a2*/ 	.short	0x0054
        /*00a4*/ 	.byte	0x00, 0xf0, 0x11, 0x00


	//----- nvinfo : EIATTR_KPARAM_INFO
	.align		4
.L_28:
        /*00a8*/ 	.byte	0x04, 0x17
        /*00aa*/ 	.short	(.L_30 - .L_29)
.L_29:
        /*00ac*/ 	.word	0x00000000
        /*00b0*/ 	.short	0x000f
        /*00b2*/ 	.short	0x0050
        /*00b4*/ 	.byte	0x00, 0xf0, 0x11, 0x00


	//----- nvinfo : EIATTR_KPARAM_INFO
	.align		4
.L_30:
        /*00b8*/ 	.byte	0x04, 0x17
        /*00ba*/ 	.short	(.L_32 - .L_31)
.L_31:
        /*00bc*/ 	.word	0x00000000
        /*00c0*/ 	.short	0x000e
        /*00c2*/ 	.short	0x004c
        /*00c4*/ 	.byte	0x00, 0xf0, 0x11, 0x00


	//----- nvinfo : EIATTR_KPARAM_INFO
	.align		4
.L_32:
        /*00c8*/ 	.byte	0x04, 0x17
        /*00ca*/ 	.short	(.L_34 - .L_33)
.L_33:
        /*00cc*/ 	.word	0x00000000
        /*00d0*/ 	.short	0x000d
        /*00d2*/ 	.short	0x0048
        /*00d4*/ 	.byte	0x00, 0xf0, 0x11, 0x00


	//----- nvinfo : EIATTR_KPARAM_INFO
	.align		4
.L_34:
        /*00d8*/ 	.byte	0x04, 0x17
        /*00da*/ 	.short	(.L_36 - .L_35)
.L_35:
        /*00dc*/ 	.word	0x00000000
        /*00e0*/ 	.short	0x000c
        /*00e2*/ 	.short	0x0044
        /*00e4*/ 	.byte	0x00, 0xf0, 0x11, 0x00


	//----- nvinfo : EIATTR_KPARAM_INFO
	.align		4
.L_36:
        /*00e8*/ 	.byte	0x04, 0x17
        /*00ea*/ 	.short	(.L_38 - .L_37)
.L_37:
        /*00ec*/ 	.word	0x00000000
        /*00f0*/ 	.short	0x000b
        /*00f2*/ 	.short	0x0040
        /*00f4*/ 	.byte	0x00, 0xf0, 0x11, 0x00


	//----- nvinfo : EIATTR_KPARAM_INFO
	.align		4
.L_38:
        /*00f8*/ 	.byte	0x04, 0x17
        /*00fa*/ 	.short	(.L_40 - .L_39)
.L_39:
        /*00fc*/ 	.word	0x00000000
        /*0100*/ 	.short	0x000a
        /*0102*/ 	.short	0x003c
        /*0104*/ 	.byte	0x00, 0xf0, 0x11, 0x00


	//----- nvinfo : EIATTR_KPARAM_INFO
	.align		4
.L_40:
        /*0108*/ 	.byte	0x04, 0x17
        /*010a*/ 	.short	(.L_42 - .L_41)
.L_41:
        /*010c*/ 	.word	0x00000000
        /*0110*/ 	.short	0x0009
        /*0112*/ 	.short	0x0038
        /*0114*/ 	.byte	0x00, 0xf0, 0x11, 0x00


	//----- nvinfo : EIATTR_KPARAM_INFO
	.align		4
.L_42:
        /*0118*/ 	.byte	0x04, 0x17
        /*011a*/ 	.short	(.L_44 - .L_43)
.L_43:
        /*011c*/ 	.word	0x00000000
        /*0120*/ 	.short	0x0008
        /*0122*/ 	.short	0x0034
        /*0124*/ 	.byte	0x00, 0xf0, 0x11, 0x00


	//----- nvinfo : EIATTR_KPARAM_INFO
	.align		4
.L_44:
        /*0128*/ 	.byte	0x04, 0x17
        /*012a*/ 	.short	(.L_46 - .L_45)
.L_45:
        /*012c*/ 	.word	0x00000000
        /*0130*/ 	.short	0x0007
        /*0132*/ 	.short	0x0030
        /*0134*/ 	.byte	0x00, 0xf0, 0x11, 0x00


	//----- nvinfo : EIATTR_KPARAM_INFO
	.align		4
.L_46:
        /*0138*/ 	.byte	0x04, 0x17
        /*013a*/ 	.short	(.L_48 - .L_47)
.L_47:
        /*013c*/ 	.word	0x00000000
        /*0140*/ 	.short	0x0006
        /*0142*/ 	.short	0x002c
        /*0144*/ 	.byte	0x00, 0xf0, 0x11, 0x00


	//----- nvinfo : EIATTR_KPARAM_INFO
	.align		4
.L_48:
        /*0148*/ 	.byte	0x04, 0x17
        /*014a*/ 	.short	(.L_50 - .L_49)
.L_49:
        /*014c*/ 	.word	0x00000000
        /*0150*/ 	.short	0x0005
        /*0152*/ 	.short	0x0028
        /*0154*/ 	.byte	0x00, 0xf0, 0x11, 0x00


	//----- nvinfo : EIATTR_KPARAM_INFO
	.align		4
.L_50:
        /*0158*/ 	.byte	0x04, 0x17
        /*015a*/ 	.short	(.L_52 - .L_51)
.L_51:
        /*015c*/ 	.word	0x00000000
        /*0160*/ 	.short	0x0004
        /*0162*/ 	.short	0x0020
        /*0164*/ 	.byte	0x00, 0xf4, 0x21, 0x00


	//----- nvinfo : EIATTR_KPARAM_INFO
	.align		4
.L_52:
        /*0168*/ 	.byte	0x04, 0x17
        /*016a*/ 	.short	(.L_54 - .L_53)
.L_53:
        /*016c*/ 	.word	0x00000000
        /*0170*/ 	.short	0x0003
        /*0172*/ 	.short	0x0018
        /*0174*/ 	.byte	0x00, 0xf4, 0x21, 0x00


	//----- nvinfo : EIATTR_KPARAM_INFO
	.align		4
.L_54:
        /*0178*/ 	.byte	0x04, 0x17
        /*017a*/ 	.short	(.L_56 - .L_55)
.L_55:
        /*017c*/ 	.word	0x00000000
        /*0180*/ 	.short	0x0002
        /*0182*/ 	.short	0x0010
        /*0184*/ 	.byte	0x00, 0xf4, 0x21, 0x00


	//----- nvinfo : EIATTR_KPARAM_INFO
	.align		4
.L_56:
        /*0188*/ 	.byte	0x04, 0x17
        /*018a*/ 	.short	(.L_58 - .L_57)
.L_57:
        /*018c*/ 	.word	0x00000000
        /*0190*/ 	.short	0x0001
        /*0192*/ 	.short	0x0008
        /*0194*/ 	.byte	0x00, 0xf4, 0x21, 0x00


	//----- nvinfo : EIATTR_KPARAM_INFO
	.align		4
.L_58:
        /*0198*/ 	.byte	0x04, 0x17
        /*019a*/ 	.short	(.L_60 - .L_59)
.L_59:
        /*019c*/ 	.word	0x00000000
        /*01a0*/ 	.short	0x0000
        /*01a2*/ 	.short	0x0000
        /*01a4*/ 	.byte	0x00, 0xf4, 0x21, 0x00


	//----- nvinfo : EIATTR_SPARSE_MMA_MASK
	.align		4
.L_60:
        /*01a8*/ 	.byte	0x03, 0x50
        /*01aa*/ 	.short	0x0000


	//----- nvinfo : EIATTR_MAXREG_COUNT
	.align		4
        /*01ac*/ 	.byte	0x03, 0x1b
        /*01ae*/ 	.short	0x0080


	//----- nvinfo : EIATTR_NUM_BARRIERS
	.align		4
        /*01b0*/ 	.byte	0x02, 0x4c
        /*01b2*/ 	.byte	0x01
	.zero		1


	//----- nvinfo : EIATTR_ANNOTATIONS
	.align		4
        /*01b4*/ 	.byte	0x04, 0x55
        /*01b6*/ 	.short	(.L_62 - .L_61)


	//   ....[0]....
.L_61:
        /*01b8*/ 	.word	0x00000001
        /*01bc*/ 	.byte	0xb0, 0x07, 0x00, 0x00, 0x01, 0x00, 0x00, 0x00, 0x00, 0x08, 0x00, 0x00, 0x01, 0x00, 0x00, 0x00
        /* <DEDUP_REMOVED lines=830> */
        /*35ac*/ 	.byte	0x80, 0x53, 0x01, 0x00


	//----- nvinfo : EIATTR_COOP_GROUP_MASK_REGIDS
	.align		4
.L_62:
        /*35b0*/ 	.byte	0x04, 0x29
        /*35b2*/ 	.short	(.L_64 - .L_63)


	//   ....[0]....
.L_63:
        /*35b4*/ 	.word	0xffffffff


	//   ....[1]....
        /*35b8*/ 	.word	0xffffffff


	//   ....[2]....
        /*35bc*/ 	.word	0xffffffff


	//   ....[3]....
        /*35c0*/ 	.word	0xffffffff


	//   ....[4]....
        /*35c4*/ 	.word	0xffffffff


	//   ....[5]....
        /*35c8*/ 	.word	0xffffffff


	//   ....[6]....
        /*35cc*/ 	.word	0xffffffff


	//   ....[7]....
        /*35d0*/ 	.word	0xffffffff


	//   ....[8]....
        /*35d4*/ 	.word	0xffffffff


	//   ....[9]....
        /*35d8*/ 	.word	0xffffffff


	//   ....[10]....
        /*35dc*/ 	.word	0xffffffff


	//   ....[11]....
        /*35e0*/ 	.word	0xffffffff


	//   ....[12]....
        /*35e4*/ 	.word	0xffffffff


	//   ....[13]....
        /*35e8*/ 	.word	0xffffffff


	//   ....[14]....
        /*35ec*/ 	.word	0xffffffff


	//   ....[15]....
        /*35f0*/ 	.word	0xffffffff


	//----- nvinfo : EIATTR_COOP_GROUP_INSTR_OFFSETS
	.align		4
.L_64:
        /*35f4*/ 	.byte	0x04, 0x28
        /*35f6*/ 	.short	(.L_66 - .L_65)


	//   ....[0]....
.L_65:
        /*35f8*/ 	.word	0x00008bf0


	//   ....[1]....
        /*35fc*/ 	.word	0x00008da0


	//   ....[2]....
        /*3600*/ 	.word	0x00008db0


	//   ....[3]....
        /*3604*/ 	.word	0x00008df0


	//   ....[4]....
        /*3608*/ 	.word	0x00009490


	//   ....[5]....
        /*360c*/ 	.word	0x000094a0


	//   ....[6]....
        /*3610*/ 	.word	0x000094b0


	//   ....[7]....
        /*3614*/ 	.word	0x000094c0


	//   ....[8]....
        /*3618*/ 	.word	0x000094d0


	//   ....[9]....
        /*361c*/ 	.word	0x000094e0


	//   ....[10]....
        /*3620*/ 	.word	0x00009510


	//   ....[11]....
        /*3624*/ 	.word	0x00009540


	//   ....[12]....
        /*3628*/ 	.word	0x0000ca00


	//   ....[13]....
        /*362c*/ 	.word	0x0000ca10


	//   ....[14]....
        /*3630*/ 	.word	0x0000caa0


	//   ....[15]....
        /*3634*/ 	.word	0x0000cac0


	//----- nvinfo : EIATTR_VRC_CTA_INIT_COUNT
	.align		4
.L_66:
        /*3638*/ 	.byte	0x02, 0x4a
	.zero		1
	.zero		1


	//----- nvinfo : EIATTR_EXIT_INSTR_OFFSETS
	.align		4
        /*363c*/ 	.byte	0x04, 0x1c
        /*363e*/ 	.short	(.L_68 - .L_67)


	//   ....[0]....
.L_67:
        /*3640*/ 	.word	0x00015370


	//   ....[1]....
        /*3644*/ 	.word	0x000153b0


	//----- nvinfo : EIATTR_REQNTID
	.align		4
.L_68:
        /*3648*/ 	.byte	0x04, 0x10
        /*364a*/ 	.short	(.L_70 - .L_69)
.L_69:
        /*364c*/ 	.word	0x00000200
        /*3650*/ 	.word	0x00000001
        /*3654*/ 	.word	0x00000001


	//----- nvinfo : EIATTR_CBANK_PARAM_SIZE
	.align		4
.L_70:
        /*3658*/ 	.byte	0x03, 0x19
        /*365a*/ 	.short	0x0088


	//----- nvinfo : EIATTR_PARAM_CBANK
	.align		4
        /*365c*/ 	.byte	0x04, 0x0a
        /*365e*/ 	.short	(.L_72 - .L_71)
	.align		4
.L_71:
        /*3660*/ 	.word	index@(.nv.constant0.attn_fwd)
        /*3664*/ 	.short	0x0380
        /*3666*/ 	.short	0x0088


	//----- nvinfo : EIATTR_SW_WAR
	.align		4
.L_72:
        /*3668*/ 	.byte	0x04, 0x36
        /*366a*/ 	.short	(.L_74 - .L_73)
.L_73:
        /*366c*/ 	.word	0x00000008
.L_74:


//--------------------- .nv.compat                --------------------------
	.section	.nv.compat,"",@"SHT_CUDA_COMPAT_INFO"
	.align	4
        /*0000*/ 	.byte	0x02, 0x02, 0x02, 0x00, 0x02, 0x05, 0x05, 0x00, 0x02, 0x03, 0x00, 0x00, 0x02, 0x06, 0x01, 0x00


//--------------------- .nv.callgraph             --------------------------
	.section	.nv.callgraph,"",@"SHT_CUDA_CALLGRAPH"
	.align	4
	.sectionentsize	8
	.align		4
        /*0000*/ 	.word	0x00000000
	.align		4
        /*0004*/ 	.word	0xffffffff
	.align		4
        /*0008*/ 	.word	0x00000000
	.align		4
        /*000c*/ 	.word	0xfffffffe
	.align		4
        /*0010*/ 	.word	0x00000000
	.align		4
        /*0014*/ 	.word	0xfffffffd
	.align		4
        /*0018*/ 	.word	0x00000000
	.align		4
        /*001c*/ 	.word	0xfffffffc


//--------------------- .nv.constant4             --------------------------
	.section	.nv.constant4,"a",@progbits
	.align	8
	.align		8
.nv.constant4:
        /*0000*/ 	.dword	_$_str


//--------------------- .text.attn_fwd            --------------------------
	.section	.text.attn_fwd,"ax",@progbits
	.align	128
        .global         attn_fwd
        .type           attn_fwd,@function
        .size           attn_fwd,(.L_x_3 - attn_fwd)
        .other          attn_fwd,@"STO_CUDA_ENTRY STV_DEFAULT"
attn_fwd:
.text.attn_fwd:
[----:B------:R-:W0:Y:S01]  /*0000*/  LDC R1, c[0x0][0x37c] ;  /* 0x0000df00ff017b82 */ /* 0x000e220000000800 */
[----:B------:R-:W1:Y:S07]  /*0010*/  S2R R2, SR_CTAID.X ;  /* 0x0000000000027919 */ /* 0x000e6e0000002500 */
[----:B------:R-:W2:Y:S01]  /*0020*/  S2UR UR8, SR_CTAID.Y ;  /* 0x00000000000879c3 */ /* 0x000ea20000002600 */
[----:B------:R-:W2:Y:S01]  /*0030*/  LDCU.64 UR4, c[0x0][0x3b0] ;  /* 0x00007600ff0477ac */ /* 0x000ea20008000a00 */
[----:B0-----:R-:W-:Y:S01]  /*0040*/  VIADD R1, R1, 0xfffffb18 ;  /* 0xfffffb1801017836 */ /* 0x001fe20000000000 */
[----:B------:R-:W1:Y:S01]  /*0050*/  S2R R0, SR_TID.X ;  /* 0x0000000000007919 */ /* 0x000e620000002100 */
[----:B------:R-:W0:Y:S04]  /*0060*/  LDCU.64 UR12, c[0x0][0x358] ;  /* 0x00006b00ff0c77ac */ /* 0x000e280008000a00 */
[----:B------:R-:W3:Y:S08]  /*0070*/  LDC.64 R4, c[0x0][0x380] ;  /* 0x0000e000ff047b82 */ /* 0x000ef00000000a00 */
[----:B------:R-:W4:Y:S01]  /*0080*/  LDC R7, c[0x0][0x3b8] ;  /* 0x0000ee00ff077b82 */ /* 0x000f220000000800 */
[----:B--2---:R-:W-:Y:S01]  /*0090*/  UIMAD UR4, UR8, UR4, URZ ;  /* 0x00000004080472a4 */ /* 0x004fe2000f8e02ff */
[----:B-1----:R-:W-:-:S02]  /*00a0*/  PRMT R2, R0, 0x6540, R2 ;  /* 0x0000654000027816 */ /* 0x002fc40000000002 */
[----:B------:R-:W-:-:S03]  /*00b0*/  SHF.R.U32.HI R0, RZ, 0x8, R0 ;  /* 0x00000008ff007819 */ /* 0x000fc60000011600 */
[----:B------:R-:W-:Y:S01]  /*00c0*/  IMAD R3, R2, UR5, RZ ;  /* 0x0000000502037c24 */ /* 0x000fe2000f8e02ff */
[----:B------:R-:W-:Y:S01]  /*00d0*/  SGXT.U32 R0, R0, 0x1 ;  /* 0x000000010000781a */ /* 0x000fe20000000000 */
[----:B------:R-:W-:-:S03]  /*00e0*/  USHF.R.S32.HI UR5, URZ, 0x1f, UR4 ;  /* 0x0000001fff057899 */ /* 0x000fc60008011404 */
[----:B---3--:R-:W-:Y:S02]  /*00f0*/  IADD3 R6, P0, P1, R3, UR4, R4 ;  /* 0x0000000403067c10 */ /* 0x008fe4000f91e004 */
[----:B------:R-:W-:Y:S01]  /*0100*/  SHF.R.S32.HI R8, RZ, 0x1f, R3 ;  /* 0x0000001fff087819 */ /* 0x000fe20000011403 */
[----:B----4-:R-:W-:-:S03]  /*0110*/  IMAD R3, R0, R7, RZ ;  /* 0x0000000700037224 */ /* 0x010fc600078e02ff */
[----:B------:R-:W-:Y:S01]  /*0120*/  IADD3.X R8, PT, PT, R8, UR5, R5, P0, P1 ;  /* 0x0000000508087c10 */ /* 0x000fe200087e2405 */
[----:B------:R-:W-:Y:S01]  /*0130*/  IMAD R5, R7, 0x2, R3 ;  /* 0x0000000207057824 */ /* 0x000fe200078e0203 */
[----:B------:R-:W-:-:S03]  /*0140*/  IADD3 R2, P0, PT, R3, R6, RZ ;  /* 0x0000000603027210 */ /* 0x000fc60007f1e0ff */
[----:B------:R-:W-:Y:S01]  /*0150*/  IMAD R11, R7, 0x2, R5 ;  /* 0x00000002070b7824 */ /* 0x000fe200078e0205 */
[----:B------:R-:W-:Y:S02]  /*0160*/  LEA.HI.X.SX32 R3, R3, R8, 0x1, P0 ;  /* 0x0000000803037211 */ /* 0x000fe400000f0eff */
[----:B------:R-:W-:Y:S01]  /*0170*/  IADD3 R12, P0, PT, R5, R6, RZ ;  /* 0x00000006050c7210 */ /* 0x000fe20007f1e0ff */
[----:B------:R-:W-:Y:S02]  /*0180*/  IMAD R15, R7, 0x2, R11 ;  /* 0x00000002070f7824 */ /* 0x000fe400078e020b */
[----:B0-----:R0:W2:Y:S01]  /*0190*/  LDG.E.U8 R9, desc[UR12][R2.64] ;  /* 0x0000000c02097981 */ /* 0x0010a2000c1e1100 */
[----:B------:R-:W-:Y:S02]  /*01a0*/  LEA.HI.X.SX32 R13, R5, R8, 0x1, P0 ;  /* 0x00000008050d7211 */ /* 0x000fe400000f0eff */
[----:B------:R-:W-:-:S03]  /*01b0*/  IADD3 R4, P0, PT, R11, R6, RZ ;  /* 0x000000060b047210 */ /* 0x000fc60007f1e0ff */
[----:B------:R1:W2:Y:S01]  /*01c0*/  LDG.E.U8 R12, desc[UR12][R12.64] ;  /* 0x0000000c0c0c7981 */ /* 0x0002a2000c1e1100 */
[----:B------:R-:W-:Y:S01]  /*01d0*/  LEA.HI.X.SX32 R5, R11, R8, 0x1, P0 ;  /* 0x000000080b057211 */ /* 0x000fe200000f0eff */
[----:B------:R-:W-:Y:S01]  /*01e0*/  IMAD R11, R7, 0x2, R15 ;  /* 0x00000002070b7824 */ /* 0x000fe200078e020f */
[----:B------:R-:W-:-:S03]  /*01f0*/  IADD3 R14, P0, PT, R15, R6, RZ ;  /* 0x000000060f0e7210 */ /* 0x000fc60007f1e0ff */
[----:B------:R-:W-:Y:S01]  /*0200*/  IMAD R21, R7, 0x2, R11 ;  /* 0x0000000207157824 */ /* 0x000fe200078e020b */
[----:B------:R-:W-:Y:S01]  /*0210*/  LEA.HI.X.SX32 R15, R15, R8, 0x1, P0 ;  /* 0x000000080f0f7211 */ /* 0x000fe200000f0eff */
[----:B------:R3:W4:Y:S02]  /*0220*/  LDG.E.U8 R16, desc[UR12][R4.64] ;  /* 0x0000000c04107981 */ /* 0x000724000c1e1100 */
[----:B0-----:R-:W-:Y:S01]  /*0230*/  IMAD R3, R7, 0x2, R21 ;  /* 0x0000000207037824 */ /* 0x001fe200078e0215 */
[-C--:B------:R-:W-:Y:S01]  /*0240*/  IADD3 R20, P0, PT, R21, R6.reuse, RZ ;  /* 0x0000000615147210 */ /* 0x080fe20007f1e0ff */
[----:B------:R0:W4:Y:S02]  /*0250*/  LDG.E.U8 R17, desc[UR12][R14.64] ;  /* 0x0000000c0e117981 */ /* 0x000124000c1e1100 */
[----:B-1----:R-:W-:Y:S01]  /*0260*/  IMAD R13, R7, 0x2, R3 ;  /* 0x00000002070d7824 */ /* 0x002fe200078e0203 */
[----:B------:R-:W-:Y:S02]  /*0270*/  IADD3 R18, P1, PT, R11, R6, RZ ;  /* 0x000000060b127210 */ /* 0x000fe40007f3e0ff */
[----:B------:R-:W-:Y:S01]  /*0280*/  LEA.HI.X.SX32 R21, R21, R8, 0x1, P0 ;  /* 0x0000000815157211 */ /* 0x000fe200000f0eff */
[----:B------:R-:W-:Y:S01]  /*0290*/  IMAD R23, R7, 0x2, R13 ;  /* 0x0000000207177824 */ /* 0x000fe200078e020d */
[----:B------:R-:W-:-:S02]  /*02a0*/  IADD3 R2, P0, PT, R3, R6, RZ ;  /* 0x0000000603027210 */ /* 0x000fc40007f1e0ff */
[-C--:B------:R-:W-:Y:S01]  /*02b0*/  LEA.HI.X.SX32 R19, R11, R8.reuse, 0x1, P1 ;  /* 0x000000080b137211 */ /* 0x080fe200008f0eff */
[----:B------:R-:W-:Y:S01]  /*02c0*/  IMAD R25, R7, 0x2, R23 ;  /* 0x0000000207197824 */ /* 0x000fe200078e0217 */
[----:B------:R-:W-:Y:S01]  /*02d0*/  LEA.HI.X.SX32 R3, R3, R8, 0x1, P0 ;  /* 0x0000000803037211 */ /* 0x000fe200000f0eff */
[----:B------:R-:W5:Y:S01]  /*02e0*/  LDG.E.U8 R11, desc[UR12][R20.64] ;  /* 0x0000000c140b7981 */ /* 0x000f62000c1e1100 */
[----:B---3--:R-:W-:-:S03]  /*02f0*/  IADD3 R4, P0, PT, R13, R6, RZ ;  /* 0x000000060d047210 */ /* 0x008fc60007f1e0ff */
[----:B------:R1:W5:Y:S01]  /*0300*/  LDG.E.U8 R10, desc[UR12][R18.64] ;  /* 0x0000000c120a7981 */ /* 0x000362000c1e1100 */
[----:B------:R-:W-:Y:S02]  /*0310*/  LEA.HI.X.SX32 R5, R13, R8, 0x1, P0 ;  /* 0x000000080d057211 */ /* 0x000fe400000f0eff */
[----:B0-----:R-:W-:Y:S01]  /*0320*/  IADD3 R14, P0, PT, R25, R6, RZ ;  /* 0x00000006190e7210 */ /* 0x001fe20007f1e0ff */
[----:B------:R0:W3:Y:S01]  /*0330*/  LDG.E.U8 R43, desc[UR12][R2.64] ;  /* 0x0000000c022b7981 */ /* 0x0000e2000c1e1100 */
[----:B-1----:R-:W-:Y:S02]  /*0340*/  IMAD R19, R7, 0x2, R25 ;  /* 0x0000000207137824 */ /* 0x002fe400078e0219 */
[----:B------:R-:W-:Y:S01]  /*0350*/  LEA.HI.X.SX32 R15, R25, R8, 0x1, P0 ;  /* 0x00000008190f7211 */ /* 0x000fe200000f0eff */
[----:B------:R1:W3:Y:S01]  /*0360*/  LDG.E.U8 R42, desc[UR12][R4.64] ;  /* 0x0000000c042a7981 */ /* 0x0002e2000c1e1100 */
[----:B------:R-:W-:Y:S01]  /*0370*/  IMAD R21, R7, 0x2, R19 ;  /* 0x0000000207157824 */ /* 0x000fe200078e0213 */
[----:B------:R-:W-:-:S02]  /*0380*/  IADD3 R18, P0, PT, R19, R6, RZ ;  /* 0x0000000613127210 */ /* 0x000fc40007f1e0ff */
[----:B------:R-:W-:Y:S01]  /*0390*/  IADD3 R22, P1, PT, R23, R6, RZ ;  /* 0x0000000617167210 */ /* 0x000fe20007f3e0ff */
[----:B------:R-:W-:Y:S01]  /*03a0*/  IMAD R25, R7, 0x2, R21 ;  /* 0x0000000207197824 */ /* 0x000fe200078e0215 */
[----:B------:R-:W-:Y:S01]  /*03b0*/  LEA.HI.X.SX32 R19, R19, R8, 0x1, P0 ;  /* 0x0000000813137211 */ /* 0x000fe200000f0eff */
[----:B------:R-:W2:Y:S01]  /*03c0*/  LDG.E.U8 R15, desc[UR12][R14.64] ;  /* 0x0000000c0e0f7981 */ /* 0x000ea2000c1e1100 */
[----:B------:R-:W-:Y:S01]  /*03d0*/  IADD3 R20, P0, PT, R21, R6, RZ ;  /* 0x0000000615147210 */ /* 0x000fe20007f1e0ff */
[----:B0-----:R-:W-:Y:S01]  /*03e0*/  IMAD R3, R7, 0x2, R25 ;  /* 0x0000000207037824 */ /* 0x001fe200078e0219 */
[-C--:B------:R-:W-:Y:S01]  /*03f0*/  LEA.HI.X.SX32 R23, R23, R8.reuse, 0x1, P1 ;  /* 0x0000000817177211 */ /* 0x080fe200008f0eff */
[----:B------:R-:W2:Y:S01]  /*0400*/  LDG.E.U8 R47, desc[UR12][R18.64] ;  /* 0x0000000c122f7981 */ /* 0x000ea2000c1e1100 */
[----:B------:R-:W-:Y:S01]  /*0410*/  LEA.HI.X.SX32 R21, R21, R8, 0x1, P0 ;  /* 0x0000000815157211 */ /* 0x000fe200000f0eff */
[----:B-1----:R-:W-:Y:S01]  /*0420*/  IMAD R5, R7, 0x2, R3 ;  /* 0x0000000207057824 */ /* 0x002fe200078e0203 */
[C---:B------:R-:W-:Y:S01]  /*0430*/  IADD3 R26, P0, PT, R3.reuse, R6, RZ ;  /* 0x00000006031a7210 */ /* 0x040fe20007f1e0ff */
[----:B------:R0:W2:Y:S03]  /*0440*/  LDG.E.U8 R13, desc[UR12][R22.64] ;  /* 0x0000000c160d7981 */ /* 0x0000a6000c1e1100 */
[----:B------:R-:W-:Y:S01]  /*0450*/  LEA.HI.X.SX32 R27, R3, R8, 0x1, P0 ;  /* 0x00000008031b7211 */ /* 0x000fe200000f0eff */
[----:B------:R-:W-:Y:S01]  /*0460*/  IMAD R3, R7, 0x2, R5 ;  /* 0x0000000207037824 */ /* 0x000fe200078e0205 */
[-C--:B------:R-:W-:Y:S01]  /*0470*/  IADD3 R24, P1, PT, R25, R6.reuse, RZ ;  /* 0x0000000619187210 */ /* 0x080fe20007f3e0ff */
[----:B------:R1:W2:Y:S01]  /*0480*/  LDG.E.U8 R46, desc[UR12][R20.64] ;  /* 0x0000000c142e7981 */ /* 0x0002a2000c1e1100 */
[----:B0-----:R-:W-:-:S03]  /*0490*/  IADD3 R22, P0, PT, R5, R6, RZ ;  /* 0x0000000605167210 */ /* 0x001fc60007f1e0ff */
[----:B------:R-:W2:Y:S01]  /*04a0*/  LDG.E.U8 R40, desc[UR12][R26.64] ;  /* 0x0000000c1a287981 */ /* 0x000ea2000c1e1100 */
[----:B------:R-:W-:Y:S01]  /*04b0*/  LEA.HI.X.SX32 R23, R5, R8, 0x1, P0 ;  /* 0x0000000805177211 */ /* 0x000fe200000f0eff */
[----:B------:R-:W-:Y:S01]  /*04c0*/  IMAD R5, R7, 0x2, R3 ;  /* 0x0000000207057824 */ /* 0x000fe200078e0203 */
[----:B------:R-:W-:-:S03]  /*04d0*/  IADD3 R52, P0, PT, R3, R6, RZ ;  /* 0x0000000603347210 */ /* 0x000fc60007f1e0ff */
[----:B------:R-:W-:Y:S01]  /*04e0*/  IMAD R19, R7, 0x2, R5 ;  /* 0x0000000207137824 */ /* 0x000fe200078e0205 */
[----:B------:R-:W-:Y:S01]  /*04f0*/  LEA.HI.X.SX32 R25, R25, R8, 0x1, P1 ;  /* 0x0000000819197211 */ /* 0x000fe200008f0eff */
[----:B------:R-:W2:Y:S01]  /*0500*/  LDG.E.U8 R0, desc[UR12][R22.64] ;  /* 0x0000000c16007981 */ /* 0x000ea2000c1e1100 */
[----:B------:R-:W-:Y:S01]  /*0510*/  IADD3 R2, P1, PT, R5, R6, RZ ;  /* 0x0000000605027210 */ /* 0x000fe20007f3e0ff */
[----:B-1----:R-:W-:Y:S01]  /*0520*/  IMAD R21, R7, 0x2, R19 ;  /* 0x0000000207157824 */ /* 0x002fe200078e0213 */
[----:B------:R-:W-:Y:S01]  /*0530*/  LEA.HI.X.SX32 R53, R3, R8, 0x1, P0 ;  /* 0x0000000803357211 */ /* 0x000fe200000f0eff */
[----:B------:R0:W3:Y:S01]  /*0540*/  LDG.E.U8 R41, desc[UR12][R24.64] ;  /* 0x0000000c18297981 */ /* 0x0000e2000c1e1100 */
[----:B------:R-:W-:Y:S02]  /*0550*/  IADD3 R4, P0, PT, R19, R6, RZ ;  /* 0x0000000613047210 */ /* 0x000fe40007f1e0ff */
[-C--:B------:R-:W-:Y:S01]  /*0560*/  LEA.HI.X.SX32 R3, R5, R8.reuse, 0x1, P1 ;  /* 0x0000000805037211 */ /* 0x080fe200008f0eff */
[----:B------:R-:W3:Y:S01]  /*0570*/  LDG.E.U8 R52, desc[UR12][R52.64] ;  /* 0x0000000c34347981 */ /* 0x000ee2000c1e1100 */
[----:B------:R-:W-:-:S02]  /*0580*/  LEA.HI.X.SX32 R5, R19, R8, 0x1, P0 ;  /* 0x0000000813057211 */ /* 0x000fc400000f0eff */
[C---:B------:R-:W-:Y:S01]  /*0590*/  IADD3 R18, P0, PT, R21.reuse, R6, RZ ;  /* 0x0000000615127210 */ /* 0x040fe20007f1e0ff */
[----:B------:R1:W3:Y:S03]  /*05a0*/  LDG.E.U8 R39, desc[UR12][R2.64] ;  /* 0x0000000c02277981 */ /* 0x0002e6000c1e1100 */
[----:B------:R-:W-:Y:S01]  /*05b0*/  LEA.HI.X.SX32 R19, R21, R8, 0x1, P0 ;  /* 0x0000000815137211 */ /* 0x000fe200000f0eff */
[C---:B0-----:R-:W-:Y:S01]  /*05c0*/  IMAD R25, R7.reuse, 0x2, R21 ;  /* 0x0000000207197824 */ /* 0x041fe200078e0215 */
[----:B------:R0:W3:Y:S04]  /*05d0*/  LDG.E.U8 R14, desc[UR12][R4.64] ;  /* 0x0000000c040e7981 */ /* 0x0000e8000c1e1100 */
[----:B------:R-:W3:Y:S01]  /*05e0*/  LDG.E.U8 R26, desc[UR12][R18.64] ;  /* 0x0000000c121a7981 */ /* 0x000ee2000c1e1100 */
[----:B------:R-:W-:Y:S01]  /*05f0*/  IMAD R21, R7, 0x2, R25 ;  /* 0x0000000207157824 */ /* 0x000fe200078e0219 */
[----:B------:R-:W-:-:S03]  /*0600*/  IADD3 R24, P0, PT, R25, R6, RZ ;  /* 0x0000000619187210 */ /* 0x000fc60007f1e0ff */
[----:B------:R-:W-:Y:S01]  /*0610*/  IMAD R27, R7, 0x2, R21 ;  /* 0x00000002071b7824 */ /* 0x000fe200078e0215 */
[----:B------:R-:W-:Y:S02]  /*0620*/  IADD3 R22, P1, PT, R21, R6, RZ ;  /* 0x0000000615167210 */ /* 0x000fe40007f3e0ff */
[----:B------:R-:W-:Y:S01]  /*0630*/  LEA.HI.X.SX32 R25, R25, R8, 0x1, P0 ;  /* 0x0000000819197211 */ /* 0x000fe200000f0eff */
[----:B-1----:R-:W-:Y:S01]  /*0640*/  IMAD R3, R7, 0x2, R27 ;  /* 0x0000000207037824 */ /* 0x002fe200078e021b */
[----:B------:R-:W-:Y:S02]  /*0650*/  IADD3 R20, P0, PT, R27, R6, RZ ;  /* 0x000000061b147210 */ /* 0x000fe40007f1e0ff */
[-C--:B------:R-:W-:Y:S01]  /*0660*/  LEA.HI.X.SX32 R23, R21, R8.reuse, 0x1, P1 ;  /* 0x0000000815177211 */ /* 0x080fe200008f0eff */
[----:B------:R-:W4:Y:S01]  /*0670*/  LDG.E.U8 R24, desc[UR12][R24.64] ;  /* 0x0000000c18187981 */ /* 0x000f22000c1e1100 */
[----:B------:R-:W-:Y:S01]  /*0680*/  LEA.HI.X.SX32 R21, R27, R8, 0x1, P0 ;  /* 0x000000081b157211 */ /* 0x000fe200000f0eff */
[----:B------:R-:W-:Y:S01]  /*0690*/  IMAD R27, R7, 0x2, R3 ;  /* 0x00000002071b7824 */ /* 0x000fe200078e0203 */
[----:B0-----:R-:W-:Y:S01]  /*06a0*/  IADD3 R4, P0, PT, R3, R6, RZ ;  /* 0x0000000603047210 */ /* 0x001fe20007f1e0ff */
[----:B------:R0:W4:Y:S02]  /*06b0*/  LDG.E.U8 R45, desc[UR12][R22.64] ;  /* 0x0000000c162d7981 */ /* 0x000124000c1e1100 */
[----:B------:R-:W-:Y:S01]  /*06c0*/  IMAD R29, R7, 0x2, R27 ;  /* 0x00000002071d7824 */ /* 0x000fe200078e021b */
[----:B------:R-:W-:Y:S01]  /*06d0*/  LEA.HI.X.SX32 R5, R3, R8, 0x1, P0 ;  /* 0x0000000803057211 */ /* 0x000fe200000f0eff */
[----:B------:R1:W4:Y:S01]  /*06e0*/  LDG.E.U8 R44, desc[UR12][R20.64] ;  /* 0x0000000c142c7981 */ /* 0x000322000c1e1100 */
[----:B------:R-:W-:Y:S01]  /*06f0*/  IADD3 R2, P0, PT, R27, R6, RZ ;  /* 0x000000061b027210 */ /* 0x000fe20007f1e0ff */
[----:B------:R-:W-:-:S03]  /*0700*/  IMAD R31, R7, 0x2, R29 ;  /* 0x00000002071f7824 */ /* 0x000fc600078e021d */
[----:B------:R-:W-:Y:S01]  /*0710*/  LEA.HI.X.SX32 R3, R27, R8, 0x1, P0 ;  /* 0x000000081b037211 */ /* 0x000fe200000f0eff */
[C---:B0-----:R-:W-:Y:S01]  /*0720*/  IMAD R23, R7.reuse, 0x2, R31 ;  /* 0x0000000207177824 */ /* 0x041fe200078e021f */
[----:B------:R0:W4:Y:S03]  /*0730*/  LDG.E.U8 R20, desc[UR12][R4.64] ;  /* 0x0000000c04147981 */ /* 0x000126000c1e1100 */
[----:B-1----:R-:W-:Y:S01]  /*0740*/  IMAD R21, R7, 0x2, R23 ;  /* 0x0000000207157824 */ /* 0x002fe200078e0217 */
[----:B0-----:R-:W-:-:S04]  /*0750*/  IADD3 R4, P0, PT, R31, R6, RZ ;  /* 0x000000061f047210 */ /* 0x001fc80007f1e0ff */
[----:B------:R-:W-:-:S05]  /*0760*/  LEA.HI.X.SX32 R5, R31, R8, 0x1, P0 ;  /* 0x000000081f057211 */ /* 0x000fca00000f0eff */
[----:B------:R-:W4:Y:S01]  /*0770*/  LDG.E.U8 R48, desc[UR12][R4.64] ;  /* 0x0000000c04307981 */ /* 0x000f22000c1e1100 */
[----:B------:R-:W-:-:S04]  /*0780*/  IADD3 R18, P1, PT, R29, R6, RZ ;  /* 0x000000061d127210 */ /* 0x000fc80007f3e0ff */
[----:B------:R-:W-:-:S05]  /*0790*/  LEA.HI.X.SX32 R19, R29, R8, 0x1, P1 ;  /* 0x000000081d137211 */ /* 0x000fca00008f0eff */
[----:B------:R-:W5:Y:S04]  /*07a0*/  LDG.E.U8 R49, desc[UR12][R18.64] ;  /* 0x0000000c12317981 */ /* 0x000f68000c1e1100 */
[----:B--2---:R0:W-:Y:S04]  /*07b0*/  STL [R1+0x60], R0 ;  /* 0x0000600001007387 */ /* 0x0041e80000100800 */
[----:B0-----:R0:W2:Y:S02]  /*07c0*/  LDG.E.U8 R0, desc[UR12][R2.64] ;  /* 0x0000000c02007981 */ /* 0x0010a4000c1e1100 */
[----:B0-----:R-:W-:-:S04]  /*07d0*/  IADD3 R2, P0, PT, R23, R6, RZ ;  /* 0x0000000617027210 */ /* 0x001fc80007f1e0ff */
[----:B------:R-:W-:Y:S02]  /*07e0*/  LEA.HI.X.SX32 R3, R23, R8, 0x1, P0 ;  /* 0x0000000817037211 */ /* 0x000fe400000f0eff */
[C---:B------:R-:W-:Y:S01]  /*07f0*/  IADD3 R4, P0, PT, R21.reuse, R6, RZ ;  /* 0x0000000615047210 */ /* 0x040fe20007f1e0ff */
[----:B---3--:R0:W-:Y:S03]  /*0800*/  STL [R1+0x140], R26 ;  /* 0x0001401a01007387 */ /* 0x0081e60000100800 */
[----:B------:R-:W-:Y:S01]  /*0810*/  LEA.HI.X.SX32 R5, R21, R8, 0x1, P0 ;  /* 0x0000000815057211 */ /* 0x000fe200000f0eff */
[----:B------:R1:W3:Y:S04]  /*0820*/  LDG.E.U8 R29, desc[UR12][R2.64] ;  /* 0x0000000c021d7981 */ /* 0x0002e8000c1e1100 */
[----:B0-----:R0:W5:Y:S01]  /*0830*/  LDG.E.U8 R26, desc[UR12][R4.64] ;  /* 0x0000000c041a7981 */ /* 0x001162000c1e1100 */
[----:B------:R-:W-:-:S04]  /*0840*/  IMAD R23, R7, 0x2, R21 ;  /* 0x0000000207177824 */ /* 0x000fc800078e0215 */
[----:B------:R-:W-:Y:S01]  /*0850*/  IMAD R25, R7, 0x2, R23 ;  /* 0x0000000207197824 */ /* 0x000fe200078e0217 */
[----:B------:R-:W-:-:S03]  /*0860*/  IADD3 R18, P1, PT, R23, R6, RZ ;  /* 0x0000000617127210 */ /* 0x000fc60007f3e0ff */
[----:B------:R-:W-:Y:S01]  /*0870*/  IMAD R21, R7, 0x2, R25 ;  /* 0x0000000207157824 */ /* 0x000fe200078e0219 */
[----:B-1----:R-:W-:Y:S02]  /*0880*/  IADD3 R2, P0, PT, R25, R6, RZ ;  /* 0x0000000619027210 */ /* 0x002fe40007f1e0ff */
[-C--:B------:R-:W-:Y:S02]  /*0890*/  LEA.HI.X.SX32 R19, R23, R8.reuse, 0x1, P1 ;  /* 0x0000000817137211 */ /* 0x080fe400008f0eff */
[----:B------:R-:W-:Y:S01]  /*08a0*/  LEA.HI.X.SX32 R3, R25, R8, 0x1, P0 ;  /* 0x0000000819037211 */ /* 0x000fe200000f0eff */
[----:B------:R-:W-:Y:S01]  /*08b0*/  IMAD R23, R7, 0x2, R21 ;  /* 0x0000000207177824 */ /* 0x000fe200078e0215 */
[C---:B0-----:R-:W-:Y:S01]  /*08c0*/  IADD3 R4, P0, PT, R21.reuse, R6, RZ ;  /* 0x0000000615047210 */ /* 0x041fe20007f1e0ff */
[----:B------:R0:W5:Y:S03]  /*08d0*/  LDG.E.U8 R28, desc[UR12][R18.64] ;  /* 0x0000000c121c7981 */ /* 0x000166000c1e1100 */
[----:B------:R-:W-:Y:S01]  /*08e0*/  LEA.HI.X.SX32 R5, R21, R8, 0x1, P0 ;  /* 0x0000000815057211 */ /* 0x000fe200000f0eff */
[C---:B------:R-:W-:Y:S01]  /*08f0*/  IMAD R21, R7.reuse, 0x2, R23 ;  /* 0x0000000207157824 */ /* 0x040fe200078e0217 */
[----:B------:R1:W5:Y:S03]  /*0900*/  LDG.E.U8 R27, desc[UR12][R2.64] ;  /* 0x0000000c021b7981 */ /* 0x000366000c1e1100 */
[----:B------:R-:W-:Y:S01]  /*0910*/  IMAD R25, R7, 0x2, R21 ;  /* 0x0000000207197824 */ /* 0x000fe200078e0215 */
[----:B------:R4:W5:Y:S01]  /*0920*/  LDG.E.U8 R22, desc[UR12][R4.64] ;  /* 0x0000000c04167981 */ /* 0x000962000c1e1100 */
[----:B0-----:R-:W-:-:S02]  /*0930*/  IADD3 R18, P1, PT, R21, R6, RZ ;  /* 0x0000000615127210 */ /* 0x001fc40007f3e0ff */
[----:B-1----:R-:W-:Y:S02]  /*0940*/  IADD3 R2, P0, PT, R23, R6, RZ ;  /* 0x0000000617027210 */ /* 0x002fe40007f1e0ff */
[-C--:B------:R-:W-:Y:S01]  /*0950*/  LEA.HI.X.SX32 R19, R21, R8.reuse, 0x1, P1 ;  /* 0x0000000815137211 */ /* 0x080fe200008f0eff */
[----:B------:R-:W-:Y:S01]  /*0960*/  IMAD R21, R7, 0x2, R25 ;  /* 0x0000000207157824 */ /* 0x000fe200078e0219 */
[----:B------:R-:W-:Y:S02]  /*0970*/  LEA.HI.X.SX32 R3, R23, R8, 0x1, P0 ;  /* 0x0000000817037211 */ /* 0x000fe400000f0eff */
[----:B----4-:R-:W-:Y:S01]  /*0980*/  IADD3 R4, P0, PT, R25, R6, RZ ;  /* 0x0000000619047210 */ /* 0x010fe20007f1e0ff */
[----:B------:R0:W-:Y:S01]  /*0990*/  STL [R1+0x13c], R24 ;  /* 0x00013c1801007387 */ /* 0x0001e20000100800 */
[----:B------:R-:W-:Y:S02]  /*09a0*/  IMAD R23, R7, 0x2, R21 ;  /* 0x0000000207177824 */ /* 0x000fe400078e0215 */
[----:B------:R-:W-:Y:S01]  /*09b0*/  LEA.HI.X.SX32 R5, R25, R8, 0x1, P0 ;  /* 0x0000000819057211 */ /* 0x000fe200000f0eff */
[----:B------:R1:W-:Y:S04]  /*09c0*/  STL [R1+0x160], R20 ;  /* 0x0001601401007387 */ /* 0x0003e80000100800 */
[----:B0-----:R0:W4:Y:S04]  /*09d0*/  LDG.E.U8 R24, desc[UR12][R2.64] ;  /* 0x0000000c02187981 */ /* 0x001128000c1e1100 */
[----:B-1----:R1:W4:Y:S01]  /*09e0*/  LDG.E.U8 R20, desc[UR12][R4.64] ;  /* 0x0000000c04147981 */ /* 0x002322000c1e1100 */
[----:B0-----:R-:W-:-:S04]  /*09f0*/  IADD3 R2, P0, PT, R21, R6, RZ ;  /* 0x0000000615027210 */ /* 0x001fc80007f1e0ff */
[----:B------:R-:W-:Y:S01]  /*0a00*/  LEA.HI.X.SX32 R3, R21, R8, 0x1, P0 ;  /* 0x0000000815037211 */ /* 0x000fe200000f0eff */
[----:B------:R-:W-:-:S04]  /*0a10*/  IMAD R21, R7, 0x2, R23 ;  /* 0x0000000207157824 */ /* 0x000fc800078e0217 */
[----:B------:R-:W4:Y:S01]  /*0a20*/  LDG.E.U8 R31, desc[UR12][R2.64] ;  /* 0x0000000c021f7981 */ /* 0x000f22000c1e1100 */
[----:B------:R-:W-:Y:S01]  /*0a30*/  IMAD R25, R7, 0x2, R21 ;  /* 0x0000000207197824 */ /* 0x000fe200078e0215 */
[----:B-1----:R-:W-:-:S04]  /*0a40*/  IADD3 R4, P1, PT, R21, R6, RZ ;  /* 0x0000000615047210 */ /* 0x002fc80007f3e0ff */
[----:B------:R-:W-:-:S05]  /*0a50*/  LEA.HI.X.SX32 R5, R21, R8, 0x1, P1 ;  /* 0x0000000815057211 */ /* 0x000fca00008f0eff */
[----:B------:R-:W4:Y:S04]  /*0a60*/  LDG.E.U8 R30, desc[UR12][R4.64] ;  /* 0x0000000c041e7981 */ /* 0x000f28000c1e1100 */
[----:B--2---:R0:W-:Y:S04]  /*0a70*/  STL [R1+0x15c], R0 ;  /* 0x00015c0001007387 */ /* 0x0041e80000100800 */
[----:B0-----:R0:W2:Y:S02]  /*0a80*/  LDG.E.U8 R0, desc[UR12][R18.64] ;  /* 0x0000000c12007981 */ /* 0x0010a4000c1e1100 */
[----:B0-----:R-:W-:-:S02]  /*0a90*/  IADD3 R18, P0, PT, R23, R6, RZ ;  /* 0x0000000617127210 */ /* 0x001fc40007f1e0ff */
[----:B---3--:R-:W-:Y:S02]  /*0aa0*/  STL [R1+0x164], R29 ;  /* 0x0001641d01007387 */ /* 0x008fe40000100800 */
[----:B------:R-:W-:Y:S02]  /*0ab0*/  LEA.HI.X.SX32 R19, R23, R8, 0x1, P0 ;  /* 0x0000000817137211 */ /* 0x000fe400000f0eff */
[----:B-----5:R0:W-:Y:S01]  /*0ac0*/  STL [R1+0x158], R26 ;  /* 0x0001581a01007387 */ /* 0x0201e20000100800 */
[----:B------:R-:W-:-:S03]  /*0ad0*/  IADD3 R2, P0, PT, R25, R6, RZ ;  /* 0x0000000619027210 */ /* 0x000fc60007f1e0ff */
[----:B0-----:R0:W3:Y:S01]  /*0ae0*/  LDG.E.U8 R26, desc[UR12][R18.64] ;  /* 0x0000000c121a7981 */ /* 0x0010e2000c1e1100 */
[----:B------:R-:W-:-:S05]  /*0af0*/  LEA.HI.X.SX32 R3, R25, R8, 0x1, P0 ;  /* 0x0000000819037211 */ /* 0x000fca00000f0eff */
[----:B------:R1:W5:Y:S01]  /*0b00*/  LDG.E.U8 R29, desc[UR12][R2.64] ;  /* 0x0000000c021d7981 */ /* 0x000362000c1e1100 */
[----:B------:R-:W-:-:S04]  /*0b10*/  IMAD R21, R7, 0x2, R25 ;  /* 0x0000000207157824 */ /* 0x000fc800078e0219 */
[----:B------:R-:W-:Y:S01]  /*0b20*/  IMAD R23, R7, 0x2, R21 ;  /* 0x0000000207177824 */ /* 0x000fe200078e0215 */
[----:B0-----:R-:W-:-:S04]  /*0b30*/  IADD3 R18, P0, PT, R21, R6, RZ ;  /* 0x0000000615127210 */ /* 0x001fc80007f1e0ff */
[----:B------:R-:W-:Y:S01]  /*0b40*/  LEA.HI.X.SX32 R19, R21, R8, 0x1, P0 ;  /* 0x0000000815137211 */ /* 0x000fe200000f0eff */
[----:B------:R-:W-:Y:S01]  /*0b50*/  IMAD R21, R7, 0x2, R23 ;  /* 0x0000000207157824 */ /* 0x000fe200078e0217 */
[-C--:B-1----:R-:W-:Y:S01]  /*0b60*/  IADD3 R2, P0, PT, R23, R6.reuse, RZ ;  /* 0x0000000617027210 */ /* 0x082fe20007f1e0ff */
[----:B------:R0:W-:Y:S02]  /*0b70*/  STL [R1+0x7c], R28 ;  /* 0x00007c1c01007387 */ /* 0x0001e40000100800 */
[----:B------:R-:W-:Y:S01]  /*0b80*/  IMAD R25, R7, 0x2, R21 ;  /* 0x0000000207197824 */ /* 0x000fe200078e0215 */
[----:B------:R-:W-:Y:S01]  /*0b90*/  IADD3 R4, P1, PT, R21, R6, RZ ;  /* 0x0000000615047210 */ /* 0x000fe20007f3e0ff */
[----:B------:R1:W-:Y:S01]  /*0ba0*/  STL [R1+0x70], R27 ;  /* 0x0000701b01007387 */ /* 0x0003e20000100800 */
[-C--:B------:R-:W-:Y:S02]  /*0bb0*/  LEA.HI.X.SX32 R3, R23, R8.reuse, 0x1, P0 ;  /* 0x0000000817037211 */ /* 0x080fe400000f0eff */
[----:B------:R-:W-:Y:S01]  /*0bc0*/  LEA.HI.X.SX32 R5, R21, R8, 0x1, P1 ;  /* 0x0000000815057211 */ /* 0x000fe200008f0eff */
[----:B------:R1:W-:Y:S01]  /*0bd0*/  STL [R1+0x154], R22 ;  /* 0x0001541601007387 */ /* 0x0003e20000100800 */
[----:B------:R-:W-:-:S03]  /*0be0*/  IMAD R21, R7, 0x2, R25 ;  /* 0x0000000207157824 */ /* 0x000fc600078e0219 */
[----:B0-----:R-:W5:Y:S04]  /*0bf0*/  LDG.E.U8 R28, desc[UR12][R2.64] ;  /* 0x0000000c021c7981 */ /* 0x001f68000c1e1100 */
[----:B-1----:R-:W5:Y:S04]  /*0c00*/  LDG.E.U8 R27, desc[UR12][R4.64] ;  /* 0x0000000c041b7981 */ /* 0x002f68000c1e1100 */
[----:B------:R0:W5:Y:S04]  /*0c10*/  LDG.E.U8 R22, desc[UR12][R18.64] ;  /* 0x0000000c12167981 */ /* 0x000168000c1e1100 */
[----:B----4-:R1:W-:Y:S01]  /*0c20*/  STL [R1+0x150], R24 ;  /* 0x0001501801007387 */ /* 0x0103e20000100800 */
[----:B0-----:R-:W-:-:S04]  /*0c30*/  IADD3 R18, P0, PT, R25, R6, RZ ;  /* 0x0000000619127210 */ /* 0x001fc80007f1e0ff */
[----:B------:R-:W-:Y:S02]  /*0c40*/  LEA.HI.X.SX32 R19, R25, R8, 0x1, P0 ;  /* 0x0000000819137211 */ /* 0x000fe400000f0eff */
[----:B------:R-:W-:-:S03]  /*0c50*/  IADD3 R2, P0, PT, R21, R6, RZ ;  /* 0x0000000615027210 */ /* 0x000fc60007f1e0ff */
[----:B-1----:R0:W4:Y:S01]  /*0c60*/  LDG.E.U8 R24, desc[UR12][R18.64] ;  /* 0x0000000c12187981 */ /* 0x002122000c1e1100 */
[----:B------:R-:W-:-:S05]  /*0c70*/  LEA.HI.X.SX32 R3, R21, R8, 0x1, P0 ;  /* 0x0000000815037211 */ /* 0x000fca00000f0eff */
[----:B------:R1:W4:Y:S04]  /*0c80*/  LDG.E.U8 R32, desc[UR12][R2.64] ;  /* 0x0000000c02207981 */ /* 0x000328000c1e1100 */
[----:B--2---:R2:W-:Y:S02]  /*0c90*/  STL [R1+0x120], R0 ;  /* 0x0001200001007387 */ /* 0x0045e40000100800 */
[C---:B--2---:R-:W-:Y:S02]  /*0ca0*/  IMAD R0, R7.reuse, 0x2, R21 ;  /* 0x0000000207007824 */ /* 0x044fe400078e0215 */
[----:B------:R2:W-:Y:S02]  /*0cb0*/  STL [R1+0x11c], R20 ;  /* 0x00011c1401007387 */ /* 0x0005e40000100800 */
[C---:B------:R-:W-:Y:S01]  /*0cc0*/  IMAD R21, R7.reuse, 0x2, R0 ;  /* 0x0000000207157824 */ /* 0x040fe200078e0200 */
[C---:B------:R-:W-:Y:S01]  /*0cd0*/  IADD3 R4, P0, PT, R0.reuse, R6, RZ ;  /* 0x0000000600047210 */ /* 0x040fe20007f1e0ff */
[----:B------:R-:W-:Y:S03]  /*0ce0*/  STL [R1+0x14c], R31 ;  /* 0x00014c1f01007387 */ /* 0x000fe60000100800 */
[----:B------:R-:W-:Y:S01]  /*0cf0*/  LEA.HI.X.SX32 R5, R0, R8, 0x1, P0 ;  /* 0x0000000800057211 */ /* 0x000fe200000f0eff */
[----:B--2---:R-:W-:Y:S01]  /*0d00*/  IMAD R20, R7, 0x2, R21 ;  /* 0x0000000207147824 */ /* 0x004fe200078e0215 */
[----:B0-----:R-:W-:-:S03]  /*0d10*/  IADD3 R18, P1, PT, R21, R6, RZ ;  /* 0x0000000615127210 */ /* 0x001fc60007f3e0ff */
[----:B------:R-:W-:Y:S01]  /*0d20*/  IMAD R0, R7, 0x2, R20 ;  /* 0x0000000207007824 */ /* 0x000fe200078e0214 */
[C---:B-1----:R-:W-:Y:S01]  /*0d30*/  IADD3 R2, P0, PT, R20.reuse, R6, RZ ;  /* 0x0000000614027210 */ /* 0x042fe20007f1e0ff */
[----:B---3--:R0:W-:Y:S03]  /*0d40*/  STL [R1+0x148], R26 ;  /* 0x0001481a01007387 */ /* 0x0081e60000100800 */
[-C--:B------:R-:W-:Y:S01]  /*0d50*/  LEA.HI.X.SX32 R3, R20, R8.reuse, 0x1, P0 ;  /* 0x0000000814037211 */ /* 0x080fe200000f0eff */
[----:B0-----:R0:W2:Y:S01]  /*0d60*/  LDG.E.U8 R26, desc[UR12][R4.64] ;  /* 0x0000000c041a7981 */ /* 0x0010a2000c1e1100 */
[----:B------:R-:W-:-:S03]  /*0d70*/  LEA.HI.X.SX32 R19, R21, R8, 0x1, P1 ;  /* 0x0000000815137211 */ /* 0x000fc600008f0eff */
[----:B------:R1:W-:Y:S04]  /*0d80*/  STL [R1+0x108], R30 ;  /* 0x0001081e01007387 */ /* 0x0003e80000100800 */
[----:B------:R3:W2:Y:S01]  /*0d90*/  LDG.E.U8 R25, desc[UR12][R2.64] ;  /* 0x0000000c02197981 */ /* 0x0006a2000c1e1100 */
[----:B0-----:R-:W-:-:S04]  /*0da0*/  IADD3 R4, P0, PT, R0, R6, RZ ;  /* 0x0000000600047210 */ /* 0x001fc80007f1e0ff */
[----:B------:R-:W-:Y:S01]  /*0db0*/  LEA.HI.X.SX32 R5, R0, R8, 0x1, P0 ;  /* 0x0000000800057211 */ /* 0x000fe200000f0eff */
[----:B-1----:R0:W2:Y:S04]  /*0dc0*/  LDG.E.U8 R30, desc[UR12][R18.64] ;  /* 0x0000000c121e7981 */ /* 0x0020a8000c1e1100 */
[----:B-----5:R1:W-:Y:S04]  /*0dd0*/  STL [R1+0x104], R29 ;  /* 0x0001041d01007387 */ /* 0x0203e80000100800 */
[----:B-1----:R1:W5:Y:S01]  /*0de0*/  LDG.E.U8 R29, desc[UR12][R4.64] ;  /* 0x0000000c041d7981 */ /* 0x002362000c1e1100 */
[----:B------:R-:W-:-:S04]  /*0df0*/  IMAD R21, R7, 0x2, R0 ;  /* 0x0000000207157824 */ /* 0x000fc800078e0200 */
[----:B------:R-:W-:Y:S01]  /*0e00*/  IMAD R23, R7, 0x2, R21 ;  /* 0x0000000207177824 */ /* 0x000fe200078e0215 */
[----:B---3--:R-:W-:-:S03]  /*0e10*/  IADD3 R2, P0, PT, R21, R6, RZ ;  /* 0x0000000615027210 */ /* 0x008fc60007f1e0ff */
[----:B------:R-:W-:Y:S01]  /*0e20*/  IMAD R0, R7, 0x2, R23 ;  /* 0x0000000207007824 */ /* 0x000fe200078e0217 */
[----:B------:R-:W-:-:S03]  /*0e30*/  LEA.HI.X.SX32 R3, R21, R8, 0x1, P0 ;  /* 0x0000000815037211 */ /* 0x000fc600000f0eff */
[----:B------:R-:W-:Y:S01]  /*0e40*/  IMAD R20, R7, 0x2, R0 ;  /* 0x0000000207147824 */ /* 0x000fe200078e0200 */
[CC--:B0-----:R-:W-:Y:S01]  /*0e50*/  IADD3 R18, P1, PT, R23.reuse, R6.reuse, RZ ;  /* 0x0000000617127210 */ /* 0x0c1fe20007f3e0ff */
[----:B------:R0:W-:Y:S01]  /*0e60*/  STL [R1+0x144], R22 ;  /* 0x0001441601007387 */ /* 0x0001e20000100800 */
[C---:B-1----:R-:W-:Y:S02]  /*0e70*/  IADD3 R4, P0, PT, R0.reuse, R6, RZ ;  /* 0x0000000600047210 */ /* 0x042fe40007f1e0ff */
[-C--:B------:R-:W-:Y:S01]  /*0e80*/  LEA.HI.X.SX32 R19, R23, R8.reuse, 0x1, P1 ;  /* 0x0000000817137211 */ /* 0x080fe200008f0eff */
[----:B------:R1:W3:Y:S01]  /*0e90*/  LDG.E.U8 R31, desc[UR12][R2.64] ;  /* 0x0000000c021f7981 */ /* 0x0002e2000c1e1100 */
[----:B------:R-:W-:Y:S01]  /*0ea0*/  LEA.HI.X.SX32 R5, R0, R8, 0x1, P0 ;  /* 0x0000000800057211 */ /* 0x000fe200000f0eff */
[C---:B0-----:R-:W-:Y:S02]  /*0eb0*/  IMAD R22, R7.reuse, 0x2, R20 ;  /* 0x0000000207167824 */ /* 0x041fe400078e0214 */
[----:B------:R0:W-:Y:S01]  /*0ec0*/  STL [R1+0x138], R28 ;  /* 0x0001381c01007387 */ /* 0x0001e20000100800 */
[----:B-1----:R-:W-:Y:S01]  /*0ed0*/  IADD3 R2, P0, PT, R20, R6, RZ ;  /* 0x0000000614027210 */ /* 0x002fe20007f1e0ff */
[----:B------:R-:W-:-:S03]  /*0ee0*/  IMAD R23, R7, 0x2, R22 ;  /* 0x0000000207177824 */ /* 0x000fc600078e0216 */
[----:B------:R-:W-:Y:S01]  /*0ef0*/  LEA.HI.X.SX32 R3, R20, R8, 0x1, P0 ;  /* 0x0000000814037211 */ /* 0x000fe200000f0eff */
[C---:B------:R-:W-:Y:S01]  /*0f00*/  IMAD R21, R7.reuse, 0x2, R23 ;  /* 0x0000000207157824 */ /* 0x040fe200078e0217 */
[----:B0-----:R0:W3:Y:S04]  /*0f10*/  LDG.E.U8 R28, desc[UR12][R18.64] ;  /* 0x0000000c121c7981 */ /* 0x0010e8000c1e1100 */
[----:B------:R1:W-:Y:S01]  /*0f20*/  STL [R1+0x110], R27 ;  /* 0x0001101b01007387 */ /* 0x0003e20000100800 */
[----:B------:R-:W-:-:S03]  /*0f30*/  IMAD R0, R7, 0x2, R21 ;  /* 0x0000000207007824 */ /* 0x000fc600078e0215 */
[----:B------:R4:W3:Y:S01]  /*0f40*/  LDG.E.U8 R34, desc[UR12][R2.64] ;  /* 0x0000000c02227981 */ /* 0x0008e2000c1e1100 */
[----:B0-----:R-:W-:-:S03]  /*0f50*/  IADD3 R18, P0, PT, R22, R6, RZ ;  /* 0x0000000616127210 */ /* 0x001fc60007f1e0ff */
[----:B-1----:R0:W3:Y:S01]  /*0f60*/  LDG.E.U8 R27, desc[UR12][R4.64] ;  /* 0x0000000c041b7981 */ /* 0x0020e2000c1e1100 */
[----:B------:R-:W-:Y:S02]  /*0f70*/  LEA.HI.X.SX32 R19, R22, R8, 0x1, P0 ;  /* 0x0000000816137211 */ /* 0x000fe400000f0eff */
[-C--:B----4-:R-:W-:Y:S01]  /*0f80*/  IADD3 R2, P0, PT, R21, R6.reuse, RZ ;  /* 0x0000000615027210 */ /* 0x090fe20007f1e0ff */
[----:B------:R1:W-:Y:S01]  /*0f90*/  STL [R1+0x100], R24 ;  /* 0x0001001801007387 */ /* 0x0003e20000100800 */
[----:B0-----:R-:W-:-:S03]  /*0fa0*/  IADD3 R4, P1, PT, R23, R6, RZ ;  /* 0x0000000617047210 */ /* 0x001fc60007f3e0ff */
[----:B------:R0:W-:Y:S01]  /*0fb0*/  STL [R1+0x134], R32 ;  /* 0x0001342001007387 */ /* 0x0001e20000100800 */
[-C--:B------:R-:W-:Y:S02]  /*0fc0*/  LEA.HI.X.SX32 R3, R21, R8.reuse, 0x1, P0 ;  /* 0x0000000815037211 */ /* 0x080fe400000f0eff */
[----:B------:R-:W-:Y:S01]  /*0fd0*/  LEA.HI.X.SX32 R5, R23, R8, 0x1, P1 ;  /* 0x0000000817057211 */ /* 0x000fe200008f0eff */
[----:B-1----:R-:W-:-:S04]  /*0fe0*/  IMAD R24, R7, 0x2, R0 ;  /* 0x0000000207187824 */ /* 0x002fc800078e0200 */
[----:B0-----:R-:W4:Y:S04]  /*0ff0*/  LDG.E.U8 R32, desc[UR12][R4.64] ;  /* 0x0000000c04207981 */ /* 0x001f28000c1e1100 */
[----:B--2---:R0:W-:Y:S04]  /*1000*/  STL [R1+0x130], R26 ;  /* 0x0001301a01007387 */ /* 0x0041e80000100800 */
[----:B0-----:R0:W2:Y:S02]  /*1010*/  LDG.E.U8 R26, desc[UR12][R18.64] ;  /* 0x0000000c121a7981 */ /* 0x0010a4000c1e1100 */
[----:B0-----:R-:W-:-:S04]  /*1020*/  IADD3 R18, P0, PT, R0, R6, RZ ;  /* 0x0000000600127210 */ /* 0x001fc80007f1e0ff */
[----:B------:R-:W-:Y:S02]  /*1030*/  LEA.HI.X.SX32 R19, R0, R8, 0x1, P0 ;  /* 0x0000000800137211 */ /* 0x000fe400000f0eff */
[C---:B------:R-:W-:Y:S01]  /*1040*/  IADD3 R4, P0, PT, R24.reuse, R6, RZ ;  /* 0x0000000618047210 */ /* 0x040fe20007f1e0ff */
[----:B------:R0:W-:Y:S03]  /*1050*/  STL [R1+0xf8], R30 ;  /* 0x0000f81e01007387 */ /* 0x0001e60000100800 */
[----:B------:R-:W-:Y:S01]  /*1060*/  LEA.HI.X.SX32 R5, R24, R8, 0x1, P0 ;  /* 0x0000000818057211 */ /* 0x000fe200000f0eff */
[----:B------:R-:W-:Y:S04]  /*1070*/  STL [R1+0xf4], R25 ;  /* 0x0000f41901007387 */ /* 0x000fe80000100800 */
[----:B-----5:R1:W-:Y:S04]  /*1080*/  STL [R1+0x12c], R29 ;  /* 0x00012c1d01007387 */ /* 0x0203e80000100800 */
[----:B0-----:R0:W5:Y:S04]  /*1090*/  LDG.E.U8 R30, desc[UR12][R2.64] ;  /* 0x0000000c021e7981 */ /* 0x001168000c1e1100 */
[----:B------:R-:W5:Y:S04]  /*10a0*/  LDG.E.U8 R33, desc[UR12][R4.64] ;  /* 0x0000000c04217981 */ /* 0x000f68000c1e1100 */
[----:B-1----:R1:W5:Y:S01]  /*10b0*/  LDG.E.U8 R29, desc[UR12][R18.64] ;  /* 0x0000000c121d7981 */ /* 0x002362000c1e1100 */
[----:B------:R-:W-:-:S04]  /*10c0*/  IMAD R20, R7, 0x2, R24 ;  /* 0x0000000207147824 */ /* 0x000fc800078e0218 */
[----:B------:R-:W-:Y:S01]  /*10d0*/  IMAD R23, R7, 0x2, R20 ;  /* 0x0000000207177824 */ /* 0x000fe200078e0214 */
[----:B0-----:R-:W-:-:S03]  /*10e0*/  IADD3 R2, P1, PT, R20, R6, RZ ;  /* 0x0000000614027210 */ /* 0x001fc60007f3e0ff */
[----:B------:R-:W-:Y:S01]  /*10f0*/  IMAD R22, R7, 0x2, R23 ;  /* 0x0000000207167824 */ /* 0x000fe200078e0217 */
[----:B-1----:R-:W-:-:S03]  /*1100*/  IADD3 R18, P0, PT, R23, R6, RZ ;  /* 0x0000000617127210 */ /* 0x002fc60007f1e0ff */
[----:B------:R-:W-:Y:S01]  /*1110*/  IMAD R21, R7, 0x2, R22 ;  /* 0x0000000207157824 */ /* 0x000fe200078e0216 */
[-C--:B------:R-:W-:Y:S02]  /*1120*/  LEA.HI.X.SX32 R3, R20, R8.reuse, 0x1, P1 ;  /* 0x0000000814037211 */ /* 0x080fe400008f0eff */
[----:B------:R-:W-:Y:S01]  /*1130*/  LEA.HI.X.SX32 R19, R23, R8, 0x1, P0 ;  /* 0x0000000817137211 */ /* 0x000fe200000f0eff */
[C---:B------:R-:W-:Y:S01]  /*1140*/  IMAD R25, R7.reuse, 0x2, R21 ;  /* 0x0000000207197824 */ /* 0x040fe200078e0215 */
[C---:B------:R-:W-:Y:S01]  /*1150*/  IADD3 R4, P0, PT, R22.reuse, R6, RZ ;  /* 0x0000000616047210 */ /* 0x040fe20007f1e0ff */
[----:B---3--:R0:W-:Y:S02]  /*1160*/  STL [R1+0x128], R31 ;  /* 0x0001281f01007387 */ /* 0x0081e40000100800 */
[C---:B------:R-:W-:Y:S01]  /*1170*/  IMAD R0, R7.reuse, 0x2, R25 ;  /* 0x0000000207007824 */ /* 0x040fe200078e0219 */
[----:B------:R-:W-:Y:S01]  /*1180*/  LEA.HI.X.SX32 R5, R22, R8, 0x1, P0 ;  /* 0x0000000816057211 */ /* 0x000fe200000f0eff */
[----:B------:R1:W-:Y:S04]  /*1190*/  STL [R1+0xe8], R28 ;  /* 0x0000e81c01007387 */ /* 0x0003e80000100800 */
[----:B0-----:R0:W3:Y:S01]  /*11a0*/  LDG.E.U8 R31, desc[UR12][R2.64] ;  /* 0x0000000c021f7981 */ /* 0x0010e2000c1e1100 */
[----:B------:R-:W-:-:S03]  /*11b0*/  IMAD R24, R7, 0x2, R0 ;  /* 0x0000000207187824 */ /* 0x000fc600078e0200 */
[----:B------:R-:W-:Y:S04]  /*11c0*/  STL [R1+0xe4], R27 ;  /* 0x0000e41b01007387 */ /* 0x000fe80000100800 */
[----:B-1----:R1:W3:Y:S01]  /*11d0*/  LDG.E.U8 R28, desc[UR12][R18.64] ;  /* 0x0000000c121c7981 */ /* 0x0022e2000c1e1100 */
[----:B0-----:R-:W-:-:S03]  /*11e0*/  IADD3 R2, P0, PT, R21, R6, RZ ;  /* 0x0000000615027210 */ /* 0x001fc60007f1e0ff */
[----:B------:R0:W-:Y:S01]  /*11f0*/  STL [R1+0x124], R34 ;  /* 0x0001242201007387 */ /* 0x0001e20000100800 */
[----:B------:R-:W-:Y:S02]  /*1200*/  LEA.HI.X.SX32 R3, R21, R8, 0x1, P0 ;  /* 0x0000000815037211 */ /* 0x000fe400000f0eff */
[----:B-1----:R-:W-:-:S03]  /*1210*/  IADD3 R18, P1, PT, R25, R6, RZ ;  /* 0x0000000619127210 */ /* 0x002fc60007f3e0ff */
[----:B------:R-:W3:Y:S04]  /*1220*/  LDG.E.U8 R38, desc[UR12][R2.64] ;  /* 0x0000000c02267981 */ /* 0x000ee8000c1e1100 */
[----:B0-----:R0:W3:Y:S01]  /*1230*/  LDG.E.U8 R34, desc[UR12][R4.64] ;  /* 0x0000000c04227981 */ /* 0x0010e2000c1e1100 */
[----:B------:R-:W-:Y:S01]  /*1240*/  LEA.HI.X.SX32 R19, R25, R8, 0x1, P1 ;  /* 0x0000000819137211 */ /* 0x000fe200008f0eff */
[----:B------:R-:W-:Y:S01]  /*1250*/  IMAD R20, R7, 0x2, R24 ;  /* 0x0000000207147824 */ /* 0x000fe200078e0218 */
[----:B0-----:R-:W-:-:S04]  /*1260*/  IADD3 R4, P0, PT, R0, R6, RZ ;  /* 0x0000000600047210 */ /* 0x001fc80007f1e0ff */
[----:B------:R-:W-:Y:S02]  /*1270*/  LEA.HI.X.SX32 R5, R0, R8, 0x1, P0 ;  /* 0x0000000800057211 */ /* 0x000fe400000f0eff */
[----:B------:R-:W-:-:S03]  /*1280*/  IADD3 R2, P0, PT, R24, R6, RZ ;  /* 0x0000000618027210 */ /* 0x000fc60007f1e0ff */
[----:B------:R0:W3:Y:S01]  /*1290*/  LDG.E.U8 R35, desc[UR12][R4.64] ;  /* 0x0000000c04237981 */ /* 0x0000e2000c1e1100 */
[----:B------:R-:W-:-:S05]  /*12a0*/  LEA.HI.X.SX32 R3, R24, R8, 0x1, P0 ;  /* 0x0000000818037211 */ /* 0x000fca00000f0eff */
[----:B------:R1:W3:Y:S01]  /*12b0*/  LDG.E.U8 R37, desc[UR12][R2.64] ;  /* 0x0000000c02257981 */ /* 0x0002e2000c1e1100 */
[----:B0-----:R-:W-:-:S04]  /*12c0*/  IADD3 R4, P0, PT, R20, R6, RZ ;  /* 0x0000000614047210 */ /* 0x001fc80007f1e0ff */
[----:B------:R-:W-:Y:S01]  /*12d0*/  LEA.HI.X.SX32 R5, R20, R8, 0x1, P0 ;  /* 0x0000000814057211 */ /* 0x000fe200000f0eff */
[----:B--2---:R-:W-:Y:S04]  /*12e0*/  STL [R1+0x118], R26 ;  /* 0x0001181a01007387 */ /* 0x004fe80000100800 */
[----:B----4-:R0:W-:Y:S04]  /*12f0*/  STL [R1+0xd0], R32 ;  /* 0x0000d02001007387 */ /* 0x0101e80000100800 */
[----:B0-----:R0:W2:Y:S04]  /*1300*/  LDG.E.U8 R32, desc[UR12][R18.64] ;  /* 0x0000000c12207981 */ /* 0x0010a8000c1e1100 */
[----:B-----5:R-:W-:Y:S04]  /*1310*/  STL [R1+0xcc], R30 ;  /* 0x0000cc1e01007387 */ /* 0x020fe80000100800 */
[----:B------:R-:W-:Y:S04]  /*1320*/  STL [R1+0x114], R29 ;  /* 0x0001141d01007387 */ /* 0x000fe80000100800 */
[----:B------:R4:W-:Y:S04]  /*1330*/  STL [R1+0x10c], R33 ;  /* 0x00010c2101007387 */ /* 0x0009e80000100800 */
[----:B----4-:R4:W5:Y:S01]  /*1340*/  LDG.E.U8 R33, desc[UR12][R4.64] ;  /* 0x0000000c04217981 */ /* 0x010962000c1e1100 */
[----:B------:R-:W-:-:S04]  /*1350*/  IMAD R23, R7, 0x2, R20 ;  /* 0x0000000207177824 */ /* 0x000fc800078e0214 */
[----:B------:R-:W-:-:S04]  /*1360*/  IMAD R27, R7, 0x2, R23 ;  /* 0x00000002071b7824 */ /* 0x000fc800078e0217 */
[----:B------:R-:W-:Y:S01]  /*1370*/  IMAD R22, R7, 0x2, R27 ;  /* 0x0000000207167824 */ /* 0x000fe200078e021b */
[----:B-1----:R-:W-:-:S03]  /*1380*/  IADD3 R2, P0, PT, R27, R6, RZ ;  /* 0x000000061b027210 */ /* 0x002fc60007f1e0ff */
[----:B------:R-:W-:Y:S01]  /*1390*/  IMAD R21, R7, 0x2, R22 ;  /* 0x0000000207157824 */ /* 0x000fe200078e0216 */
[----:B0-----:R-:W-:Y:S02]  /*13a0*/  IADD3 R18, P1, PT, R23, R6, RZ ;  /* 0x0000000617127210 */ /* 0x001fe40007f3e0ff */
[----:B------:R-:W-:Y:S01]  /*13b0*/  LEA.HI.X.SX32 R3, R27, R8, 0x1, P0 ;  /* 0x000000081b037211 */ /* 0x000fe200000f0eff */
[----:B------:R-:W-:Y:S01]  /*13c0*/  IMAD R26, R7, 0x2, R21 ;  /* 0x00000002071a7824 */ /* 0x000fe200078e0215 */
[C---:B----4-:R-:W-:Y:S01]  /*13d0*/  IADD3 R4, P0, PT, R22.reuse, R6, RZ ;  /* 0x0000000616047210 */ /* 0x050fe20007f1e0ff */
[----:B---3--:R0:W-:Y:S01]  /*13e0*/  STL [R1+0xd8], R31 ;  /* 0x0000d81f01007387 */ /* 0x0081e20000100800 */
[-C--:B------:R-:W-:Y:S01]  /*13f0*/  LEA.HI.X.SX32 R19, R23, R8.reuse, 0x1, P1 ;  /* 0x0000000817137211 */ /* 0x080fe200008f0eff */
[C---:B------:R-:W-:Y:S01]  /*1400*/  IMAD R25, R7.reuse, 0x2, R26 ;  /* 0x0000000207197824 */ /* 0x040fe200078e021a */
[----:B------:R-:W-:Y:S01]  /*1410*/  LEA.HI.X.SX32 R5, R22, R8, 0x1, P0 ;  /* 0x0000000816057211 */ /* 0x000fe200000f0eff */
[----:B------:R-:W-:Y:S02]  /*1420*/  STL [R1+0xc4], R28 ;  /* 0x0000c41c01007387 */ /* 0x000fe40000100800 */
[----:B------:R-:W-:-:S02]  /*1430*/  IMAD R0, R7, 0x2, R25 ;  /* 0x0000000207007824 */ /* 0x000fc400078e0219 */
[----:B------:R-:W3:Y:S04]  /*1440*/  LDG.E.U8 R36, desc[UR12][R18.64] ;  /* 0x0000000c12247981 */ /* 0x000ee8000c1e1100 */
[----:B0-----:R0:W4:Y:S01]  /*1450*/  LDG.E.U8 R31, desc[UR12][R2.64] ;  /* 0x0000000c021f7981 */ /* 0x001122000c1e1100 */
[----:B------:R-:W-:-:S03]  /*1460*/  IMAD R30, R7, 0x2, R0 ;  /* 0x00000002071e7824 */ /* 0x000fc600078e0200 */
[----:B------:R1:W-:Y:S01]  /*1470*/  STL [R1+0xfc], R34 ;  /* 0x0000fc2201007387 */ /* 0x0003e20000100800 */
[CC--:B0-----:R-:W-:Y:S02]  /*1480*/  IADD3 R2, P0, PT, R21.reuse, R6.reuse, RZ ;  /* 0x0000000615027210 */ /* 0x0c1fe40007f1e0ff */
[C---:B------:R-:W-:Y:S02]  /*1490*/  IADD3 R18, P1, PT, R26.reuse, R6, RZ ;  /* 0x000000061a127210 */ /* 0x040fe40007f3e0ff */
[-C--:B------:R-:W-:Y:S01]  /*14a0*/  LEA.HI.X.SX32 R3, R21, R8.reuse, 0x1, P0 ;  /* 0x0000000815037211 */ /* 0x080fe200000f0eff */
[----:B-1----:R0:W4:Y:S01]  /*14b0*/  LDG.E.U8 R34, desc[UR12][R4.64] ;  /* 0x0000000c04227981 */ /* 0x002122000c1e1100 */
[----:B------:R-:W-:-:S03]  /*14c0*/  LEA.HI.X.SX32 R19, R26, R8, 0x1, P1 ;  /* 0x000000081a137211 */ /* 0x000fc600008f0eff */
[----:B------:R-:W-:Y:S01]  /*14d0*/  STL [R1+0xf0], R38 ;  /* 0x0000f02601007387 */ /* 0x000fe20000100800 */
[----:B0-----:R-:W-:Y:S01]  /*14e0*/  IADD3 R4, P0, PT, R25, R6, RZ ;  /* 0x0000000619047210 */ /* 0x001fe20007f1e0ff */
[----:B------:R-:W-:-:S03]  /*14f0*/  IMAD R29, R7, 0x2, R30 ;  /* 0x00000002071d7824 */ /* 0x000fc600078e021e */
[----:B------:R-:W-:-:S05]  /*1500*/  LEA.HI.X.SX32 R5, R25, R8, 0x1, P0 ;  /* 0x0000000819057211 */ /* 0x000fca00000f0eff */
[----:B------:R0:W4:Y:S02]  /*1510*/  LDG.E.U8 R53, desc[UR12][R4.64] ;  /* 0x0000000c04357981 */ /* 0x000124000c1e1100 */
[----:B0-----:R-:W-:-:S04]  /*1520*/  IADD3 R4, P1, PT, R29, R6, RZ ;  /* 0x000000061d047210 */ /* 0x001fc80007f3e0ff */
[----:B------:R-:W-:-:S05]  /*1530*/  LEA.HI.X.SX32 R5, R29, R8, 0x1, P1 ;  /* 0x000000081d057211 */ /* 0x000fca00008f0eff */
[----:B------:R-:W4:Y:S04]  /*1540*/  LDG.E.U8 R50, desc[UR12][R4.64] ;  /* 0x0000000c04327981 */ /* 0x000f28000c1e1100 */
[----:B--2---:R0:W-:Y:S04]  /*1550*/  STL [R1+0xbc], R32 ;  /* 0x0000bc2001007387 */ /* 0x0041e80000100800 */
[----:B------:R1:W-:Y:S04]  /*1560*/  STL [R1+0xb4], R35 ;  /* 0x0000b42301007387 */ /* 0x0003e80000100800 */
[----:B0-----:R0:W2:Y:S04]  /*1570*/  LDG.E.U8 R32, desc[UR12][R2.64] ;  /* 0x0000000c02207981 */ /* 0x0010a8000c1e1100 */
[----:B-1----:R1:W2:Y:S01]  /*1580*/  LDG.E.U8 R35, desc[UR12][R18.64] ;  /* 0x0000000c12237981 */ /* 0x0022a2000c1e1100 */
[----:B0-----:R-:W-:-:S04]  /*1590*/  IADD3 R2, P0, PT, R0, R6, RZ ;  /* 0x0000000600027210 */ /* 0x001fc80007f1e0ff */
[----:B------:R-:W-:Y:S02]  /*15a0*/  LEA.HI.X.SX32 R3, R0, R8, 0x1, P0 ;  /* 0x0000000800037211 */ /* 0x000fe400000f0eff */
[C---:B-1----:R-:W-:Y:S01]  /*15b0*/  IADD3 R18, P0, PT, R30.reuse, R6, RZ ;  /* 0x000000061e127210 */ /* 0x042fe20007f1e0ff */
[----:B------:R-:W-:Y:S03]  /*15c0*/  STL [R1+0xec], R37 ;  /* 0x0000ec2501007387 */ /* 0x000fe60000100800 */
[----:B------:R-:W-:-:S05]  /*15d0*/  LEA.HI.X.SX32 R19, R30, R8, 0x1, P0 ;  /* 0x000000081e137211 */ /* 0x000fca00000f0eff */
[----:B------:R-:W2:Y:S04]  /*15e0*/  LDG.E.U8 R51, desc[UR12][R18.64] ;  /* 0x0000000c12337981 */ /* 0x000ea8000c1e1100 */
[----:B-----5:R0:W-:Y:S04]  /*15f0*/  STL [R1+0xe0], R33 ;  /* 0x0000e02101007387 */ /* 0x0201e80000100800 */
[----:B0-----:R0:W5:Y:S01]  /*1600*/  LDG.E.U8 R33, desc[UR12][R2.64] ;  /* 0x0000000c02217981 */ /* 0x001162000c1e1100 */
[----:B------:R-:W-:-:S04]  /*1610*/  IMAD R24, R7, 0x2, R29 ;  /* 0x0000000207187824 */ /* 0x000fc800078e021d */
[----:B------:R-:W-:-:S04]  /*1620*/  IMAD R23, R7, 0x2, R24 ;  /* 0x0000000207177824 */ /* 0x000fc800078e0218 */
[----:B------:R-:W-:Y:S01]  /*1630*/  IMAD R20, R7, 0x2, R23 ;  /* 0x0000000207147824 */ /* 0x000fe200078e0217 */
[----:B0-----:R-:W-:-:S03]  /*1640*/  IADD3 R2, P0, PT, R24, R6, RZ ;  /* 0x0000000618027210 */ /* 0x001fc60007f1e0ff */
[----:B------:R-:W-:Y:S01]  /*1650*/  IMAD R28, R7, 0x2, R20 ;  /* 0x00000002071c7824 */ /* 0x000fe200078e0214 */
[----:B------:R-:W-:Y:S02]  /*1660*/  LEA.HI.X.SX32 R3, R24, R8, 0x1, P0 ;  /* 0x0000000818037211 */ /* 0x000fe400000f0eff */
[----:B------:R-:W-:Y:S01]  /*1670*/  IADD3 R18, P0, PT, R23, R6, RZ ;  /* 0x0000000617127210 */ /* 0x000fe20007f1e0ff */
[----:B------:R-:W-:Y:S01]  /*1680*/  IMAD R22, R7, 0x2, R28 ;  /* 0x0000000207167824 */ /* 0x000fe200078e021c */
[----:B---3--:R-:W-:Y:S02]  /*1690*/  STL [R1+0xa4], R36 ;  /* 0x0000a42401007387 */ /* 0x008fe40000100800 */
[----:B------:R-:W-:Y:S02]  /*16a0*/  LEA.HI.X.SX32 R19, R23, R8, 0x1, P0 ;  /* 0x0000000817137211 */ /* 0x000fe400000f0eff */
[----:B------:R-:W-:Y:S01]  /*16b0*/  IADD3 R4, P0, PT, R20, R6, RZ ;  /* 0x0000000614047210 */ /* 0x000fe20007f1e0ff */
[----:B----4-:R0:W-:Y:S01]  /*16c0*/  STL [R1+0x9c], R31 ;  /* 0x00009c1f01007387 */ /* 0x0101e20000100800 */
[----:B------:R-:W-:-:S02]  /*16d0*/  IMAD R21, R7, 0x2, R22 ;  /* 0x0000000207157824 */ /* 0x000fc400078e0216 */
[----:B------:R-:W-:Y:S02]  /*16e0*/  LEA.HI.X.SX32 R5, R20, R8, 0x1, P0 ;  /* 0x0000000814057211 */ /* 0x000fe400000f0eff */
[C---:B------:R-:W-:Y:S01]  /*16f0*/  IMAD R27, R7.reuse, 0x2, R21 ;  /* 0x00000002071b7824 */ /* 0x040fe200078e0215 */
[----:B0-----:R0:W3:Y:S04]  /*1700*/  LDG.E.U8 R31, desc[UR12][R2.64] ;  /* 0x0000000c021f7981 */ /* 0x0010e8000c1e1100 */
[----:B------:R1:W-:Y:S01]  /*1710*/  STL [R1+0xdc], R34 ;  /* 0x0000dc2201007387 */ /* 0x0003e20000100800 */
[----:B------:R-:W-:-:S03]  /*1720*/  IMAD R26, R7, 0x2, R27 ;  /* 0x00000002071a7824 */ /* 0x000fc600078e021b */
[----:B-1----:R1:W4:Y:S01]  /*1730*/  LDG.E.U8 R34, desc[UR12][R18.64] ;  /* 0x0000000c12227981 */ /* 0x002322000c1e1100 */
[-C--:B0-----:R-:W-:Y:S02]  /*1740*/  IADD3 R2, P1, PT, R28, R6.reuse, RZ ;  /* 0x000000061c027210 */ /* 0x081fe40007f3e0ff */
[----:B-1----:R-:W-:-:S04]  /*1750*/  IADD3 R18, P0, PT, R22, R6, RZ ;  /* 0x0000000616127210 */ /* 0x002fc80007f1e0ff */
[-C--:B------:R-:W-:Y:S01]  /*1760*/  LEA.HI.X.SX32 R19, R22, R8.reuse, 0x1, P0 ;  /* 0x0000000816137211 */ /* 0x080fe200000f0eff */
[----:B------:R-:W-:Y:S01]  /*1770*/  IMAD R0, R7, 0x2, R26 ;  /* 0x0000000207007824 */ /* 0x000fe200078e021a */
[----:B------:R-:W-:-:S03]  /*1780*/  LEA.HI.X.SX32 R3, R28, R8, 0x1, P1 ;  /* 0x000000081c037211 */ /* 0x000fc600008f0eff */
[----:B------:R-:W3:Y:S01]  /*1790*/  LDG.E.U8 R54, desc[UR12][R18.64] ;  /* 0x0000000c12367981 */ /* 0x000ee2000c1e1100 */
[----:B------:R-:W-:-:S03]  /*17a0*/  IMAD R25, R7, 0x2, R0 ;  /* 0x0000000207197824 */ /* 0x000fc600078e0200 */
[----:B------:R0:W3:Y:S02]  /*17b0*/  LDG.E.U8 R30, desc[UR12][R2.64] ;  /* 0x0000000c021e7981 */ /* 0x0000e4000c1e1100 */
[----:B0-----:R-:W-:-:S04]  /*17c0*/  IADD3 R2, P1, PT, R26, R6, RZ ;  /* 0x000000061a027210 */ /* 0x001fc80007f3e0ff */
[----:B------:R-:W-:-:S05]  /*17d0*/  LEA.HI.X.SX32 R3, R26, R8, 0x1, P1 ;  /* 0x000000081a037211 */ /* 0x000fca00008f0eff */
[----:B------:R-:W3:Y:S04]  /*17e0*/  LDG.E.U8 R58, desc[UR12][R2.64] ;  /* 0x0000000c023a7981 */ /* 0x000ee8000c1e1100 */
[----:B--2---:R0:W-:Y:S04]  /*17f0*/  STL [R1+0xd4], R32 ;  /* 0x0000d42001007387 */ /* 0x0041e80000100800 */
[----:B0-----:R0:W2:Y:S04]  /*1800*/  LDG.E.U8 R32, desc[UR12][R4.64] ;  /* 0x0000000c04207981 */ /* 0x0010a8000c1e1100 */
[----:B------:R-:W-:Y:S01]  /*1810*/  STL [R1+0x98], R35 ;  /* 0x0000982301007387 */ /* 0x000fe20000100800 */
[----:B0-----:R-:W-:-:S03]  /*1820*/  IADD3 R4, P0, PT, R21, R6, RZ ;  /* 0x0000000615047210 */ /* 0x001fc60007f1e0ff */
[----:B------:R-:W-:Y:S01]  /*1830*/  STL [R1+0x94], R53 ;  /* 0x0000943501007387 */ /* 0x000fe20000100800 */
[----:B------:R-:W-:Y:S02]  /*1840*/  LEA.HI.X.SX32 R5, R21, R8, 0x1, P0 ;  /* 0x0000000815057211 */ /* 0x000fe400000f0eff */
[----:B------:R-:W-:-:S04]  /*1850*/  IADD3 R18, P0, PT, R27, R6, RZ ;  /* 0x000000061b127210 */ /* 0x000fc80007f1e0ff */
[----:B------:R-:W-:Y:S01]  /*1860*/  LEA.HI.X.SX32 R19, R27, R8, 0x1, P0 ;  /* 0x000000081b137211 */ /* 0x000fe200000f0eff */
[----:B-----5:R0:W-:Y:S04]  /*1870*/  STL [R1+0xc0], R33 ;  /* 0x0000c02101007387 */ /* 0x0201e80000100800 */
[----:B------:R-:W-:Y:S04]  /*1880*/  STL [R1+0xb0], R51 ;  /* 0x0000b03301007387 */ /* 0x000fe80000100800 */
[----:B0-----:R0:W5:Y:S04]  /*1890*/  LDG.E.U8 R33, desc[UR12][R4.64] ;  /* 0x0000000c04217981 */ /* 0x001168000c1e1100 */
[----:B------:R1:W-:Y:S01]  /*18a0*/  STL [R1+0x90], R50 ;  /* 0x0000903201007387 */ /* 0x0003e20000100800 */
[----:B0-----:R-:W-:-:S03]  /*18b0*/  IADD3 R4, P0, PT, R0, R6, RZ ;  /* 0x0000000600047210 */ /* 0x001fc60007f1e0ff */
[----:B-1----:R0:W5:Y:S01]  /*18c0*/  LDG.E.U8 R50, desc[UR12][R18.64] ;  /* 0x0000000c12327981 */ /* 0x002162000c1e1100 */
[----:B------:R-:W-:-:S05]  /*18d0*/  LEA.HI.X.SX32 R5, R0, R8, 0x1, P0 ;  /* 0x0000000800057211 */ /* 0x000fca00000f0eff */
[----:B------:R1:W5:Y:S01]  /*18e0*/  LDG.E.U8 R56, desc[UR12][R4.64] ;  /* 0x0000000c04387981 */ /* 0x000362000c1e1100 */
[----:B0-----:R-:W-:-:S04]  /*18f0*/  IADD3 R18, P0, PT, R25, R6, RZ ;  /* 0x0000000619127210 */ /* 0x001fc80007f1e0ff */
[----:B------:R-:W-:-:S05]  /*1900*/  LEA.HI.X.SX32 R19, R25, R8, 0x1, P0 ;  /* 0x0000000819137211 */ /* 0x000fca00000f0eff */
[----:B------:R-:W5:Y:S01]  /*1910*/  LDG.E.U8 R53, desc[UR12][R18.64] ;  /* 0x0000000c12357981 */ /* 0x000f62000c1e1100 */
[----:B------:R-:W-:-:S04]  /*1920*/  IMAD R37, R7, 0x2, R25 ;  /* 0x0000000207257824 */ /* 0x000fc800078e0219 */
        /* <DEDUP_REMOVED lines=8> */
[----:B------:R-:W-:Y:S01]  /*19b0*/  IMAD R21, R7, 0x2, R28 ;  /* 0x0000000207157824 */ /* 0x000fe200078e021c */
[----:B-1----:R-:W-:-:S03]  /*19c0*/  IADD3 R4, P1, PT, R24, R6, RZ ;  /* 0x0000000618047210 */ /* 0x002fc60007f3e0ff */
[----:B------:R-:W-:Y:S01]  /*19d0*/  IMAD R22, R7, 0x2, R21 ;  /* 0x0000000207167824 */ /* 0x000fe200078e0215 */
[----:B------:R-:W-:-:S03]  /*19e0*/  LEA.HI.X.SX32 R5, R24, R8, 0x1, P1 ;  /* 0x0000000818057211 */ /* 0x000fc600008f0eff */
[C---:B------:R-:W-:Y:S02]  /*19f0*/  IMAD R27, R7.reuse, 0x2, R22 ;  /* 0x00000002071b7824 */ /* 0x040fe400078e0216 */
[----:B------:R0:W5:Y:S02]  /*1a00*/  LDG.E.U8 R51, desc[UR12][R4.64] ;  /* 0x0000000c04337981 */ /* 0x000164000c1e1100 */
[----:B------:R-:W-:-:S04]  /*1a10*/  IMAD R26, R7, 0x2, R27 ;  /* 0x00000002071a7824 */ /* 0x000fc800078e021b */
[----:B------:R-:W-:Y:S01]  /*1a20*/  IMAD R0, R7, 0x2, R26 ;  /* 0x0000000207007824 */ /* 0x000fe200078e021a */
[C---:B0-----:R-:W-:Y:S01]  /*1a30*/  IADD3 R4, P1, PT, R21.reuse, R6, RZ ;  /* 0x0000000615047210 */ /* 0x041fe20007f3e0ff */
[----:B---3--:R0:W-:Y:S03]  /*1a40*/  STL [R1+0x8c], R31 ;  /* 0x00008c1f01007387 */ /* 0x0081e60000100800 */
[----:B------:R-:W-:Y:S02]  /*1a50*/  LEA.HI.X.SX32 R5, R21, R8, 0x1, P1 ;  /* 0x0000000815057211 */ /* 0x000fe400008f0eff */
[----:B------:R-:W-:Y:S01]  /*1a60*/  IADD3 R2, P0, PT, R29, R6, RZ ;  /* 0x000000061d027210 */ /* 0x000fe20007f1e0ff */
[----:B0-----:R-:W-:Y:S02]  /*1a70*/  IMAD R31, R7, 0x2, R0 ;  /* 0x00000002071f7824 */ /* 0x001fe400078e0200 */
[----:B------:R0:W3:Y:S01]  /*1a80*/  LDG.E.U8 R55, desc[UR12][R4.64] ;  /* 0x0000000c04377981 */ /* 0x0000e2000c1e1100 */
[----:B------:R-:W-:-:S03]  /*1a90*/  LEA.HI.X.SX32 R3, R29, R8, 0x1, P0 ;  /* 0x000000081d037211 */ /* 0x000fc600000f0eff */
[----:B----4-:R-:W-:Y:S01]  /*1aa0*/  STL [R1+0xac], R34 ;  /* 0x0000ac2201007387 */ /* 0x010fe20000100800 */
[----:B------:R-:W-:-:S03]  /*1ab0*/  IADD3 R18, P0, PT, R23, R6, RZ ;  /* 0x0000000617127210 */ /* 0x000fc60007f1e0ff */
[----:B------:R1:W4:Y:S01]  /*1ac0*/  LDG.E.U8 R57, desc[UR12][R2.64] ;  /* 0x0000000c02397981 */ /* 0x000322000c1e1100 */
[----:B0-----:R-:W-:-:S04]  /*1ad0*/  IADD3 R4, P1, PT, R31, R6, RZ ;  /* 0x000000061f047210 */ /* 0x001fc80007f3e0ff */
[-C--:B------:R-:W-:Y:S02]  /*1ae0*/  LEA.HI.X.SX32 R5, R31, R8.reuse, 0x1, P1 ;  /* 0x000000081f057211 */ /* 0x080fe400008f0eff */
[----:B------:R-:W-:Y:S01]  /*1af0*/  LEA.HI.X.SX32 R19, R23, R8, 0x1, P0 ;  /* 0x0000000817137211 */ /* 0x000fe200000f0eff */
[----:B--2---:R-:W-:Y:S04]  /*1b00*/  STL [R1+0xa0], R32 ;  /* 0x0000a02001007387 */ /* 0x004fe80000100800 */
[----:B------:R-:W-:Y:S04]  /*1b10*/  STL [R1+0x88], R30 ;  /* 0x0000881e01007387 */ /* 0x000fe80000100800 */
[----:B------:R0:W-:Y:S04]  /*1b20*/  STL [R1+0x84], R54 ;  /* 0x0000843601007387 */ /* 0x0001e80000100800 */
[----:B0-----:R0:W2:Y:S04]  /*1b30*/  LDG.E.U8 R54, desc[UR12][R18.64] ;  /* 0x0000000c12367981 */ /* 0x0010a8000c1e1100 */
[----:B-----5:R-:W-:Y:S04]  /*1b40*/  STL [R1+0xc8], R33 ;  /* 0x0000c82101007387 */ /* 0x020fe80000100800 */
[----:B------:R-:W-:Y:S04]  /*1b50*/  STL [R1+0xb8], R50 ;  /* 0x0000b83201007387 */ /* 0x000fe80000100800 */
[----:B------:R-:W-:Y:S04]  /*1b60*/  STL [R1+0x80], R58 ;  /* 0x0000803a01007387 */ /* 0x000fe80000100800 */
[----:B------:R-:W-:Y:S04]  /*1b70*/  STL [R1+0x78], R56 ;  /* 0x0000783801007387 */ /* 0x000fe80000100800 */
[----:B------:R5:W-:Y:S04]  /*1b80*/  STL [R1+0xa8], R53 ;  /* 0x0000a83501007387 */ /* 0x000be80000100800 */
[----:B-----5:R-:W5:Y:S01]  /*1b90*/  LDG.E.U8 R53, desc[UR12][R4.64] ;  /* 0x0000000c04357981 */ /* 0x020f62000c1e1100 */
[----:B-1----:R-:W-:Y:S01]  /*1ba0*/  IADD3 R2, P0, PT, R20, R6, RZ ;  /* 0x0000000614027210 */ /* 0x002fe20007f1e0ff */
[----:B------:R-:W-:-:S03]  /*1bb0*/  IMAD R25, R7, 0x2, R31 ;  /* 0x0000000207197824 */ /* 0x000fc600078e021f */
[----:B------:R-:W-:Y:S01]  /*1bc0*/  LEA.HI.X.SX32 R3, R20, R8, 0x1, P0 ;  /* 0x0000000814037211 */ /* 0x000fe200000f0eff */
[----:B------:R-:W-:Y:S01]  /*1bd0*/  IMAD R34, R7, 0x2, R25 ;  /* 0x0000000207227824 */ /* 0x000fe200078e0219 */
[----:B0-----:R-:W-:-:S03]  /*1be0*/  IADD3 R18, P0, PT, R22, R6, RZ ;  /* 0x0000000616127210 */ /* 0x001fc60007f1e0ff */
[----:B------:R0:W2:Y:S01]  /*1bf0*/  LDG.E.U8 R59, desc[UR12][R2.64] ;  /* 0x0000000c023b7981 */ /* 0x0000a2000c1e1100 */
[----:B------:R-:W-:Y:S01]  /*1c00*/  LEA.HI.X.SX32 R19, R22, R8, 0x1, P0 ;  /* 0x0000000816137211 */ /* 0x000fe200000f0eff */
[----:B------:R-:W-:-:S04]  /*1c10*/  IMAD R32, R7, 0x2, R34 ;  /* 0x0000000207207824 */ /* 0x000fc800078e0222 */
[----:B------:R1:W3:Y:S01]  /*1c20*/  LDG.E.U8 R58, desc[UR12][R18.64] ;  /* 0x0000000c123a7981 */ /* 0x0002e2000c1e1100 */
[----:B0-----:R-:W-:Y:S01]  /*1c30*/  IADD3 R2, P0, PT, R0, R6, RZ ;  /* 0x0000000600027210 */ /* 0x001fe20007f1e0ff */
[----:B------:R-:W-:-:S03]  /*1c40*/  IMAD R30, R7, 0x2, R32 ;  /* 0x00000002071e7824 */ /* 0x000fc600078e0220 */
[----:B------:R-:W-:Y:S02]  /*1c50*/  LEA.HI.X.SX32 R3, R0, R8, 0x1, P0 ;  /* 0x0000000800037211 */ /* 0x000fe400000f0eff */
[----:B-1----:R-:W-:-:S03]  /*1c60*/  IADD3 R18, P0, PT, R32, R6, RZ ;  /* 0x0000000620127210 */ /* 0x002fc60007f1e0ff */
[----:B------:R0:W3:Y:S01]  /*1c70*/  LDG.E.U8 R56, desc[UR12][R2.64] ;  /* 0x0000000c02387981 */ /* 0x0000e2000c1e1100 */
[----:B------:R-:W-:Y:S02]  /*1c80*/  LEA.HI.X.SX32 R19, R32, R8, 0x1, P0 ;  /* 0x0000000820137211 */ /* 0x000fe400000f0eff */
[----:B0-----:R-:W-:-:S04]  /*1c90*/  IADD3 R2, P0, PT, R30, R6, RZ ;  /* 0x000000061e027210 */ /* 0x001fc80007f1e0ff */
[----:B------:R-:W-:Y:S01]  /*1ca0*/  LEA.HI.X.SX32 R3, R30, R8, 0x1, P0 ;  /* 0x000000081e037211 */ /* 0x000fe200000f0eff */
[----:B-----5:R-:W-:Y:S04]  /*1cb0*/  STL [R1+0x3d8], R53 ;  /* 0x0003d83501007387 */ /* 0x020fe80000100800 */
[----:B----4-:R0:W-:Y:S04]  /*1cc0*/  STL [R1+0x68], R57 ;  /* 0x0000683901007387 */ /* 0x0101e80000100800 */
[----:B------:R-:W-:Y:S04]  /*1cd0*/  STL [R1+0x5c], R51 ;  /* 0x00005c3301007387 */ /* 0x000fe80000100800 */
[----:B--2---:R1:W-:Y:S01]  /*1ce0*/  STL [R1+0x74], R54 ;  /* 0x0000743601007387 */ /* 0x0043e20000100800 */
[----:B------:R-:W-:-:S03]  /*1cf0*/  IMAD R29, R7, 0x2, R30 ;  /* 0x00000002071d7824 */ /* 0x000fc600078e021e */
[----:B0-----:R0:W2:Y:S04]  /*1d00*/  LDG.E.U8 R57, desc[UR12][R18.64] ;  /* 0x0000000c12397981 */ /* 0x0010a8000c1e1100 */
[----:B-1----:R-:W4:Y:S01]  /*1d10*/  LDG.E.U8 R54, desc[UR12][R2.64] ;  /* 0x0000000c02367981 */ /* 0x002f22000c1e1100 */
[----:B------:R-:W-:-:S04]  /*1d20*/  IMAD R24, R7, 0x2, R29 ;  /* 0x0000000207187824 */ /* 0x000fc800078e021d */
[----:B------:R-:W-:-:S04]  /*1d30*/  IMAD R33, R7, 0x2, R24 ;  /* 0x0000000207217824 */ /* 0x000fc800078e0218 */
[----:B------:R-:W-:-:S05]  /*1d40*/  IMAD R50, R7, 0x2, R33 ;  /* 0x0000000207327824 */ /* 0x000fca00078e0221 */
[----:B0-----:R-:W-:-:S04]  /*1d50*/  IADD3 R18, P0, PT, R50, R6, RZ ;  /* 0x0000000632127210 */ /* 0x001fc80007f1e0ff */
[----:B------:R-:W-:Y:S01]  /*1d60*/  LEA.HI.X.SX32 R19, R50, R8, 0x1, P0 ;  /* 0x0000000832137211 */ /* 0x000fe200000f0eff */
[C---:B------:R-:W-:Y:S01]  /*1d70*/  IMAD R23, R7.reuse, 0x2, R50 ;  /* 0x0000000207177824 */ /* 0x040fe200078e0232 */
[----:B----4-:R-:W-:Y:S04]  /*1d80*/  STL [R1+0x3d4], R54 ;  /* 0x0003d43601007387 */ /* 0x010fe80000100800 */
[----:B------:R-:W-:Y:S04]  /*1d90*/  STL [R1+0x6c], R59 ;  /* 0x00006c3b01007387 */ /* 0x000fe80000100800 */
[----:B---3--:R0:W-:Y:S04]  /*1da0*/  STL [R1+0x64], R55 ;  /* 0x0000643701007387 */ /* 0x0081e80000100800 */
[----:B0-----:R-:W3:Y:S01]  /*1db0*/  LDG.E.U8 R55, desc[UR12][R18.64] ;  /* 0x0000000c12377981 */ /* 0x001ee2000c1e1100 */
[----:B------:R-:W-:Y:S01]  /*1dc0*/  IMAD R21, R7, 0x2, R23 ;  /* 0x0000000207157824 */ /* 0x000fe200078e0217 */
[----:B------:R-:W-:-:S03]  /*1dd0*/  IADD3 R4, P1, PT, R33, R6, RZ ;  /* 0x0000000621047210 */ /* 0x000fc60007f3e0ff */
[----:B------:R-:W-:Y:S01]  /*1de0*/  IMAD R31, R7, 0x2, R21 ;  /* 0x00000002071f7824 */ /* 0x000fe200078e0215 */
[----:B------:R-:W-:-:S03]  /*1df0*/  LEA.HI.X.SX32 R5, R33, R8, 0x1, P1 ;  /* 0x0000000821057211 */ /* 0x000fc600008f0eff */
[----:B------:R-:W-:Y:S02]  /*1e00*/  IMAD R32, R7, 0x2, R31 ;  /* 0x0000000207207824 */ /* 0x000fe400078e021f */
[----:B------:R0:W4:Y:S03]  /*1e10*/  LDG.E.U8 R54, desc[UR12][R4.64] ;  /* 0x0000000c04367981 */ /* 0x000126000c1e1100 */
[-C--:B------:R-:W-:Y:S02]  /*1e20*/  IADD3 R30, P1, PT, R32, R6.reuse, RZ ;  /* 0x00000006201e7210 */ /* 0x080fe40007f3e0ff */
[----:B0-----:R-:W-:-:S04]  /*1e30*/  IADD3 R4, P0, PT, R31, R6, RZ ;  /* 0x000000061f047210 */ /* 0x001fc80007f1e0ff */
[-C--:B------:R-:W-:Y:S02]  /*1e40*/  LEA.HI.X.SX32 R5, R31, R8.reuse, 0x1, P0 ;  /* 0x000000081f057211 */ /* 0x080fe400000f0eff */
[----:B------:R-:W-:Y:S01]  /*1e50*/  LEA.HI.X.SX32 R31, R32, R8, 0x1, P1 ;  /* 0x00000008201f7211 */ /* 0x000fe200008f0eff */
[C---:B------:R-:W-:Y:S02]  /*1e60*/  IMAD R22, R7.reuse, 0x2, R32 ;  /* 0x0000000207167824 */ /* 0x040fe400078e0220 */
[----:B------:R0:W5:Y:S02]  /*1e70*/  LDG.E.U8 R53, desc[UR12][R4.64] ;  /* 0x0000000c04357981 */ /* 0x000164000c1e1100 */
[C---:B------:R-:W-:Y:S02]  /*1e80*/  IMAD R20, R7.reuse, 0x2, R22 ;  /* 0x0000000207147824 */ /* 0x040fe400078e0216 */
[----:B---3--:R-:W-:Y:S04]  /*1e90*/  STL [R1+0x3d0], R55 ;  /* 0x0003d03701007387 */ /* 0x008fe80000100800 */
[----:B------:R-:W-:Y:S04]  /*1ea0*/  STL [R1+0x58], R58 ;  /* 0x0000583a01007387 */ /* 0x000fe80000100800 */
[----:B------:R1:W-:Y:S04]  /*1eb0*/  STL [R1+0x54], R56 ;  /* 0x0000543801007387 */ /* 0x0003e80000100800 */
[----:B-1----:R1:W3:Y:S01]  /*1ec0*/  LDG.E.U8 R56, desc[UR12][R30.64] ;  /* 0x0000000c1e387981 */ /* 0x0022e2000c1e1100 */
[----:B------:R-:W-:-:S04]  /*1ed0*/  IMAD R51, R7, 0x2, R20 ;  /* 0x0000000207337824 */ /* 0x000fc800078e0214 */
[----:B------:R-:W-:-:S04]  /*1ee0*/  IMAD R33, R7, 0x2, R51 ;  /* 0x0000000207217824 */ /* 0x000fc800078e0233 */
[----:B------:R-:W-:-:S04]  /*1ef0*/  IMAD R0, R7, 0x2, R33 ;  /* 0x0000000207007824 */ /* 0x000fc800078e0221 */
[----:B------:R-:W-:-:S04]  /*1f00*/  IMAD R2, R7, 0x2, R0 ;  /* 0x0000000207027824 */ /* 0x000fc800078e0200 */
[----:B------:R-:W-:Y:S01]  /*1f10*/  IMAD R50, R7, 0x2, R2 ;  /* 0x0000000207327824 */ /* 0x000fe200078e0202 */
[----:B------:R-:W-:-:S03]  /*1f20*/  IADD3 R18, P0, PT, R51, R6, RZ ;  /* 0x0000000633127210 */ /* 0x000fc60007f1e0ff */
[----:B0-----:R-:W-:Y:S01]  /*1f30*/  IMAD R5, R7, 0x2, R50 ;  /* 0x0000000207057824 */ /* 0x001fe200078e0232 */
[----:B------:R-:W-:-:S03]  /*1f40*/  LEA.HI.X.SX32 R19, R51, R8, 0x1, P0 ;  /* 0x0000000833137211 */ /* 0x000fc600000f0eff */
[----:B------:R-:W-:Y:S01]  /*1f50*/  IMAD R3, R7, 0x2, R5 ;  /* 0x0000000207037824 */ /* 0x000fe200078e0205 */
[-C--:B------:R-:W-:Y:S01]  /*1f60*/  IADD3 R32, P0, PT, R33, R6.reuse, RZ ;  /* 0x0000000621207210 */ /* 0x080fe20007f1e0ff */
[----:B------:R0:W4:Y:S01]  /*1f70*/  LDG.E.U8 R51, desc[UR12][R18.64] ;  /* 0x0000000c12337981 */ /* 0x000122000c1e1100 */
[C---:B-1----:R-:W-:Y:S01]  /*1f80*/  IADD3 R30, P1, PT, R50.reuse, R6, RZ ;  /* 0x00000006321e7210 */ /* 0x042fe20007f3e0ff */
[----:B------:R-:W-:Y:S01]  /*1f90*/  IMAD R4, R7, 0x2, R3 ;  /* 0x0000000207047824 */ /* 0x000fe200078e0203 */
[-C--:B------:R-:W-:Y:S02]  /*1fa0*/  LEA.HI.X.SX32 R33, R33, R8.reuse, 0x1, P0 ;  /* 0x0000000821217211 */ /* 0x080fe400000f0eff */
[----:B------:R-:W-:Y:S01]  /*1fb0*/  LEA.HI.X.SX32 R31, R50, R8, 0x1, P1 ;  /* 0x00000008321f7211 */ /* 0x000fe200008f0eff */
[----:B------:R-:W-:Y:S01]  /*1fc0*/  IMAD R50, R7, 0x2, R4 ;  /* 0x0000000207327824 */ /* 0x000fe200078e0204 */
[----:B0-----:R-:W-:-:S03]  /*1fd0*/  IADD3 R18, P0, PT, R5, R6, RZ ;  /* 0x0000000605127210 */ /* 0x001fc60007f1e0ff */
[----:B------:R-:W4:Y:S01]  /*1fe0*/  LDG.E.U8 R55, desc[UR12][R30.64] ;  /* 0x0000000c1e377981 */ /* 0x000f22000c1e1100 */
[----:B------:R-:W-:Y:S01]  /*1ff0*/  LEA.HI.X.SX32 R19, R5, R8, 0x1, P0 ;  /* 0x0000000805137211 */ /* 0x000fe200000f0eff */
[----:B------:R-:W-:-:S04]  /*2000*/  IMAD R5, R7, 0x2, R50 ;  /* 0x0000000207057824 */ /* 0x000fc800078e0232 */
[----:B------:R-:W4:Y:S04]  /*2010*/  LDG.E.U8 R58, desc[UR12][R18.64] ;  /* 0x0000000c123a7981 */ /* 0x000f28000c1e1100 */
[----:B---3--:R-:W-:Y:S04]  /*2020*/  STL [R1+0x3cc], R56 ;  /* 0x0003cc3801007387 */ /* 0x008fe80000100800 */
[----:B--2---:R0:W-:Y:S04]  /*2030*/  STL [R1+0x50], R57 ;  /* 0x0000503901007387 */ /* 0x0041e80000100800 */
[----:B0-----:R0:W2:Y:S02]  /*2040*/  LDG.E.U8 R57, desc[UR12][R32.64] ;  /* 0x0000000c20397981 */ /* 0x0010a4000c1e1100 */
[----:B0-----:R-:W-:-:S04]  /*2050*/  IADD3 R32, P0, PT, R50, R6, RZ ;  /* 0x0000000632207210 */ /* 0x001fc80007f1e0ff */
[----:B------:R-:W-:Y:S02]  /*2060*/  LEA.HI.X.SX32 R33, R50, R8, 0x1, P0 ;  /* 0x0000000832217211 */ /* 0x000fe400000f0eff */
[----:B------:R-:W-:-:S04]  /*2070*/  IADD3 R18, P0, PT, R5, R6, RZ ;  /* 0x0000000605127210 */ /* 0x000fc80007f1e0ff */
[----:B------:R-:W-:Y:S01]  /*2080*/  LEA.HI.X.SX32 R19, R5, R8, 0x1, P0 ;  /* 0x0000000805137211 */ /* 0x000fe200000f0eff */
[----:B------:R-:W-:-:S04]  /*2090*/  IMAD R5, R7, 0x2, R5 ;  /* 0x0000000207057824 */ /* 0x000fc800078e0205 */
[----:B------:R0:W3:Y:S02]  /*20a0*/  LDG.E.U8 R59, desc[UR12][R18.64] ;  /* 0x0000000c123b7981 */ /* 0x0000e4000c1e1100 */
[----:B0-----:R-:W-:-:S04]  /*20b0*/  IMAD R19, R7, 0x2, R5 ;  /* 0x0000000207137824 */ /* 0x001fc800078e0205 */
[----:B------:R-:W-:-:S05]  /*20c0*/  IMAD R18, R7, 0x2, R19 ;  /* 0x0000000207127824 */ /* 0x000fca00078e0213 */
[----:B------:R-:W-:-:S04]  /*20d0*/  IADD3 R30, P0, PT, R18, R6, RZ ;  /* 0x00000006121e7210 */ /* 0x000fc80007f1e0ff */
[----:B------:R-:W-:Y:S01]  /*20e0*/  LEA.HI.X.SX32 R31, R18, R8, 0x1, P0 ;  /* 0x00000008121f7211 */ /* 0x000fe200000f0eff */
[----:B------:R-:W-:-:S04]  /*20f0*/  IMAD R18, R7, 0x2, R18 ;  /* 0x0000000207127824 */ /* 0x000fc800078e0212 */
[----:B------:R0:W5:Y:S02]  /*2100*/  LDG.E.U8 R61, desc[UR12][R30.64] ;  /* 0x0000000c1e3d7981 */ /* 0x000164000c1e1100 */
[----:B0-----:R-:W-:-:S04]  /*2110*/  IADD3 R30, P0, PT, R18, R6, RZ ;  /* 0x00000006121e7210 */ /* 0x001fc80007f1e0ff */
[----:B------:R-:W-:-:S05]  /*2120*/  LEA.HI.X.SX32 R31, R18, R8, 0x1, P0 ;  /* 0x00000008121f7211 */ /* 0x000fca00000f0eff */
[----:B------:R0:W5:Y:S02]  /*2130*/  LDG.E.U8 R60, desc[UR12][R30.64] ;  /* 0x0000000c1e3c7981 */ /* 0x000164000c1e1100 */
[----:B0-----:R-:W-:-:S04]  /*2140*/  IADD3 R30, P0, PT, R37, R6, RZ ;  /* 0x00000006251e7210 */ /* 0x001fc80007f1e0ff */
[----:B------:R-:W-:Y:S01]  /*2150*/  LEA.HI.X.SX32 R31, R37, R8, 0x1, P0 ;  /* 0x00000008251f7211 */ /* 0x000fe200000f0eff */
[----:B--2---:R-:W-:Y:S04]  /*2160*/  STL [R1+0x3c8], R57 ;  /* 0x0003c83901007387 */ /* 0x004fe80000100800 */
[----:B----4-:R0:W-:Y:S04]  /*2170*/  STL [R1+0x4c], R54 ;  /* 0x00004c3601007387 */ /* 0x0101e80000100800 */
[----:B------:R-:W-:Y:S04]  /*2180*/  STL [R1+0x3c4], R58 ;  /* 0x0003c43a01007387 */ /* 0x000fe80000100800 */
[----:B0-----:R0:W2:Y:S02]  /*2190*/  LDG.E.U8 R54, desc[UR12][R32.64] ;  /* 0x0000000c20367981 */ /* 0x0010a4000c1e1100 */
[----:B0-----:R-:W-:-:S02]  /*21a0*/  IADD3 R32, P1, PT, R38, R6, RZ ;  /* 0x0000000626207210 */ /* 0x001fc40007f3e0ff */
[----:B---3--:R-:W-:Y:S04]  /*21b0*/  STL [R1+0x3c0], R59 ;  /* 0x0003c03b01007387 */ /* 0x008fe80000100800 */
[----:B-----5:R0:W-:Y:S01]  /*21c0*/  STL [R1+0x48], R53 ;  /* 0x0000483501007387 */ /* 0x0201e20000100800 */
[----:B------:R-:W-:-:S03]  /*21d0*/  LEA.HI.X.SX32 R33, R38, R8, 0x1, P1 ;  /* 0x0000000826217211 */ /* 0x000fc600008f0eff */
[----:B0-----:R0:W3:Y:S02]  /*21e0*/  LDG.E.U8 R53, desc[UR12][R30.64] ;  /* 0x0000000c1e357981 */ /* 0x0010e4000c1e1100 */
[C---:B0-----:R-:W-:Y:S02]  /*21f0*/  IADD3 R30, P0, PT, R36.reuse, R6, RZ ;  /* 0x00000006241e7210 */ /* 0x041fe40007f1e0ff */
[----:B------:R-:W-:Y:S02]  /*2200*/  STL [R1+0x3b8], R61 ;  /* 0x0003b83d01007387 */ /* 0x000fe40000100800 */
[----:B------:R-:W-:-:S05]  /*2210*/  LEA.HI.X.SX32 R31, R36, R8, 0x1, P0 ;  /* 0x00000008241f7211 */ /* 0x000fca00000f0eff */
[----:B------:R0:W4:Y:S04]  /*2220*/  LDG.E.U8 R50, desc[UR12][R30.64] ;  /* 0x0000000c1e327981 */ /* 0x000128000c1e1100 */
[----:B------:R-:W-:Y:S04]  /*2230*/  STL [R1+0x3dc], R60 ;  /* 0x0003dc3c01007387 */ /* 0x000fe80000100800 */
[----:B------:R1:W-:Y:S01]  /*2240*/  STL [R1+0x44], R51 ;  /* 0x0000443301007387 */ /* 0x0003e20000100800 */
[----:B0-----:R-:W-:-:S03]  /*2250*/  IADD3 R30, P0, PT, R28, R6, RZ ;  /* 0x000000061c1e7210 */ /* 0x001fc60007f1e0ff */
[----:B-1----:R0:W5:Y:S01]  /*2260*/  LDG.E.U8 R51, desc[UR12][R32.64] ;  /* 0x0000000c20337981 */ /* 0x002162000c1e1100 */
[----:B------:R-:W-:-:S05]  /*2270*/  LEA.HI.X.SX32 R31, R28, R8, 0x1, P0 ;  /* 0x000000081c1f7211 */ /* 0x000fca00000f0eff */
[----:B------:R1:W4:Y:S01]  /*2280*/  LDG.E.U8 R37, desc[UR12][R30.64] ;  /* 0x0000000c1e257981 */ /* 0x000322000c1e1100 */
[----:B0-----:R-:W-:-:S04]  /*2290*/  IADD3 R32, P1, PT, R35, R6, RZ ;  /* 0x0000000623207210 */ /* 0x001fc80007f3e0ff */
[----:B------:R-:W-:-:S05]  /*22a0*/  LEA.HI.X.SX32 R33, R35, R8, 0x1, P1 ;  /* 0x0000000823217211 */ /* 0x000fca00008f0eff */
[----:B------:R0:W4:Y:S01]  /*22b0*/  LDG.E.U8 R38, desc[UR12][R32.64] ;  /* 0x0000000c20267981 */ /* 0x000122000c1e1100 */
[-C--:B-1----:R-:W-:Y:S02]  /*22c0*/  IADD3 R30, P0, PT, R26, R6.reuse, RZ ;  /* 0x000000061a1e7210 */ /* 0x082fe40007f1e0ff */
[----:B0-----:R-:W-:-:S04]  /*22d0*/  IADD3 R32, P1, PT, R27, R6, RZ ;  /* 0x000000061b207210 */ /* 0x001fc80007f3e0ff */
[-C--:B------:R-:W-:Y:S02]  /*22e0*/  LEA.HI.X.SX32 R33, R27, R8.reuse, 0x1, P1 ;  /* 0x000000081b217211 */ /* 0x080fe400008f0eff */
[----:B------:R-:W-:-:S03]  /*22f0*/  LEA.HI.X.SX32 R31, R26, R8, 0x1, P0 ;  /* 0x000000081a1f7211 */ /* 0x000fc600000f0eff */
[----:B------:R0:W4:Y:S04]  /*2300*/  LDG.E.U8 R36, desc[UR12][R32.64] ;  /* 0x0000000c20247981 */ /* 0x000128000c1e1100 */
[----:B------:R1:W4:Y:S01]  /*2310*/  LDG.E.U8 R35, desc[UR12][R30.64] ;  /* 0x0000000c1e237981 */ /* 0x000322000c1e1100 */
[CC--:B0-----:R-:W-:Y:S02]  /*2320*/  IADD3 R32, P1, PT, R25.reuse, R6.reuse, RZ ;  /* 0x0000000619207210 */ /* 0x0c1fe40007f3e0ff */
[----:B-1----:R-:W-:Y:S02]  /*2330*/  IADD3 R30, P0, PT, R34, R6, RZ ;  /* 0x00000006221e7210 */ /* 0x002fe40007f1e0ff */
[----:B------:R-:W-:Y:S02]  /*2340*/  LEA.HI.X.SX32 R33, R25, R8, 0x1, P1 ;  /* 0x0000000819217211 */ /* 0x000fe400008f0eff */
[----:B------:R-:W-:-:S02]  /*2350*/  IADD3 R26, P1, PT, R29, R6, RZ ;  /* 0x000000061d1a7210 */ /* 0x000fc40007f3e0ff */
[-C--:B------:R-:W-:Y:S01]  /*2360*/  LEA.HI.X.SX32 R31, R34, R8.reuse, 0x1, P0 ;  /* 0x00000008221f7211 */ /* 0x080fe200000f0eff */
[----:B------:R-:W4:Y:S01]  /*2370*/  LDG.E.U8 R32, desc[UR12][R32.64] ;  /* 0x0000000c20207981 */ /* 0x000f22000c1e1100 */
[----:B------:R-:W-:Y:S02]  /*2380*/  LEA.HI.X.SX32 R27, R29, R8, 0x1, P1 ;  /* 0x000000081d1b7211 */ /* 0x000fe400008f0eff */
[C---:B------:R-:W-:Y:S02]  /*2390*/  IADD3 R28, P0, PT, R24.reuse, R6, RZ ;  /* 0x00000006181c7210 */ /* 0x040fe40007f1e0ff */
[----:B------:R-:W4:Y:S02]  /*23a0*/  LDG.E.U8 R31, desc[UR12][R30.64] ;  /* 0x0000000c1e1f7981 */ /* 0x000f24000c1e1100 */
[----:B------:R-:W-:-:S06]  /*23b0*/  LEA.HI.X.SX32 R29, R24, R8, 0x1, P0 ;  /* 0x00000008181d7211 */ /* 0x000fcc00000f0eff */
[----:B------:R-:W4:Y:S04]  /*23c0*/  LDG.E.U8 R29, desc[UR12][R28.64] ;  /* 0x0000000c1c1d7981 */ /* 0x000f28000c1e1100 */
[----:B------:R0:W4:Y:S02]  /*23d0*/  LDG.E.U8 R30, desc[UR12][R26.64] ;  /* 0x0000000c1a1e7981 */ /* 0x000124000c1e1100 */
[----:B0-----:R-:W-:-:S04]  /*23e0*/  IADD3 R26, P1, PT, R23, R6, RZ ;  /* 0x00000006171a7210 */ /* 0x001fc80007f3e0ff */
[----:B------:R-:W-:Y:S02]  /*23f0*/  LEA.HI.X.SX32 R27, R23, R8, 0x1, P1 ;  /* 0x00000008171b7211 */ /* 0x000fe400008f0eff */
[----:B------:R-:W-:-:S03]  /*2400*/  IADD3 R24, P1, PT, R22, R6, RZ ;  /* 0x0000000616187210 */ /* 0x000fc60007f3e0ff */
[----:B------:R0:W4:Y:S01]  /*2410*/  LDG.E.U8 R28, desc[UR12][R26.64] ;  /* 0x0000000c1a1c7981 */ /* 0x000122000c1e1100 */
[----:B------:R-:W-:Y:S02]  /*2420*/  LEA.HI.X.SX32 R25, R22, R8, 0x1, P1 ;  /* 0x0000000816197211 */ /* 0x000fe400008f0eff */
[-C--:B------:R-:W-:Y:S02]  /*2430*/  IADD3 R22, P1, PT, R0, R6.reuse, RZ ;  /* 0x0000000600167210 */ /* 0x080fe40007f3e0ff */
[----:B0-----:R-:W-:-:S04]  /*2440*/  IADD3 R26, P0, PT, R21, R6, RZ ;  /* 0x00000006151a7210 */ /* 0x001fc80007f1e0ff */
[-C--:B------:R-:W-:Y:S02]  /*2450*/  LEA.HI.X.SX32 R27, R21, R8.reuse, 0x1, P0 ;  /* 0x00000008151b7211 */ /* 0x080fe400000f0eff */
[----:B------:R-:W-:-:S04]  /*2460*/  LEA.HI.X.SX32 R23, R0, R8, 0x1, P1 ;  /* 0x0000000800177211 */ /* 0x000fc800008f0eff */
[----:B------:R-:W4:Y:S04]  /*2470*/  LDG.E.U8 R27, desc[UR12][R26.64] ;  /* 0x0000000c1a1b7981 */ /* 0x000f28000c1e1100 */
[----:B------:R-:W4:Y:S04]  /*2480*/  LDG.E.U8 R0, desc[UR12][R22.64] ;  /* 0x0000000c16007981 */ /* 0x000f28000c1e1100 */
[----:B------:R0:W4:Y:S02]  /*2490*/  LDG.E.U8 R26, desc[UR12][R24.64] ;  /* 0x0000000c181a7981 */ /* 0x000124000c1e1100 */
[----:B0-----:R-:W-:-:S04]  /*24a0*/  IADD3 R24, P0, PT, R20, R6, RZ ;  /* 0x0000000614187210 */ /* 0x001fc80007f1e0ff */
[----:B------:R-:W-:Y:S02]  /*24b0*/  LEA.HI.X.SX32 R25, R20, R8, 0x1, P0 ;  /* 0x0000000814197211 */ /* 0x000fe400000f0eff */
[CC--:B------:R-:W-:Y:S02]  /*24c0*/  IADD3 R22, P0, PT, R2.reuse, R6.reuse, RZ ;  /* 0x0000000602167210 */ /* 0x0c0fe40007f1e0ff */
[C---:B------:R-:W-:Y:S01]  /*24d0*/  IADD3 R20, P1, PT, R3.reuse, R6, RZ ;  /* 0x0000000603147210 */ /* 0x040fe20007f3e0ff */
[----:B------:R-:W4:Y:S01]  /*24e0*/  LDG.E.U8 R24, desc[UR12][R24.64] ;  /* 0x0000000c18187981 */ /* 0x000f22000c1e1100 */
[-C--:B------:R-:W-:Y:S02]  /*24f0*/  LEA.HI.X.SX32 R23, R2, R8.reuse, 0x1, P0 ;  /* 0x0000000802177211 */ /* 0x080fe400000f0eff */
[----:B------:R-:W-:-:S03]  /*2500*/  LEA.HI.X.SX32 R21, R3, R8, 0x1, P1 ;  /* 0x0000000803157211 */ /* 0x000fc600008f0eff */
[----:B------:R-:W4:Y:S04]  /*2510*/  LDG.E.U8 R2, desc[UR12][R22.64] ;  /* 0x0000000c16027981 */ /* 0x000f28000c1e1100 */
[----:B------:R-:W4:Y:S04]  /*2520*/  LDG.E.U8 R3, desc[UR12][R20.64] ;  /* 0x0000000c14037981 */ /* 0x000f28000c1e1100 */
[----:B------:R-:W-:Y:S01]  /*2530*/  STL [R1+0x40], R55 ;  /* 0x0000403701007387 */ /* 0x000fe20000100800 */
[----:B------:R-:W-:Y:S02]  /*2540*/  IMAD R12, R12, 0x100, R9 ;  /* 0x000001000c0c7824 */ /* 0x000fe400078e0209 */
[----:B------:R-:W-:Y:S01]  /*2550*/  IMAD R9, R17, 0x100, R16 ;  /* 0x0000010011097824 */ /* 0x000fe200078e0210 */
[----:B--2---:R-:W-:Y:S04]  /*2560*/  STL [R1+0x3c], R54 ;  /* 0x00003c3601007387 */ /* 0x004fe80000100800 */
[----:B---3--:R0:W-:Y:S02]  /*2570*/  STL [R1+0x38], R53 ;  /* 0x0000383501007387 */ /* 0x0081e40000100800 */
[----:B0-----:R-:W0:Y:S02]  /*2580*/  S2R R53, SR_TID.X ;  /* 0x0000000000357919 */ /* 0x001e240000002100 */
[----:B-----5:R-:W-:Y:S04]  /*2590*/  STL [R1+0x34], R51 ;  /* 0x0000343301007387 */ /* 0x020fe80000100800 */
[----:B----4-:R-:W-:Y:S04]  /*25a0*/  STL [R1+0x30], R50 ;  /* 0x0000303201007387 */ /* 0x010fe80000100800 */
[----:B------:R-:W-:Y:S04]  /*25b0*/  STL [R1+0x2c], R38 ;  /* 0x00002c2601007387 */ /* 0x000fe80000100800 */
[----:B------:R-:W-:Y:S01]  /*25c0*/  STL [R1+0x28], R37 ;  /* 0x0000282501007387 */ /* 0x000fe20000100800 */
[----:B0-----:R-:W-:-:S03]  /*25d0*/  SHF.R.S32.HI R17, RZ, 0x8, R53 ;  /* 0x00000008ff117819 */ /* 0x001fc60000011435 */
[----:B------:R-:W-:Y:S04]  /*25e0*/  STL [R1+0x24], R36 ;  /* 0x0000242401007387 */ /* 0x000fe80000100800 */
[----:B------:R0:W-:Y:S04]  /*25f0*/  STL [R1+0x3e0], R0 ;  /* 0x0003e00001007387 */ /* 0x0001e80000100800 */
[----:B------:R-:W-:Y:S04]  /*2600*/  STL [R1+0x20], R35 ;  /* 0x0000202301007387 */ /* 0x000fe80000100800 */
[----:B------:R-:W-:Y:S01]  /*2610*/  STL [R1+0x1c], R32 ;  /* 0x00001c2001007387 */ /* 0x000fe20000100800 */
[----:B0-----:R-:W-:-:S03]  /*2620*/  LOP3.LUT R0, R53, 0xff, RZ, 0xc0, !PT ;  /* 0x000000ff35007812 */ /* 0x001fc600078ec0ff */
[----:B------:R-:W-:Y:S04]  /*2630*/  STL [R1+0x3e4], R2 ;  /* 0x0003e40201007387 */ /* 0x000fe80000100800 */
[----:B------:R-:W-:Y:S04]  /*2640*/  STL [R1+0x3f0], R3 ;  /* 0x0003f00301007387 */ /* 0x000fe80000100800 */
[----:B------:R-:W-:Y:S04]  /*2650*/  STL [R1+0x18], R31 ;  /* 0x0000181f01007387 */ /* 0x000fe80000100800 */
[----:B------:R0:W-:Y:S04]  /*2660*/  STL [R1+0x14], R30 ;  /* 0x0000141e01007387 */ /* 0x0001e80000100800 */
[----:B------:R-:W-:Y:S04]  /*2670*/  STL [R1+0x10], R29 ;  /* 0x0000101d01007387 */ /* 0x000fe80000100800 */
[----:B------:R-:W-:Y:S04]  /*2680*/  STL [R1+0xc], R28 ;  /* 0x00000c1c01007387 */ /* 0x000fe80000100800 */
[----:B------:R-:W-:Y:S04]  /*2690*/  STL [R1+0x8], R27 ;  /* 0x0000081b01007387 */ /* 0x000fe80000100800 */
[----:B------:R1:W-:Y:S04]  /*26a0*/  STL [R1+0x4], R26 ;  /* 0x0000041a01007387 */ /* 0x0003e80000100800 */
[----:B------:R2:W-:Y:S04]  /*26b0*/  STL [R1], R24 ;  /* 0x0000001801007387 */ /* 0x0005e80000100800 */
[----:B------:R-:W3:Y:S04]  /*26c0*/  LDL.LU R38, [R1+0x60] ;  /* 0x0000600001267983 */ /* 0x000ee80000300800 */
[----:B------:R-:W4:Y:S04]  /*26d0*/  LDL.LU R54, [R1+0x7c] ;  /* 0x00007c0001367983 */ /* 0x000f280000300800 */
[----:B------:R-:W4:Y:S01]  /*26e0*/  LDL.LU R53, [R1+0x70] ;  /* 0x0000700001357983 */ /* 0x000f220000300800 */
[----:B------:R-:W-:-:S02]  /*26f0*/  IADD3 R20, P1, PT, R5, R6, RZ ;  /* 0x0000000605147210 */ /* 0x000fc40007f3e0ff */
[----:B------:R-:W-:Y:S01]  /*2700*/  IADD3 R22, P0, PT, R4, R6, RZ ;  /* 0x0000000604167210 */ /* 0x000fe20007f1e0ff */
[----:B------:R-:W5:Y:S01]  /*2710*/  LDL.LU R61, [R1+0x120] ;  /* 0x00012000013d7983 */ /* 0x000f620000300800 */
[----:B------:R-:W-:-:S03]  /*2720*/  LEA.HI.X.SX32 R21, R5, R8, 0x1, P1 ;  /* 0x0000000805157211 */ /* 0x000fc600008f0eff */
[----:B------:R-:W5:Y:S01]  /*2730*/  LDL.LU R59, [R1+0x11c] ;  /* 0x00011c00013b7983 */ /* 0x000f620000300800 */
[----:B------:R-:W-:-:S03]  /*2740*/  LEA.HI.X.SX32 R23, R4, R8, 0x1, P0 ;  /* 0x0000000804177211 */ /* 0x000fc600000f0eff */
[----:B------:R0:W2:Y:S04]  /*2750*/  LDG.E.U8 R5, desc[UR12][R20.64] ;  /* 0x0000000c14057981 */ /* 0x0000a8000c1e1100 */
[----:B------:R-:W2:Y:S04]  /*2760*/  LDL.LU R58, [R1+0x140] ;  /* 0x00014000013a7983 */ /* 0x000ea80000300800 */
[----:B------:R-:W2:Y:S01]  /*2770*/  LDL.LU R50, [R1+0x13c] ;  /* 0x00013c0001327983 */ /* 0x000ea20000300800 */
[----:B0-----:R-:W-:Y:S01]  /*2780*/  IMAD R21, R7, 0x2, R18 ;  /* 0x0000000207157824 */ /* 0x001fe200078e0212 */
[----:B------:R-:W-:-:S02]  /*2790*/  IADD3 R18, P0, PT, R19, R6, RZ ;  /* 0x0000000613127210 */ /* 0x000fc40007f1e0ff */
[----:B------:R-:W3:Y:S04]  /*27a0*/  LDL.LU R57, [R1+0x108] ;  /* 0x0001080001397983 */ /* 0x000ee80000300800 */
[----:B------:R-:W3:Y:S01]  /*27b0*/  LDL.LU R56, [R1+0x104] ;  /* 0x0001040001387983 */ /* 0x000ee20000300800 */
[----:B------:R-:W-:Y:S01]  /*27c0*/  IMAD R7, R7, 0x2, R21 ;  /* 0x0000000207077824 */ /* 0x000fe200078e0215 */
[----:B------:R-:W-:Y:S02]  /*27d0*/  LEA.HI.X.SX32 R19, R19, R8, 0x1, P0 ;  /* 0x0000000813137211 */ /* 0x000fe400000f0eff */
[C---:B------:R-:W-:Y:S01]  /*27e0*/  IADD3 R20, P0, PT, R21.reuse, R6, RZ ;  /* 0x0000000615147210 */ /* 0x040fe20007f1e0ff */
[----:B------:R0:W3:Y:S03]  /*27f0*/  LDG.E.U8 R4, desc[UR12][R22.64] ;  /* 0x0000000c16047981 */ /* 0x0000e6000c1e1100 */
[----:B------:R-:W-:Y:S01]  /*2800*/  LEA.HI.X.SX32 R21, R21, R8, 0x1, P0 ;  /* 0x0000000815157211 */ /* 0x000fe200000f0eff */
[----:B------:R-:W3:Y:S04]  /*2810*/  LDL.LU R37, [R1+0x160] ;  /* 0x0001600001257983 */ /* 0x000ee80000300800 */
[----:B------:R-:W3:Y:S01]  /*2820*/  LDL.LU R60, [R1+0x15c] ;  /* 0x00015c00013c7983 */ /* 0x000ee20000300800 */
[----:B0-----:R-:W-:-:S03]  /*2830*/  IADD3 R22, P1, PT, R7, R6, RZ ;  /* 0x0000000607167210 */ /* 0x001fc60007f3e0ff */
[----:B------:R-:W1:Y:S01]  /*2840*/  LDL.LU R51, [R1+0x164] ;  /* 0x0001640001337983 */ /* 0x000e620000300800 */
[----:B------:R-:W-:-:S03]  /*2850*/  LEA.HI.X.SX32 R23, R7, R8, 0x1, P1 ;  /* 0x0000000807177211 */ /* 0x000fc600008f0eff */
[----:B------:R4:W3:Y:S04]  /*2860*/  LDG.E.U8 R7, desc[UR12][R20.64] ;  /* 0x0000000c14077981 */ /* 0x0008e8000c1e1100 */
[----:B------:R-:W1:Y:S04]  /*2870*/  LDL.LU R55, [R1+0x158] ;  /* 0x0001580001377983 */ /* 0x000e680000300800 */
[----:B------:R5:W3:Y:S04]  /*2880*/  LDG.E.U8 R8, desc[UR12][R22.64] ;  /* 0x0000000c16087981 */ /* 0x000ae8000c1e1100 */
[----:B------:R0:W3:Y:S01]  /*2890*/  LDG.E.U8 R6, desc[UR12][R18.64] ;  /* 0x0000000c12067981 */ /* 0x0000e2000c1e1100 */
[----:B----4-:R-:W-:-:S03]  /*28a0*/  IMAD R21, R53, 0x100, R54 ;  /* 0x0000010035157824 */ /* 0x010fc600078e0236 */
[----:B------:R-:W4:Y:S04]  /*28b0*/  LDL.LU R54, [R1+0x110] ;  /* 0x0001100001367983 */ /* 0x000f280000300800 */
[----:B------:R-:W4:Y:S01]  /*28c0*/  LDL.LU R53, [R1+0x100] ;  /* 0x0001000001357983 */ /* 0x000f220000300800 */
[----:B-----5:R-:W-:-:S03]  /*28d0*/  IMAD R23, R59, 0x100, R61 ;  /* 0x000001003b177824 */ /* 0x020fc600078e023d */
[----:B------:R-:W5:Y:S04]  /*28e0*/  LDL.LU R61, [R1+0x154] ;  /* 0x00015400013d7983 */ /* 0x000f680000300800 */
[----:B------:R-:W5:Y:S01]  /*28f0*/  LDL.LU R59, [R1+0x150] ;  /* 0x00015000013b7983 */ /* 0x000f620000300800 */
[----:B--2---:R-:W-:-:S03]  /*2900*/  IMAD R22, R50, 0x100, R58 ;  /* 0x0000010032167824 */ /* 0x004fc600078e023a */
[----:B------:R-:W2:Y:S01]  /*2910*/  LDL.LU R58, [R1+0xf8] ;  /* 0x0000f800013a7983 */ /* 0x000ea20000300800 */
[----:B---3--:R-:W-:-:S03]  /*2920*/  IMAD R25, R56, 0x100, R57 ;  /* 0x0000010038197824 */ /* 0x008fc600078e0239 */
[----:B------:R-:W2:Y:S04]  /*2930*/  LDL.LU R56, [R1+0xf4] ;  /* 0x0000f40001387983 */ /* 0x000ea80000300800 */
[----:B------:R-:W3:Y:S04]  /*2940*/  LDL.LU R30, [R1+0xe8] ;  /* 0x0000e800011e7983 */ /* 0x000ee80000300800 */
[----:B------:R-:W3:Y:S04]  /*2950*/  LDL.LU R31, [R1+0xe4] ;  /* 0x0000e400011f7983 */ /* 0x000ee80000300800 */
[----:B------:R-:W3:Y:S04]  /*2960*/  LDL.LU R34, [R1+0x14c] ;  /* 0x00014c0001227983 */ /* 0x000ee80000300800 */
[----:B------:R-:W3:Y:S04]  /*2970*/  LDL.LU R33, [R1+0x148] ;  /* 0x0001480001217983 */ /* 0x000ee80000300800 */
[----:B------:R-:W3:Y:S01]  /*2980*/  LDL.LU R50, [R1+0xd0] ;  /* 0x0000d00001327983 */ /* 0x000ee20000300800 */
[----:B0-----:R-:W-:-:S03]  /*2990*/  IMAD R19, R52, 0x100, R38 ;  /* 0x0000010034137824 */ /* 0x001fc600078e0226 */
[----:B------:R-:W3:Y:S01]  /*29a0*/  LDL.LU R57, [R1+0xcc] ;  /* 0x0000cc0001397983 */ /* 0x000ee20000300800 */
[----:B-1----:R-:W-:-:S03]  /*29b0*/  IMAD R26, R55, 0x100, R51 ;  /* 0x00000100371a7824 */ /* 0x002fc600078e0233 */
[----:B------:R-:W3:Y:S04]  /*29c0*/  LDL.LU R32, [R1+0x144] ;  /* 0x0001440001207983 */ /* 0x000ee80000300800 */
[----:B------:R-:W3:Y:S04]  /*29d0*/  LDL.LU R35, [R1+0x138] ;  /* 0x0001380001237983 */ /* 0x000ee80000300800 */
[----:B------:R-:W3:Y:S04]  /*29e0*/  LDL.LU R36, [R1+0x134] ;  /* 0x0001340001247983 */ /* 0x000ee80000300800 */
[----:B------:R-:W3:Y:S04]  /*29f0*/  LDL.LU R38, [R1+0x130] ;  /* 0x0001300001267983 */ /* 0x000ee80000300800 */
[----:B------:R-:W3:Y:S04]  /*2a00*/  LDL.LU R51, [R1+0xd8] ;  /* 0x0000d80001337983 */ /* 0x000ee80000300800 */
[----:B------:R-:W3:Y:S01]  /*2a10*/  LDL.LU R55, [R1+0xc4] ;  /* 0x0000c40001377983 */ /* 0x000ee20000300800 */
[----:B----4-:R-:W-:-:S03]  /*2a20*/  IMAD R28, R53, 0x100, R54 ;  /* 0x00000100351c7824 */ /* 0x010fc600078e0236 */
[----:B------:R-:W4:Y:S04]  /*2a30*/  LDL.LU R54, [R1+0x12c] ;  /* 0x00012c0001367983 */ /* 0x000f280000300800 */
[----:B------:R-:W4:Y:S01]  /*2a40*/  LDL.LU R53, [R1+0x128] ;  /* 0x0001280001357983 */ /* 0x000f220000300800 */
[----:B------:R-:W-:Y:S02]  /*2a50*/  IMAD R24, R60, 0x100, R37 ;  /* 0x000001003c187824 */ /* 0x000fe400078e0225 */
[----:B-----5:R-:W-:Y:S01]  /*2a60*/  IMAD R27, R59, 0x100, R61 ;  /* 0x000001003b1b7824 */ /* 0x020fe200078e023d */
[----:B------:R-:W5:Y:S04]  /*2a70*/  LDL.LU R37, [R1+0xbc] ;  /* 0x0000bc0001257983 */ /* 0x000f680000300800 */
[----:B------:R-:W5:Y:S04]  /*2a80*/  LDL.LU R60, [R1+0xb4] ;  /* 0x0000b400013c7983 */ /* 0x000f680000300800 */
[----:B------:R-:W5:Y:S04]  /*2a90*/  LDL.LU R61, [R1+0xa4] ;  /* 0x0000a400013d7983 */ /* 0x000f680000300800 */
[----:B------:R-:W5:Y:S01]  /*2aa0*/  LDL.LU R59, [R1+0x9c] ;  /* 0x00009c00013b7983 */ /* 0x000f620000300800 */
[----:B--2---:R-:W-:-:S03]  /*2ab0*/  IMAD R29, R56, 0x100, R58 ;  /* 0x00000100381d7824 */ /* 0x004fc600078e023a */
[----:B------:R-:W2:Y:S04]  /*2ac0*/  LDL.LU R58, [R1+0x124] ;  /* 0x00012400013a7983 */ /* 0x000ea80000300800 */
[----:B------:R-:W2:Y:S01]  /*2ad0*/  LDL.LU R56, [R1+0x118] ;  /* 0x0001180001387983 */ /* 0x000ea20000300800 */
[----:B---3--:R-:W-:Y:S02]  /*2ae0*/  IMAD R31, R31, 0x100, R30 ;  /* 0x000001001f1f7824 */ /* 0x008fe400078e021e */
[----:B------:R-:W-:Y:S02]  /*2af0*/  IMAD R30, R33, 0x100, R34 ;  /* 0x00000100211e7824 */ /* 0x000fe400078e0222 */
[----:B------:R-:W-:Y:S02]  /*2b00*/  IMAD R33, R57, 0x100, R50 ;  /* 0x0000010039217824 */ /* 0x000fe400078e0232 */
[----:B------:R-:W3:Y:S04]  /*2b10*/  LDL.LU R50, [R1+0x98] ;  /* 0x0000980001327983 */ /* 0x000ee80000300800 */
[----:B------:R-:W3:Y:S01]  /*2b20*/  LDL.LU R57, [R1+0x94] ;  /* 0x0000940001397983 */ /* 0x000ee20000300800 */
[----:B------:R-:W-:-:S02]  /*2b30*/  IMAD R32, R35, 0x100, R32 ;  /* 0x0000010023207824 */ /* 0x000fc400078e0220 */
[----:B------:R-:W-:Y:S02]  /*2b40*/  IMAD R34, R38, 0x100, R36 ;  /* 0x0000010026227824 */ /* 0x000fe400078e0224 */
[----:B------:R-:W-:Y:S02]  /*2b50*/  IMAD R36, R55, 0x100, R51 ;  /* 0x0000010037247824 */ /* 0x000fe400078e0233 */
[----:B------:R-:W3:Y:S04]  /*2b60*/  LDL.LU R51, [R1+0x114] ;  /* 0x0001140001337983 */ /* 0x000ee80000300800 */
[----:B------:R-:W3:Y:S01]  /*2b70*/  LDL.LU R55, [R1+0x10c] ;  /* 0x00010c0001377983 */ /* 0x000ee20000300800 */
[----:B----4-:R-:W-:-:S03]  /*2b80*/  IMAD R35, R53, 0x100, R54 ;  /* 0x0000010035237824 */ /* 0x010fc600078e0236 */
[----:B------:R-:W4:Y:S04]  /*2b90*/  LDL.LU R54, [R1+0xfc] ;  /* 0x0000fc0001367983 */ /* 0x000f280000300800 */
[----:B------:R-:W4:Y:S01]  /*2ba0*/  LDL.LU R53, [R1+0xf0] ;  /* 0x0000f00001357983 */ /* 0x000f220000300800 */
[----:B------:R-:W-:Y:S01]  /*2bb0*/  IMAD R16, R11, 0x100, R10 ;  /* 0x000001000b107824 */ /* 0x000fe200078e020a */
[----:B------:R-:W-:Y:S01]  /*2bc0*/  SGXT R17, R17, 0x1 ;  /* 0x000000011111781a */ /* 0x000fe20000000200 */
[----:B------:R-:W-:Y:S02]  /*2bd0*/  IMAD.SHL.U32 R11, R0, 0x2, RZ ;  /* 0x00000002000b7824 */ /* 0x000fe400078e00ff */
[----:B------:R-:W-:-:S03]  /*2be0*/  IMAD R13, R15, 0x100, R13 ;  /* 0x000001000f0d7824 */ /* 0x000fc600078e020d */
[----:B------:R-:W-:Y:S01]  /*2bf0*/  LOP3.LUT R11, R11, 0x210, R17, 0x78, !PT ;  /* 0x000002100b0b7812 */ /* 0x000fe200078e7811 */
[----:B------:R-:W-:Y:S02]  /*2c00*/  IMAD R17, R44, 0x100, R45 ;  /* 0x000001002c117824 */ /* 0x000fe400078e022d */
[----:B------:R-:W4:Y:S01]  /*2c10*/  LDL.LU R44, [R1+0x90] ;  /* 0x00009000012c7983 */ /* 0x000f220000300800 */
[----:B------:R-:W-:Y:S01]  /*2c20*/  IMAD R15, R42, 0x100, R43 ;  /* 0x000001002a0f7824 */ /* 0x000fe200078e022b */
[----:B------:R-:W-:Y:S01]  /*2c30*/  F2FP.F16.E4M3.UNPACK_B R10, R12 ;  /* 0x0000000cff0a723e */ /* 0x000fe200020006ff */
[----:B------:R-:W-:Y:S02]  /*2c40*/  IMAD R20, R48, 0x100, R49 ;  /* 0x0000010030147824 */ /* 0x000fe400078e0231 */
[----:B--2---:R-:W-:Y:S02]  /*2c50*/  IMAD R38, R56, 0x100, R58 ;  /* 0x0000010038267824 */ /* 0x004fe400078e023a */
[----:B------:R-:W2:Y:S01]  /*2c60*/  LDL.LU R56, [R1+0x8c] ;  /* 0x00008c0001387983 */ /* 0x000ea20000300800 */
[----:B------:R-:W-:-:S03]  /*2c70*/  IMAD R40, R40, 0x100, R41 ;  /* 0x0000010028287824 */ /* 0x000fc600078e0229 */
[----:B------:R-:W2:Y:S01]  /*2c80*/  LDL.LU R3, [R1+0xec] ;  /* 0x0000ec0001037983 */ /* 0x000ea20000300800 */
[----:B------:R-:W-:Y:S01]  /*2c90*/  F2FP.F16.E4M3.UNPACK_B R12, R16 ;  /* 0x00000010ff0c723e */ /* 0x000fe200020006ff */
[----:B------:R-:W-:Y:S02]  /*2ca0*/  IMAD R18, R46, 0x100, R47 ;  /* 0x000001002e127824 */ /* 0x000fe400078e022f */
[----:B------:R-:W2:Y:S01]  /*2cb0*/  LDL.LU R43, [R1+0xe0] ;  /* 0x0000e000012b7983 */ /* 0x000ea20000300800 */
[----:B------:R-:W-:-:S03]  /*2cc0*/  IMAD R16, R14, 0x100, R39 ;  /* 0x000001000e107824 */ /* 0x000fc600078e0227 */
[----:B------:R-:W2:Y:S01]  /*2cd0*/  LDL.LU R48, [R1+0x88] ;  /* 0x0000880001307983 */ /* 0x000ea20000300800 */
[----:B-----5:R-:W-:-:S03]  /*2ce0*/  IMAD R39, R59, 0x100, R61 ;  /* 0x000001003b277824 */ /* 0x020fc600078e023d */
[----:B------:R-:W5:Y:S01]  /*2cf0*/  LDL.LU R45, [R1+0x84] ;  /* 0x00008400012d7983 */ /* 0x000f620000300800 */
[----:B------:R-:W-:-:S03]  /*2d00*/  F2FP.F16.E4M3.UNPACK_B R14, R40 ;  /* 0x00000028ff0e723e */ /* 0x000fc600020006ff */
[----:B------:R-:W5:Y:S04]  /*2d10*/  LDL.LU R46, [R1+0x80] ;  /* 0x00008000012e7983 */ /* 0x000f680000300800 */
[----:B------:R-:W5:Y:S01]  /*2d20*/  LDL.LU R47, [R1+0x78] ;  /* 0x00007800012f7983 */ /* 0x000f620000300800 */
[----:B---3--:R-:W-:-:S03]  /*2d30*/  IMAD R40, R57, 0x100, R50 ;  /* 0x0000010039287824 */ /* 0x008fc600078e0232 */
[----:B------:R-:W3:Y:S04]  /*2d40*/  LDL.LU R61, [R1+0x68] ;  /* 0x00006800013d7983 */ /* 0x000ee80000300800 */
[----:B------:R-:W3:Y:S04]  /*2d50*/  LDL.LU R59, [R1+0x5c] ;  /* 0x00005c00013b7983 */ /* 0x000ee80000300800 */
[----:B------:R-:W3:Y:S04]  /*2d60*/  LDL.LU R58, [R1+0xdc] ;  /* 0x0000dc00013a7983 */ /* 0x000ee80000300800 */
[----:B------:R-:W3:Y:S01]  /*2d70*/  LDL.LU R57, [R1+0xd4] ;  /* 0x0000d40001397983 */ /* 0x000ee20000300800 */
[----:B------:R-:W-:-:S03]  /*2d80*/  IMAD R37, R60, 0x100, R37 ;  /* 0x000001003c257824 */ /* 0x000fc600078e0225 */
[----:B------:R-:W3:Y:S04]  /*2d90*/  LDL.LU R2, [R1+0xc0] ;  /* 0x0000c00001027983 */ /* 0x000ee80000300800 */
[----:B------:R-:W3:Y:S01]  /*2da0*/  LDL.LU R49, [R1+0xb0] ;  /* 0x0000b00001317983 */ /* 0x000ee20000300800 */
[----:B------:R-:W-:-:S03]  /*2db0*/  IMAD R41, R55, 0x100, R51 ;  /* 0x0000010037297824 */ /* 0x000fc600078e0233 */
[----:B------:R-:W3:Y:S04]  /*2dc0*/  LDL.LU R0, [R1+0xac] ;  /* 0x0000ac0001007983 */ /* 0x000ee80000300800 */
[----:B------:R-:W3:Y:S04]  /*2dd0*/  LDL.LU R50, [R1+0xa0] ;  /* 0x0000a00001327983 */ /* 0x000ee80000300800 */
[----:B------:R-:W3:Y:S04]  /*2de0*/  LDL.LU R60, [R1+0x74] ;  /* 0x00007400013c7983 */ /* 0x000ee80000300800 */
[----:B------:R-:W3:Y:S01]  /*2df0*/  LDL.LU R51, [R1+0x6c] ;  /* 0x00006c0001337983 */ /* 0x000ee20000300800 */
[----:B----4-:R-:W-:-:S03]  /*2e00*/  IMAD R42, R53, 0x100, R54 ;  /* 0x00000100352a7824 */ /* 0x010fc600078e0236 */
[----:B------:R-:W4:Y:S04]  /*2e10*/  LDL.LU R53, [R1+0x64] ;  /* 0x0000640001357983 */ /* 0x000f280000300800 */
[----:B------:R-:W4:Y:S04]  /*2e20*/  LDL.LU R52, [R1+0x58] ;  /* 0x0000580001347983 */ /* 0x000f280000300800 */
[----:B------:R-:W4:Y:S04]  /*2e30*/  LDL.LU R54, [R1+0x54] ;  /* 0x0000540001367983 */ /* 0x000f280000300800 */
[----:B------:R-:W4:Y:S01]  /*2e40*/  LDL.LU R55, [R1+0x50] ;  /* 0x0000500001377983 */ /* 0x000f220000300800 */
[----:B--2---:R-:W-:-:S03]  /*2e50*/  IMAD R44, R56, 0x100, R44 ;  /* 0x00000100382c7824 */ /* 0x004fc600078e022c */
[----:B------:R-:W2:Y:S01]  /*2e60*/  LDL.LU R56, [R1+0x4c] ;  /* 0x00004c0001387983 */ /* 0x000ea20000300800 */
[----:B------:R-:W-:-:S03]  /*2e70*/  IMAD R43, R43, 0x100, R3 ;  /* 0x000001002b2b7824 */ /* 0x000fc600078e0203 */
[----:B------:R-:W2:Y:S01]  /*2e80*/  LDL.LU R3, [R1+0x3f0] ;  /* 0x0003f00001037983 */ /* 0x000ea20000300800 */
[----:B-----5:R-:W-:Y:S02]  /*2e90*/  IMAD R45, R45, 0x100, R48 ;  /* 0x000001002d2d7824 */ /* 0x020fe400078e0230 */
[----:B------:R-:W-:Y:S02]  /*2ea0*/  IMAD R47, R47, 0x100, R46 ;  /* 0x000001002f2f7824 */ /* 0x000fe400078e022e */
[----:B---3--:R-:W-:Y:S02]  /*2eb0*/  IMAD R48, R59, 0x100, R61 ;  /* 0x000001003b307824 */ /* 0x008fe400078e023d */
[----:B------:R-:W-:Y:S02]  /*2ec0*/  IMAD R46, R57, 0x100, R58 ;  /* 0x00000100392e7824 */ /* 0x000fe400078e023a */
[----:B------:R-:W3:Y:S04]  /*2ed0*/  LDL.LU R57, [R1+0x48] ;  /* 0x0000480001397983 */ /* 0x000ee80000300800 */
[----:B------:R-:W5:Y:S01]  /*2ee0*/  LDL.LU R58, [R1+0x44] ;  /* 0x00004400013a7983 */ /* 0x000f620000300800 */
[----:B------:R-:W-:-:S03]  /*2ef0*/  IMAD R49, R49, 0x100, R2 ;  /* 0x0000010031317824 */ /* 0x000fc600078e0202 */
[----:B------:R-:W2:Y:S04]  /*2f00*/  LDL.LU R59, [R1+0x40] ;  /* 0x00004000013b7983 */ /* 0x000ea80000300800 */
[----:B------:R-:W2:Y:S01]  /*2f10*/  LDL.LU R61, [R1+0x3c] ;  /* 0x00003c00013d7983 */ /* 0x000ea20000300800 */
[----:B------:R-:W-:-:S03]  /*2f20*/  IMAD R50, R50, 0x100, R0 ;  /* 0x0000010032327824 */ /* 0x000fc600078e0200 */
[----:B------:R-:W2:Y:S04]  /*2f30*/  LDL.LU R2, [R1+0x3e4] ;  /* 0x0003e40001027983 */ /* 0x000ea80000300800 */
[----:B------:R-:W2:Y:S01]  /*2f40*/  LDL.LU R0, [R1+0x3e0] ;  /* 0x0003e00001007983 */ /* 0x000ea20000300800 */
[----:B------:R-:W-:-:S03]  /*2f50*/  IMAD R51, R51, 0x100, R60 ;  /* 0x0000010033337824 */ /* 0x000fc600078e023c */
[----:B------:R-:W2:Y:S01]  /*2f60*/  LDL.LU R60, [R1+0x3dc] ;  /* 0x0003dc00013c7983 */ /* 0x000ea20000300800 */
[----:B----4-:R-:W-:-:S03]  /*2f70*/  IMAD R52, R52, 0x100, R53 ;  /* 0x0000010034347824 */ /* 0x010fc600078e0235 */
[----:B------:R-:W4:Y:S02]  /*2f80*/  LDL.LU R53, [R1+0x3d8] ;  /* 0x0003d80001357983 */ /* 0x000f240000300800 */
[----:B----4-:R-:W-:Y:S02]  /*2f90*/  IMAD R53, R53, 0x100, R54 ;  /* 0x0000010035357824 */ /* 0x010fe400078e0236 */
[----:B------:R-:W4:Y:S02]  /*2fa0*/  LDL.LU R54, [R1+0x3d4] ;  /* 0x0003d40001367983 */ /* 0x000f240000300800 */
[----:B----4-:R-:W-:Y:S02]  /*2fb0*/  IMAD R54, R54, 0x100, R55 ;  /* 0x0000010036367824 */ /* 0x010fe400078e0237 */
[----:B------:R-:W2:Y:S02]  /*2fc0*/  LDL.LU R55, [R1+0x3d0] ;  /* 0x0003d00001377983 */ /* 0x000ea40000300800 */
[----:B--2---:R-:W-:-:S02]  /*2fd0*/  IMAD R55, R55, 0x100, R56 ;  /* 0x0000010037377824 */ /* 0x004fc400078e0238 */
[----:B------:R-:W3:Y:S02]  /*2fe0*/  LDL.LU R56, [R1+0x3cc] ;  /* 0x0003cc0001387983 */ /* 0x000ee40000300800 */
[----:B---3--:R-:W-:Y:S02]  /*2ff0*/  IMAD R56, R56, 0x100, R57 ;  /* 0x0000010038387824 */ /* 0x008fe400078e0239 */
[----:B------:R-:W5:Y:S02]  /*3000*/  LDL.LU R57, [R1+0x3c8] ;  /* 0x0003c80001397983 */ /* 0x000f640000300800 */
[----:B-----5:R-:W-:Y:S02]  /*3010*/  IMAD R57, R57, 0x100, R58 ;  /* 0x0000010039397824 */ /* 0x020fe400078e023a */
[----:B------:R-:W2:Y:S02]  /*3020*/  LDL.LU R58, [R1+0x3c4] ;  /* 0x0003c400013a7983 */ /* 0x000ea40000300800 */
[----:B--2---:R-:W-:-:S02]  /*3030*/  IMAD R58, R58, 0x100, R59 ;  /* 0x000001003a3a7824 */ /* 0x004fc400078e023b */
[----:B------:R-:W2:Y:S01]  /*3040*/  LDL.LU R59, [R1+0x3c0] ;  /* 0x0003c000013b7983 */ /* 0x000ea20000300800 */
[----:B------:R-:W0:Y:S01]  /*3050*/  S2UR UR7, SR_CgaCtaId ;  /* 0x00000000000779c3 */ /* 0x000e220000008800 */
[----:B------:R-:W-:Y:S01]  /*3060*/  UMOV UR4, 0x400 ;  /* 0x0000040000047882 */ /* 0x000fe20000000000 */
[----:B--2---:R-:W-:Y:S02]  /*3070*/  IMAD R59, R59, 0x100, R61 ;  /* 0x000001003b3b7824 */ /* 0x004fe400078e023d */
[----:B------:R-:W2:Y:S01]  /*3080*/  LDL.LU R61, [R1+0x3b8] ;  /* 0x0003b800013d7983 */ /* 0x000ea20000300800 */
[----:B0-----:R-:W-:Y:S01]  /*3090*/  ULEA UR7, UR7, UR4, 0x18 ;  /* 0x0000000407077291 */ /* 0x001fe2000f8ec0ff */
[----:B------:R-:W-:Y:S02]  /*30a0*/  F2FP.F16.E4M3.UNPACK_B R13, R13 ;  /* 0x0000000dff0d723e */ /* 0x000fe400020006ff */
[----:B------:R-:W-:Y:S02]  /*30b0*/  F2FP.F16.E4M3.UNPACK_B R16, R16 ;  /* 0x00000010ff10723e */ /* 0x000fe400020006ff */
[----:B------:R-:W-:-:S02]  /*30c0*/  F2FP.F16.E4M3.UNPACK_B R17, R17 ;  /* 0x00000011ff11723e */ /* 0x000fc400020006ff */
[----:B------:R-:W-:Y:S02]  /*30d0*/  F2FP.F16.E4M3.UNPACK_B R20, R20 ;  /* 0x00000014ff14723e */ /* 0x000fe400020006ff */
[----:B------:R0:W-:Y:S01]  /*30e0*/  STS.U16 [R11+UR7+0x1000], R12 ;  /* 0x0010000c0b007988 */ /* 0x0001e20008000407 */
[----:B------:R-:W-:Y:S02]  /*30f0*/  F2FP.F16.E4M3.UNPACK_B R21, R21 ;  /* 0x00000015ff15723e */ /* 0x000fe400020006ff */
[----:B------:R-:W-:Y:S01]  /*3100*/  F2FP.F16.E4M3.UNPACK_B R23, R23 ;  /* 0x00000017ff17723e */ /* 0x000fe200020006ff */
[----:B------:R1:W-:Y:S01]  /*3110*/  STS.U16 [R11+UR7+0x2000], R13 ;  /* 0x0020000d0b007988 */ /* 0x0003e20008000407 */
[----:B------:R-:W-:Y:S02]  /*3120*/  F2FP.F16.E4M3.UNPACK_B R25, R25 ;  /* 0x00000019ff19723e */ /* 0x000fe400020006ff */
[----:B------:R-:W-:Y:S02]  /*3130*/  F2FP.F16.E4M3.UNPACK_B R28, R28 ;  /* 0x0000001cff1c723e */ /* 0x000fe400020006ff */
[----:B------:R-:W-:-:S02]  /*3140*/  F2FP.F16.E4M3.UNPACK_B R29, R29 ;  /* 0x0000001dff1d723e */ /* 0x000fc400020006ff */
[----:B------:R-:W-:Y:S02]  /*3150*/  F2FP.F16.E4M3.UNPACK_B R31, R31 ;  /* 0x0000001fff1f723e */ /* 0x000fe400020006ff */
[----:B------:R-:W-:Y:S02]  /*3160*/  F2FP.F16.E4M3.UNPACK_B R33, R33 ;  /* 0x00000021ff21723e */ /* 0x000fe400020006ff */
[----:B------:R-:W-:Y:S02]  /*3170*/  F2FP.F16.E4M3.UNPACK_B R36, R36 ;  /* 0x00000024ff24723e */ /* 0x000fe400020006ff */
        /* <DEDUP_REMOVED lines=16> */
[----:B0-----:R-:W-:Y:S02]  /*3280*/  PRMT R12, R12, 0x7632, R12 ;  /* 0x000076320c0c7816 */ /* 0x001fe4000000000c */
[----:B-1----:R-:W-:Y:S01]  /*3290*/  PRMT R13, R13, 0x7632, R13 ;  /* 0x000076320d0d7816 */ /* 0x002fe2000000000d */
[----:B------:R-:W-:Y:S04]  /*32a0*/  STS.U16 [R11+UR7], R10 ;  /* 0x0000000a0b007988 */ /* 0x000fe80008000407 */
[----:B------:R-:W-:Y:S04]  /*32b0*/  STS.U16 [R11+UR7+0x3000], R14 ;  /* 0x0030000e0b007988 */ /* 0x000fe80008000407 */
        /* <DEDUP_REMOVED lines=26> */
[----:B------:R-:W-:Y:S01]  /*3460*/  STS.U16 [R11+UR7+0x1e000], R59 ;  /* 0x01e0003b0b007988 */ /* 0x000fe20008000407 */
[----:B--2---:R-:W-:Y:S01]  /*3470*/  IMAD R60, R60, 0x100, R61 ;  /* 0x000001003c3c7824 */ /* 0x004fe200078e023d */
[----:B------:R-:W-:-:S04]  /*3480*/  LOP3.LUT R61, R11, 0x20, RZ, 0x3c, !PT ;  /* 0x000000200b3d7812 */ /* 0x000fc800078e3cff */
[----:B------:R-:W-:-:S05]  /*3490*/  F2FP.F16.E4M3.UNPACK_B R60, R60 ;  /* 0x0000003cff3c723e */ /* 0x000fca00020006ff */
[----:B------:R-:W-:Y:S04]  /*34a0*/  STS.U16 [R11+UR7+0x1f000], R60 ;  /* 0x01f0003c0b007988 */ /* 0x000fe80008000407 */
[----:B------:R0:W-:Y:S04]  /*34b0*/  STS.U16 [R61+UR7+0x1400], R12 ;  /* 0x0014000c3d007988 */ /* 0x0001e80008000407 */
[----:B------:R1:W-:Y:S01]  /*34c0*/  STS.U16 [R61+UR7+0x2400], R13 ;  /* 0x0024000d3d007988 */ /* 0x0003e20008000407 */
[----:B0-----:R-:W-:-:S03]  /*34d0*/  PRMT R12, R28, 0x7632, R12 ;  /* 0x000076321c0c7816 */ /* 0x001fc6000000000c */
[----:B------:R-:W2:Y:S01]  /*34e0*/  LDL.LU R28, [R1+0x38] ;  /* 0x00003800011c7983 */ /* 0x000ea20000300800 */
[----:B-1----:R-:W-:-:S03]  /*34f0*/  PRMT R13, R29, 0x7632, R13 ;  /* 0x000076321d0d7816 */ /* 0x002fc6000000000d */
[----:B------:R-:W2:Y:S01]  /*3500*/  LDL.LU R29, [R1+0xa8] ;  /* 0x0000a800011d7983 */ /* 0x000ea20000300800 */
[----:B------:R-:W-:Y:S02]  /*3510*/  PRMT R10, R10, 0x7632, R10 ;  /* 0x000076320a0a7816 */ /* 0x000fe4000000000a */
[----:B------:R-:W-:Y:S02]  /*3520*/  PRMT R14, R14, 0x7632, R14 ;  /* 0x000076320e0e7816 */ /* 0x000fe4000000000e */
[----:B------:R-:W-:Y:S02]  /*3530*/  PRMT R16, R16, 0x7632, R16 ;  /* 0x0000763210107816 */ /* 0x000fe40000000010 */
[----:B------:R-:W-:Y:S01]  /*3540*/  PRMT R17, R17, 0x7632, R17 ;  /* 0x0000763211117816 */ /* 0x000fe20000000011 */
[----:B------:R0:W-:Y:S01]  /*3550*/  STS.U16 [R61+UR7+0x400], R10 ;  /* 0x0004000a3d007988 */ /* 0x0001e20008000407 */
[----:B------:R-:W-:Y:S02]  /*3560*/  PRMT R20, R20, 0x7632, R20 ;  /* 0x0000763214147816 */ /* 0x000fe40000000014 */
[----:B------:R-:W-:Y:S01]  /*3570*/  PRMT R21, R21, 0x7632, R21 ;  /* 0x0000763215157816 */ /* 0x000fe20000000015 */
[----:B------:R1:W-:Y:S01]  /*3580*/  STS.U16 [R61+UR7+0x3400], R14 ;  /* 0x0034000e3d007988 */ /* 0x0003e20008000407 */
[----:B------:R-:W-:-:S03]  /*3590*/  PRMT R23, R23, 0x7632, R23 ;  /* 0x0000763217177816 */ /* 0x000fc60000000017 */
[----:B------:R3:W-:Y:S01]  /*35a0*/  STS.U16 [R61+UR7+0x4400], R16 ;  /* 0x004400103d007988 */ /* 0x0007e20008000407 */
[----:B0-----:R-:W-:Y:S02]  /*35b0*/  PRMT R10, R25, 0x7632, R10 ;  /* 0x00007632190a7816 */ /* 0x001fe4000000000a */
[----:B------:R-:W-:Y:S01]  /*35c0*/  PRMT R25, R33, 0x7632, R25 ;  /* 0x0000763221197816 */ /* 0x000fe20000000019 */
[----:B------:R0:W-:Y:S01]  /*35d0*/  STS.U16 [R61+UR7+0xb400], R13 ;  /* 0x00b4000d3d007988 */ /* 0x0001e20008000407 */
[----:B-1----:R-:W-:-:S03]  /*35e0*/  PRMT R14, R31, 0x7632, R14 ;  /* 0x000076321f0e7816 */ /* 0x002fc6000000000e */
[----:B------:R-:W4:Y:S01]  /*35f0*/  LDL.LU R31, [R1+0x8] ;  /* 0x00000800011f7983 */ /* 0x000f220000300800 */
[----:B---3--:R-:W-:-:S03]  /*3600*/  PRMT R16, R36, 0x7632, R16 ;  /* 0x0000763224107816 */ /* 0x008fc60000000010 */
[----:B------:R1:W-:Y:S01]  /*3610*/  STS.U16 [R61+UR7+0x5400], R17 ;  /* 0x005400113d007988 */ /* 0x0003e20008000407 */
[----:B0-----:R-:W-:-:S03]  /*3620*/  PRMT R13, R48, 0x7632, R13 ;  /* 0x00007632300d7816 */ /* 0x001fc6000000000d */
[----:B------:R-:W4:Y:S04]  /*3630*/  LDL.LU R33, [R1+0xc] ;  /* 0x00000c0001217983 */ /* 0x000f280000300800 */
[----:B------:R0:W-:Y:S01]  /*3640*/  STS.U16 [R61+UR7+0x6400], R20 ;  /* 0x006400143d007988 */ /* 0x0001e20008000407 */
[----:B-1----:R-:W-:-:S03]  /*3650*/  PRMT R17, R37, 0x7632, R17 ;  /* 0x0000763225117816 */ /* 0x002fc60000000011 */
[----:B------:R-:W3:Y:S04]  /*3660*/  LDL.LU R36, [R1+0x10] ;  /* 0x0000100001247983 */ /* 0x000ee80000300800 */
[----:B------:R1:W-:Y:S01]  /*3670*/  STS.U16 [R61+UR7+0x7400], R21 ;  /* 0x007400153d007988 */ /* 0x0003e20008000407 */
[----:B0-----:R-:W-:-:S03]  /*3680*/  PRMT R20, R39, 0x7632, R20 ;  /* 0x0000763227147816 */ /* 0x001fc60000000014 */
[----:B------:R-:W3:Y:S04]  /*3690*/  LDL.LU R37, [R1+0x14] ;  /* 0x0000140001257983 */ /* 0x000ee80000300800 */
[----:B------:R0:W-:Y:S01]  /*36a0*/  STS.U16 [R61+UR7+0x8400], R23 ;  /* 0x008400173d007988 */ /* 0x0001e20008000407 */
[----:B-1----:R-:W-:-:S03]  /*36b0*/  PRMT R21, R40, 0x7632, R21 ;  /* 0x0000763228157816 */ /* 0x002fc60000000015 */
[----:B------:R-:W5:Y:S04]  /*36c0*/  LDL.LU R39, [R1+0x18] ;  /* 0x0000180001277983 */ /* 0x000f680000300800 */
[----:B------:R1:W-:Y:S01]  /*36d0*/  STS.U16 [R61+UR7+0x9400], R10 ;  /* 0x0094000a3d007988 */ /* 0x0003e20008000407 */
[----:B0-----:R-:W-:-:S03]  /*36e0*/  PRMT R23, R44, 0x7632, R23 ;  /* 0x000076322c177816 */ /* 0x001fc60000000017 */
[----:B------:R0:W-:Y:S04]  /*36f0*/  STS.U16 [R61+UR7+0xd400], R25 ;  /* 0x00d400193d007988 */ /* 0x0001e80008000407 */
[----:B------:R-:W5:Y:S01]  /*3700*/  LDL.LU R40, [R1+0x1c] ;  /* 0x00001c0001287983 */ /* 0x000f620000300800 */
[----:B-1----:R-:W-:-:S03]  /*3710*/  PRMT R10, R45, 0x7632, R10 ;  /* 0x000076322d0a7816 */ /* 0x002fc6000000000a */
[----:B------:R1:W-:Y:S01]  /*3720*/  STS.U16 [R61+UR7+0xa400], R12 ;  /* 0x00a4000c3d007988 */ /* 0x0003e20008000407 */
[----:B0-----:R-:W-:-:S03]  /*3730*/  PRMT R25, R52, 0x7632, R25 ;  /* 0x0000763234197816 */ /* 0x001fc60000000019 */
[----:B------:R-:W4:Y:S04]  /*3740*/  LDL.LU R44, [R1+0x20] ;  /* 0x00002000012c7983 */ /* 0x000f280000300800 */
[----:B------:R0:W-:Y:S01]  /*3750*/  STS.U16 [R61+UR7+0x15400], R13 ;  /* 0x0154000d3d007988 */ /* 0x0001e20008000407 */
[----:B-1----:R-:W-:-:S03]  /*3760*/  PRMT R12, R47, 0x7632, R12 ;  /* 0x000076322f0c7816 */ /* 0x002fc6000000000c */
[----:B------:R-:W4:Y:S04]  /*3770*/  LDL.LU R45, [R1+0x24] ;  /* 0x00002400012d7983 */ /* 0x000f280000300800 */
[----:B------:R1:W-:Y:S01]  /*3780*/  STS.U16 [R61+UR7+0xc400], R14 ;  /* 0x00c4000e3d007988 */ /* 0x0003e20008000407 */
[----:B0-----:R-:W-:-:S03]  /*3790*/  PRMT R13, R59, 0x7632, R13 ;  /* 0x000076323b0d7816 */ /* 0x001fc6000000000d */
[----:B------:R-:W4:Y:S04]  /*37a0*/  LDL.LU R47, [R1+0x28] ;  /* 0x00002800012f7983 */ /* 0x000f280000300800 */
[----:B------:R-:W4:Y:S01]  /*37b0*/  LDL.LU R48, [R1+0x2c] ;  /* 0x00002c0001307983 */ /* 0x000f220000300800 */
[----:B-1----:R-:W-:-:S03]  /*37c0*/  PRMT R14, R51, 0x7632, R14 ;  /* 0x00007632330e7816 */ /* 0x002fc6000000000e */
[----:B------:R-:W4:Y:S04]  /*37d0*/  LDL.LU R51, [R1+0x30] ;  /* 0x0000300001337983 */ /* 0x000f280000300800 */
[----:B------:R0:W-:Y:S04]  /*37e0*/  STS.U16 [R61+UR7+0xe400], R16 ;  /* 0x00e400103d007988 */ /* 0x0001e80008000407 */
[----:B------:R-:W4:Y:S04]  /*37f0*/  LDL.LU R52, [R1+0x34] ;  /* 0x0000340001347983 */ /* 0x000f280000300800 */
[----:B------:R1:W-:Y:S01]  /*3800*/  STS.U16 [R61+UR7+0x17400], R25 ;  /* 0x017400193d007988 */ /* 0x0003e20008000407 */
[----:B0-----:R-:W-:-:S03]  /*3810*/  PRMT R16, R53, 0x7632, R16 ;  /* 0x0000763235107816 */ /* 0x001fc60000000010 */
[----:B------:R2:W-:Y:S04]  /*3820*/  STS.U16 [R61+UR7+0x1e400], R13 ;  /* 0x01e4000d3d007988 */ /* 0x0005e80008000407 */
[----:B-1----:R-:W4:Y:S04]  /*3830*/  LDL.LU R25, [R1+0xb8] ;  /* 0x0000b80001197983 */ /* 0x002f280000300800 */
[----:B------:R-:W4:Y:S01]  /*3840*/  LDL.LU R53, [R1+0xc8] ;  /* 0x0000c80001357983 */ /* 0x000f220000300800 */
[----:B--2---:R-:W-:-:S03]  /*3850*/  IMAD R13, R28, 0x100, R29 ;  /* 0x000001001c0d7824 */ /* 0x004fc600078e021d */
[----:B------:R-:W2:Y:S04]  /*3860*/  LDL.LU R29, [R1+0x4] ;  /* 0x00000400011d7983 */ /* 0x000ea80000300800 */
[----:B------:R-:W2:Y:S04]  /*3870*/  LDL.LU R28, [R1] ;  /* 0x00000000011c7983 */ /* 0x000ea80000300800 */
[----:B------:R0:W-:Y:S04]  /*3880*/  STS.U16 [R61+UR7+0x14400], R12 ;  /* 0x0144000c3d007988 */ /* 0x0001e80008000407 */
[----:B------:R1:W-:Y:S04]  /*3890*/  STS.U16 [R61+UR7+0xf400], R17 ;  /* 0x00f400113d007988 */ /* 0x0003e80008000407 */
[----:B------:R1:W-:Y:S01]  /*38a0*/  STS.U16 [R61+UR7+0x10400], R20 ;  /* 0x010400143d007988 */ /* 0x0003e20008000407 */
[----:B0-----:R-:W-:-:S03]  /*38b0*/  PRMT R12, R58, 0x7632, R12 ;  /* 0x000076323a0c7816 */ /* 0x001fc6000000000c */
[----:B------:R0:W-:Y:S01]  /*38c0*/  STS.U16 [R61+UR7+0x11400], R21 ;  /* 0x011400153d007988 */ /* 0x0001e20008000407 */
[----:B-1----:R-:W-:-:S03]  /*38d0*/  PRMT R17, R54, 0x7632, R17 ;  /* 0x0000763236117816 */ /* 0x002fc60000000011 */
[----:B------:R1:W-:Y:S01]  /*38e0*/  STS.U16 [R61+UR7+0x12400], R23 ;  /* 0x012400173d007988 */ /* 0x0003e20008000407 */
[----:B------:R-:W-:-:S03]  /*38f0*/  PRMT R20, R55, 0x7632, R20 ;  /* 0x0000763237147816 */ /* 0x000fc60000000014 */
[----:B------:R1:W-:Y:S01]  /*3900*/  STS.U16 [R61+UR7+0x16400], R14 ;  /* 0x0164000e3d007988 */ /* 0x0003e20008000407 */
[----:B0-----:R-:W-:Y:S02]  /*3910*/  PRMT R21, R56, 0x7632, R21 ;  /* 0x0000763238157816 */ /* 0x001fe40000000015 */
[----:B-1----:R-:W-:Y:S02]  /*3920*/  PRMT R23, R57, 0x7632, R23 ;  /* 0x0000763239177816 */ /* 0x002fe40000000017 */
[----:B------:R-:W-:Y:S01]  /*3930*/  PRMT R14, R60, 0x7632, R14 ;  /* 0x000076323c0e7816 */ /* 0x000fe2000000000e */
[----:B------:R-:W-:Y:S01]  /*3940*/  STS.U16 [R61+UR7+0x1d400], R12 ;  /* 0x01d4000c3d007988 */ /* 0x000fe20008000407 */
[----:B------:R-:W-:Y:S02]  /*3950*/  IMAD R0, R2, 0x100, R0 ;  /* 0x0000010002007824 */ /* 0x000fe400078e0200 */
[----:B------:R-:W-:Y:S01]  /*3960*/  IMAD R3, R4, 0x100, R3 ;  /* 0x0000010004037824 */ /* 0x000fe200078e0203 */
[----:B------:R-:W-:Y:S01]  /*3970*/  STS.U16 [R61+UR7+0x18400], R16 ;  /* 0x018400103d007988 */ /* 0x000fe20008000407 */
[----:B------:R-:W-:-:S02]  /*3980*/  IMAD R5, R6, 0x100, R5 ;  /* 0x0000010006057824 */ /* 0x000fc400078e0205 */
[----:B------:R-:W-:Y:S01]  /*3990*/  IMAD R7, R8, 0x100, R7 ;  /* 0x0000010008077824 */ /* 0x000fe200078e0207 */
[----:B------:R-:W-:Y:S01]  /*39a0*/  STS.U16 [R61+UR7+0x19400], R17 ;  /* 0x019400113d007988 */ /* 0x000fe20008000407 */
[----:B------:R-:W-:-:S03]  /*39b0*/  F2FP.F16.E4M3.UNPACK_B R9, R9 ;  /* 0x00000009ff09723e */ /* 0x000fc600020006ff */
[----:B------:R-:W-:Y:S04]  /*39c0*/  STS.U16 [R61+UR7+0x1a400], R20 ;  /* 0x01a400143d007988 */ /* 0x000fe80008000407 */
[----:B------:R3:W-:Y:S04]  /*39d0*/  STS.U16 [R61+UR7+0x1b400], R21 ;  /* 0x01b400153d007988 */ /* 0x0007e80008000407 */
[----:B------:R4:W-:Y:S04]  /*39e0*/  STS.U16 [R61+UR7+0x1c400], R23 ;  /* 0x01c400173d007988 */ /* 0x0009e80008000407 */
[----:B------:R-:W-:Y:S01]  /*39f0*/  STS.U16 [R61+UR7+0x1f400], R14 ;  /* 0x01f4000e3d007988 */ /* 0x000fe20008000407 */
[----:B---3--:R-:W-:-:S02]  /*3a00*/  IMAD R21, R36, 0x100, R37 ;  /* 0x0000010024157824 */ /* 0x008fc400078e0225 */
[----:B-----5:R-:W-:Y:S02]  /*3a10*/  IMAD R20, R39, 0x100, R40 ;  /* 0x0000010027147824 */ /* 0x020fe400078e0228 */
[----:B----4-:R-:W-:Y:S01]  /*3a20*/  IMAD R23, R31, 0x100, R33 ;  /* 0x000001001f177824 */ /* 0x010fe200078e0221 */
[----:B------:R0:W-:Y:S01]  /*3a30*/  STS.U16 [R61+UR7+0x13400], R10 ;  /* 0x0134000a3d007988 */ /* 0x0001e20008000407 */
[----:B------:R-:W-:Y:S02]  /*3a40*/  F2FP.F16.E4M3.UNPACK_B R0, R0 ;  /* 0x00000000ff00723e */ /* 0x000fe400020006ff */
[----:B------:R-:W-:Y:S02]  /*3a50*/  F2FP.F16.E4M3.UNPACK_B R15, R15 ;  /* 0x0000000fff0f723e */ /* 0x000fe400020006ff */
[----:B------:R-:W-:Y:S02]  /*3a60*/  F2FP.F16.E4M3.UNPACK_B R18, R18 ;  /* 0x00000012ff12723e */ /* 0x000fe400020006ff */
[----:B------:R-:W-:Y:S01]  /*3a70*/  F2FP.F16.E4M3.UNPACK_B R19, R19 ;  /* 0x00000013ff13723e */ /* 0x000fe200020006ff */
[----:B------:R-:W-:Y:S01]  /*3a80*/  IMAD R17, R44, 0x100, R45 ;  /* 0x000001002c117824 */ /* 0x000fe200078e022d */
[----:B0-----:R-:W-:-:S02]  /*3a90*/  LOP3.LUT R10, R11, 0x40, RZ, 0x3c, !PT ;  /* 0x000000400b0a7812 */ /* 0x001fc400078e3cff */
[----:B------:R-:W-:Y:S02]  /*3aa0*/  F2FP.F16.E4M3.UNPACK_B R22, R22 ;  /* 0x00000016ff16723e */ /* 0x000fe400020006ff */
[----:B------:R-:W-:Y:S02]  /*3ab0*/  F2FP.F16.E4M3.UNPACK_B R24, R24 ;  /* 0x00000018ff18723e */ /* 0x000fe400020006ff */
[----:B------:R-:W-:Y:S01]  /*3ac0*/  F2FP.F16.E4M3.UNPACK_B R26, R26 ;  /* 0x0000001aff1a723e */ /* 0x000fe200020006ff */
[----:B------:R-:W-:Y:S01]  /*3ad0*/  IMAD R16, R47, 0x100, R48 ;  /* 0x000001002f107824 */ /* 0x000fe200078e0230 */
[----:B------:R-:W-:Y:S02]  /*3ae0*/  F2FP.F16.E4M3.UNPACK_B R27, R27 ;  /* 0x0000001bff1b723e */ /* 0x000fe400020006ff */
[----:B------:R-:W-:Y:S02]  /*3af0*/  F2FP.F16.E4M3.UNPACK_B R30, R30 ;  /* 0x0000001eff1e723e */ /* 0x000fe400020006ff */
[----:B------:R-:W-:-:S02]  /*3b00*/  F2FP.F16.E4M3.UNPACK_B R32, R32 ;  /* 0x00000020ff20723e */ /* 0x000fc400020006ff */
[----:B------:R-:W-:Y:S01]  /*3b10*/  F2FP.F16.E4M3.UNPACK_B R34, R34 ;  /* 0x00000022ff22723e */ /* 0x000fe200020006ff */
[----:B------:R-:W-:Y:S01]  /*3b20*/  IMAD R14, R51, 0x100, R52 ;  /* 0x00000100330e7824 */ /* 0x000fe200078e0234 */
[----:B------:R-:W-:Y:S02]  /*3b30*/  F2FP.F16.E4M3.UNPACK_B R35, R35 ;  /* 0x00000023ff23723e */ /* 0x000fe400020006ff */
[----:B------:R-:W-:Y:S02]  /*3b40*/  F2FP.F16.E4M3.UNPACK_B R38, R38 ;  /* 0x00000026ff26723e */ /* 0x000fe400020006ff */
        /* <DEDUP_REMOVED lines=18> */
[----:B------:R-:W-:Y:S02]  /*3c70*/  LOP3.LUT R11, R11, 0x60, RZ, 0x3c, !PT ;  /* 0x000000600b0b7812 */ /* 0x000fe400078e3cff */
[----:B------:R-:W-:Y:S01]  /*3c80*/  PRMT R2, R9, 0x7632, R2 ;  /* 0x0000763209027816 */ /* 0x000fe20000000002 */
[----:B------:R0:W-:Y:S01]  /*3c90*/  STS.U16 [R10+UR7+0x1c800], R0 ;  /* 0x01c800000a007988 */ /* 0x0001e20008000407 */
[----:B------:R-:W-:-:S03]  /*3ca0*/  PRMT R4, R15, 0x7632, R4 ;  /* 0x000076320f047816 */ /* 0x000fc60000000004 */
[----:B------:R-:W-:Y:S04]  /*3cb0*/  STS.U16 [R10+UR7+0x800], R9 ;  /* 0x000800090a007988 */ /* 0x000fe80008000407 */
[----:B------:R-:W-:Y:S01]  /*3cc0*/  STS.U16 [R10+UR7+0x1800], R15 ;  /* 0x0018000f0a007988 */ /* 0x000fe20008000407 */
[----:B0-----:R-:W-:-:S03]  /*3cd0*/  PRMT R0, R19, 0x7632, R0 ;  /* 0x0000763213007816 */ /* 0x001fc60000000000 */
        /* <DEDUP_REMOVED lines=25> */
[----:B------:R0:W-:Y:S04]  /*3e70*/  STS.U16 [R10+UR7+0x1d800], R3 ;  /* 0x01d800030a007988 */ /* 0x0001e80008000407 */
[----:B------:R1:W-:Y:S04]  /*3e80*/  STS.U16 [R10+UR7+0x1e800], R5 ;  /* 0x01e800050a007988 */ /* 0x0003e80008000407 */
[----:B------:R-:W-:Y:S01]  /*3e90*/  STS.U16 [R10+UR7+0x1f800], R7 ;  /* 0x01f800070a007988 */ /* 0x000fe20008000407 */
[----:B0-----:R-:W-:-:S02]  /*3ea0*/  PRMT R3, R22, 0x7632, R3 ;  /* 0x0000763216037816 */ /* 0x001fc40000000003 */
[----:B-1----:R-:W-:Y:S01]  /*3eb0*/  PRMT R5, R32, 0x7632, R5 ;  /* 0x0000763220057816 */ /* 0x002fe20000000005 */
[----:B--2---:R-:W-:-:S05]  /*3ec0*/  IMAD R25, R28, 0x100, R29 ;  /* 0x000001001c197824 */ /* 0x004fca00078e021d */
[----:B------:R-:W-:-:S05]  /*3ed0*/  F2FP.F16.E4M3.UNPACK_B R25, R25 ;  /* 0x00000019ff19723e */ /* 0x000fca00020006ff */
[----:B------:R-:W-:Y:S04]  /*3ee0*/  STS.U16 [R10+UR7+0x1b800], R25 ;  /* 0x01b800190a007988 */ /* 0x000fe80008000407 */
[----:B------:R0:W-:Y:S04]  /*3ef0*/  STS.U16 [R11+UR7+0xc00], R2 ;  /* 0x000c00020b007988 */ /* 0x0001e80008000407 */
[----:B------:R1:W-:Y:S01]  /*3f00*/  STS.U16 [R11+UR7+0x1c00], R4 ;  /* 0x001c00040b007988 */ /* 0x0003e20008000407 */
[----:B0-----:R-:W-:-:S03]  /*3f10*/  PRMT R2, R27, 0x7632, R2 ;  /* 0x000076321b027816 */ /* 0x001fc60000000002 */
[----:B------:R0:W-:Y:S01]  /*3f20*/  STS.U16 [R11+UR7+0x3c00], R0 ;  /* 0x003c00000b007988 */ /* 0x0001e20008000407 */
[----:B-1----:R-:W-:-:S03]  /*3f30*/  PRMT R4, R30, 0x7632, R4 ;  /* 0x000076321e047816 */ /* 0x002fc60000000004 */
[----:B------:R1:W-:Y:S04]  /*3f40*/  STS.U16 [R11+UR7+0x4c00], R3 ;  /* 0x004c00030b007988 */ /* 0x0003e80008000407 */
[----:B------:R2:W-:Y:S01]  /*3f50*/  STS.U16 [R11+UR7+0x7c00], R2 ;  /* 0x007c00020b007988 */ /* 0x0005e20008000407 */
[----:B0-----:R-:W-:Y:S02]  /*3f60*/  PRMT R0, R38, 0x7632, R0 ;  /* 0x0000763226007816 */ /* 0x001fe40000000000 */
[----:B-1----:R-:W-:Y:S01]  /*3f70*/  PRMT R3, R41, 0x7632, R3 ;  /* 0x0000763229037816 */ /* 0x002fe20000000003 */
[----:B------:R0:W-:Y:S01]  /*3f80*/  STS.U16 [R11+UR7+0x8c00], R4 ;  /* 0x008c00040b007988 */ /* 0x0001e20008000407 */
[----:B--2---:R-:W-:-:S03]  /*3f90*/  PRMT R2, R49, 0x7632, R2 ;  /* 0x0000763231027816 */ /* 0x004fc60000000002 */
[----:B------:R1:W-:Y:S04]  /*3fa0*/  STS.U16 [R11+UR7+0x9c00], R5 ;  /* 0x009c00050b007988 */ /* 0x0003e80008000407 */
[----:B------:R2:W-:Y:S01]  /*3fb0*/  STS.U16 [R11+UR7+0xcc00], R0 ;  /* 0x00cc00000b007988 */ /* 0x0005e20008000407 */
[----:B0-----:R-:W-:-:S03]  /*3fc0*/  PRMT R4, R50, 0x7632, R4 ;  /* 0x0000763232047816 */ /* 0x001fc60000000004 */
[----:B------:R0:W-:Y:S01]  /*3fd0*/  STS.U16 [R11+UR7+0xdc00], R3 ;  /* 0x00dc00030b007988 */ /* 0x0001e20008000407 */
[----:B-1----:R-:W-:-:S03]  /*3fe0*/  PRMT R5, R12, 0x7632, R5 ;  /* 0x000076320c057816 */ /* 0x002fc60000000005 */
[----:B------:R1:W-:Y:S01]  /*3ff0*/  STS.U16 [R11+UR7+0x11c00], R2 ;  /* 0x011c00020b007988 */ /* 0x0003e20008000407 */
[----:B--2---:R-:W-:Y:S02]  /*4000*/  PRMT R0, R16, 0x7632, R0 ;  /* 0x0000763210007816 */ /* 0x004fe40000000000 */
[----:B0-----:R-:W-:Y:S01]  /*4010*/  PRMT R3, R17, 0x7632, R3 ;  /* 0x0000763211037816 */ /* 0x001fe20000000003 */
[----:B------:R0:W-:Y:S01]  /*4020*/  STS.U16 [R11+UR7+0x12c00], R4 ;  /* 0x012c00040b007988 */ /* 0x0001e20008000407 */
[----:B-1----:R-:W-:-:S03]  /*4030*/  PRMT R2, R25, 0x7632, R2 ;  /* 0x0000763219027816 */ /* 0x002fc60000000002 */
[----:B------:R1:W-:Y:S04]  /*4040*/  STS.U16 [R11+UR7+0x13c00], R5 ;  /* 0x013c00050b007988 */ /* 0x0003e80008000407 */
[----:B------:R2:W-:Y:S01]  /*4050*/  STS.U16 [R11+UR7+0x16c00], R0 ;  /* 0x016c00000b007988 */ /* 0x0005e20008000407 */
[----:B0-----:R-:W-:-:S03]  /*4060*/  PRMT R4, R0, 0x7632, R4 ;  /* 0x0000763200047816 */ /* 0x001fc60000000004 */
[----:B------:R0:W-:Y:S01]  /*4070*/  STS.U16 [R11+UR7+0x17c00], R3 ;  /* 0x017c00030b007988 */ /* 0x0001e20008000407 */
[----:B-1----:R-:W-:-:S03]  /*4080*/  PRMT R5, R3, 0x7632, R5 ;  /* 0x0000763203057816 */ /* 0x002fc60000000005 */
[----:B------:R1:W-:Y:S01]  /*4090*/  STS.U16 [R11+UR7+0x1bc00], R2 ;  /* 0x01bc00020b007988 */ /* 0x0003e20008000407 */
[----:B--2---:R-:W-:Y:S02]  /*40a0*/  IMAD.MOV.U32 R0, RZ, RZ, -0x800000 ;  /* 0xff800000ff007424 */ /* 0x004fe400078e00ff */
[----:B0-----:R-:W-:-:S03]  /*40b0*/  IMAD.MOV.U32 R3, RZ, RZ, 0x3f800000 ;  /* 0x3f800000ff037424 */ /* 0x001fc600078e00ff */
[----:B------:R-:W-:Y:S01]  /*40c0*/  STL [R1+0x27c], R0 ;  /* 0x00027c0001007387 */ /* 0x000fe20000100800 */
[----:B-1----:R-:W-:-:S03]  /*40d0*/  IMAD.MOV.U32 R2, RZ, RZ, 0x3f800000 ;  /* 0x3f800000ff027424 */ /* 0x002fc600078e00ff */
[----:B------:R-:W-:Y:S04]  /*40e0*/  STL [R1+0x2ac], R3 ;  /* 0x0002ac0301007387 */ /* 0x000fe80000100800 */
[----:B------:R-:W-:Y:S04]  /*40f0*/  STL [R1+0x2b4], R2 ;  /* 0x0002b40201007387 */ /* 0x000fe80000100800 */
[----:B------:R-:W-:Y:S04]  /*4100*/  STL [R1+0x250], RZ ;  /* 0x000250ff01007387 */ /* 0x000fe80000100800 */
[----:B------:R0:W-:Y:S04]  /*4110*/  STL [R1+0x278], R0 ;  /* 0x0002780001007387 */ /* 0x0001e80000100800 */
[----:B------:R-:W-:Y:S04]  /*4120*/  STL [R1+0x254], RZ ;  /* 0x000254ff01007387 */ /* 0x000fe80000100800 */
        /* <DEDUP_REMOVED lines=80> */
[----:B------:R-:W-:Y:S01]  /*4630*/  STL [R1+0xf8], RZ ;  /* 0x0000f8ff01007387 */ /* 0x000fe20000100800 */
[----:B------:R-:W0:Y:S03]  /*4640*/  S2R R28, SR_CTAID.X ;  /* 0x00000000001c7919 */ /* 0x000e260000002500 */
        /* <DEDUP_REMOVED lines=28> */
[----:B0-----:R-:W-:-:S03]  /*4810*/  IMAD.SHL.U32 R0, R28, 0x100, RZ ;  /* 0x000001001c007824 */ /* 0x001fc600078e00ff */
[----:B------:R-:W-:Y:S04]  /*4820*/  STL [R1+0x1dc], RZ ;  /* 0x0001dcff01007387 */ /* 0x000fe80000100800 */
[----:B------:R-:W-:Y:S04]  /*4830*/  STL [R1+0x1b0], RZ ;  /* 0x0001b0ff01007387 */ /* 0x000fe80000100800 */
[----:B------:R-:W-:Y:S04]  /*4840*/  STL [R1+0x1b4], RZ ;  /* 0x0001b4ff01007387 */ /* 0x000fe80000100800 */
[----:B------:R-:W-:Y:S04]  /*4850*/  STL [R1+0x1b8], RZ ;  /* 0x0001b8ff01007387 */ /* 0x000fe80000100800 */
[----:B------:R-:W-:Y:S01]  /*4860*/  STL [R1+0x1bc], RZ ;  /* 0x0001bcff01007387 */ /* 0x000fe20000100800 */
[----:B------:R-:W0:Y:S03]  /*4870*/  S2R R28, SR_TID.X ;  /* 0x00000000001c7919 */ /* 0x000e260000002100 */
[----:B------:R-:W-:Y:S04]  /*4880*/  STL [R1+0x1a0], RZ ;  /* 0x0001a0ff01007387 */ /* 0x000fe80000100800 */
[----:B------:R-:W-:Y:S04]  /*4890*/  STL [R1+0x1a4], RZ ;  /* 0x0001a4ff01007387 */ /* 0x000fe80000100800 */
[----:B------:R-:W-:Y:S04]  /*48a0*/  STL [R1+0x1a8], RZ ;  /* 0x0001a8ff01007387 */ /* 0x000fe80000100800 */
[----:B------:R-:W-:Y:S01]  /*48b0*/  STL [R1+0x1ac], RZ ;  /* 0x0001acff01007387 */ /* 0x000fe20000100800 */
[----:B------:R-:W-:-:S03]  /*48c0*/  PRMT R7, R34, 0x7632, R7 ;  /* 0x0000763222077816 */ /* 0x000fc60000000007 */
[----:B------:R-:W-:Y:S04]  /*48d0*/  STL [R1+0x190], RZ ;  /* 0x000190ff01007387 */ /* 0x000fe80000100800 */
[----:B------:R-:W-:Y:S04]  /*48e0*/  STL [R1+0x194], RZ ;  /* 0x000194ff01007387 */ /* 0x000fe80000100800 */
[----:B------:R-:W-:Y:S04]  /*48f0*/  STL [R1+0x198], RZ ;  /* 0x000198ff01007387 */ /* 0x000fe80000100800 */
[----:B------:R-:W-:Y:S01]  /*4900*/  STL [R1+0x19c], RZ ;  /* 0x00019cff01007387 */ /* 0x000fe20000100800 */
[----:B------:R-:W-:-:S03]  /*4910*/  PRMT R6, R18, 0x7632, R6 ;  /* 0x0000763212067816 */ /* 0x000fc60000000006 */
[----:B------:R-:W-:Y:S01]  /*4920*/  STL [R1+0x1c0], RZ ;  /* 0x0001c0ff01007387 */ /* 0x000fe20000100800 */
[----:B------:R-:W-:Y:S01]  /*4930*/  PRMT R8, R24, 0x7632, R8 ;  /* 0x0000763218087816 */ /* 0x000fe20000000008 */
[----:B------:R-:W-:Y:S02]  /*4940*/  VIADD R2, R0, 0x100 ;  /* 0x0000010000027836 */ /* 0x000fe40000000000 */
[----:B------:R-:W-:Y:S01]  /*4950*/  STL [R1+0x1c4], RZ ;  /* 0x0001c4ff01007387 */ /* 0x000fe20000100800 */
[----:B------:R-:W-:Y:S02]  /*4960*/  PRMT R9, R26, 0x7632, R9 ;  /* 0x000076321a097816 */ /* 0x000fe40000000009 */
[----:B------:R-:W-:Y:S01]  /*4970*/  PRMT R10, R35, 0x7632, R10 ;  /* 0x00007632230a7816 */ /* 0x000fe2000000000a */
[----:B------:R-:W-:Y:S04]  /*4980*/  STL [R1+0x1c8], RZ ;  /* 0x0001c8ff01007387 */ /* 0x000fe80000100800 */
[----:B------:R-:W-:Y:S04]  /*4990*/  STL [R1+0x1cc], RZ ;  /* 0x0001ccff01007387 */ /* 0x000fe80000100800 */
[----:B------:R1:W-:Y:S01]  /*49a0*/  STS.U16 [R11+UR7+0xac00], R7 ;  /* 0x00ac00070b007988 */ /* 0x0003e20008000407 */
[----:B------:R-:W-:-:S03]  /*49b0*/  ISETP.GE.AND P0, PT, R2, 0x1, PT ;  /* 0x000000010200780c */ /* 0x000fc60003f06270 */
[----:B------:R2:W-:Y:S01]  /*49c0*/  STS.U16 [R11+UR7+0x2c00], R6 ;  /* 0x002c00060b007988 */ /* 0x0005e20008000407 */
[----:B-1----:R-:W-:-:S03]  /*49d0*/  PRMT R7, R13, 0x7632, R7 ;  /* 0x000076320d077816 */ /* 0x002fc60000000007 */
[----:B------:R1:W-:Y:S01]  /*49e0*/  STS.U16 [R11+UR7+0x5c00], R8 ;  /* 0x005c00080b007988 */ /* 0x0003e20008000407 */
[----:B--2---:R-:W-:-:S03]  /*49f0*/  PRMT R6, R42, 0x7632, R6 ;  /* 0x000076322a067816 */ /* 0x004fc60000000006 */
[----:B------:R2:W-:Y:S04]  /*4a00*/  STS.U16 [R11+UR7+0x6c00], R9 ;  /* 0x006c00090b007988 */ /* 0x0005e80008000407 */
[----:B------:R3:W-:Y:S01]  /*4a10*/  STS.U16 [R11+UR7+0xbc00], R10 ;  /* 0x00bc000a0b007988 */ /* 0x0007e20008000407 */
[----:B-1----:R-:W-:-:S03]  /*4a20*/  PRMT R8, R43, 0x7632, R8 ;  /* 0x000076322b087816 */ /* 0x002fc60000000008 */
[----:B------:R1:W-:Y:S01]  /*4a30*/  STS.U16 [R11+UR7+0x14c00], R7 ;  /* 0x014c00070b007988 */ /* 0x0003e20008000407 */
[----:B--2---:R-:W-:Y:S02]  /*4a40*/  PRMT R9, R46, 0x7632, R9 ;  /* 0x000076322e097816 */ /* 0x004fe40000000009 */
[----:B---3--:R-:W-:Y:S01]  /*4a50*/  PRMT R10, R14, 0x7632, R10 ;  /* 0x000076320e0a7816 */ /* 0x008fe2000000000a */
[----:B------:R2:W-:Y:S01]  /*4a60*/  STS.U16 [R11+UR7+0xec00], R6 ;  /* 0x00ec00060b007988 */ /* 0x0005e20008000407 */
[----:B-1----:R-:W-:-:S03]  /*4a70*/  PRMT R7, R5, 0x7632, R7 ;  /* 0x0000763205077816 */ /* 0x002fc60000000007 */
[----:B------:R1:W-:Y:S04]  /*4a80*/  STS.U16 [R11+UR7+0xfc00], R8 ;  /* 0x00fc00080b007988 */ /* 0x0003e80008000407 */
[----:B------:R3:W-:Y:S01]  /*4a90*/  STS.U16 [R11+UR7+0x10c00], R9 ;  /* 0x010c00090b007988 */ /* 0x0007e20008000407 */
[----:B--2---:R-:W-:-:S03]  /*4aa0*/  PRMT R6, R20, 0x7632, R6 ;  /* 0x0000763214067816 */ /* 0x004fc60000000006 */
[----:B------:R2:W-:Y:S01]  /*4ab0*/  STS.U16 [R11+UR7+0x15c00], R10 ;  /* 0x015c000a0b007988 */ /* 0x0005e20008000407 */
[----:B-1----:R-:W-:Y:S02]  /*4ac0*/  PRMT R8, R21, 0x7632, R8 ;  /* 0x0000763215087816 */ /* 0x002fe40000000008 */
[----:B---3--:R-:W-:Y:S02]  /*4ad0*/  PRMT R9, R23, 0x7632, R9 ;  /* 0x0000763217097816 */ /* 0x008fe40000000009 */
[----:B--2---:R-:W-:Y:S01]  /*4ae0*/  PRMT R10, R7, 0x7632, R10 ;  /* 0x00007632070a7816 */ /* 0x004fe2000000000a */
[----:B------:R1:W-:Y:S01]  /*4af0*/  STS.U16 [R11+UR7+0x18c00], R6 ;  /* 0x018c00060b007988 */ /* 0x0003e20008000407 */
[----:B0-----:R-:W-:-:S03]  /*4b00*/  LOP3.LUT P4, RZ, R28, 0x100, RZ, 0xc0, !PT ;  /* 0x000001001cff7812 */ /* 0x001fc6000788c0ff */
[----:B------:R1:W-:Y:S01]  /*4b10*/  STS.U16 [R11+UR7+0x19c00], R8 ;  /* 0x019c00080b007988 */ /* 0x0003e20008000407 */
[----:B------:R-:W-:-:S03]  /*4b20*/  LOP3.LUT R21, R28, 0x7, RZ, 0xc0, !PT ;  /* 0x000000071c157812 */ /* 0x000fc600078ec0ff */
[----:B------:R1:W-:Y:S01]  /*4b30*/  STS.U16 [R11+UR7+0x1ac00], R9 ;  /* 0x01ac00090b007988 */ /* 0x0003e20008000407 */
[----:B------:R-:W-:-:S03]  /*4b40*/  IMAD.SHL.U32 R20, R28, 0x2, RZ ;  /* 0x000000021c147824 */ /* 0x000fc600078e00ff */
[----:B------:R1:W-:Y:S01]  /*4b50*/  STS.U16 [R11+UR7+0x1cc00], R4 ;  /* 0x01cc00040b007988 */ /* 0x0003e20008000407 */
[----:B------:R-:W-:-:S03]  /*4b60*/  LOP3.LUT R2, R28, 0x8, RZ, 0xc0, !PT ;  /* 0x000000081c027812 */ /* 0x000fc600078ec0ff */
[----:B------:R1:W-:Y:S01]  /*4b70*/  STS.U16 [R11+UR7+0x1dc00], R5 ;  /* 0x01dc00050b007988 */ /* 0x0003e20008000407 */
[----:B------:R-:W-:-:S03]  /*4b80*/  IMAD.SHL.U32 R3, R28, 0x10, RZ ;  /* 0x000000101c037824 */ /* 0x000fc600078e00ff */
[----:B------:R1:W-:Y:S04]  /*4b90*/  STS.U16 [R11+UR7+0x1ec00], R7 ;  /* 0x01ec00070b007988 */ /* 0x0003e80008000407 */
[----:B------:R1:W-:Y:S01]  /*4ba0*/  STS.U16 [R11+UR7+0x1fc00], R10 ;  /* 0x01fc000a0b007988 */ /* 0x0003e20008000407 */
[----:B------:R-:W-:Y:S05]  /*4bb0*/  @!P0 BRA `(.L_x_0) ;  /* 0x0000008000348947 */ /* 0x000fea0003800000 */
[--C-:B-1----:R-:W-:Y:S01]  /*4bc0*/  SHF.R.S32.HI R4, RZ, 0x1, R28.reuse ;  /* 0x00000001ff047819 */ /* 0x102fe2000001141c */
[----:B------:R-:W0:Y:S01]  /*4bd0*/  LDC.64 R12, c[0x0][0x3c0] ;  /* 0x0000f000ff0c7b82 */ /* 0x000e220000000a00 */
[--C-:B------:R-:W-:Y:S01]  /*4be0*/  SHF.R.S32.HI R5, RZ, 0x3, R28.reuse ;  /* 0x00000003ff057819 */ /* 0x100fe2000001141c */
[----:B------:R-:W1:Y:S01]  /*4bf0*/  S2R R29, SR_TID.X ;  /* 0x00000000001d7919 */ /* 0x000e620000002100 */
[----:B------:R-:W-:Y:S01]  /*4c00*/  SGXT R4, R4, 0x1 ;  /* 0x000000010404781a */ /* 0x000fe20000000200 */
[----:B------:R-:W-:Y:S01]  /*4c10*/  IMAD.SHL.U32 R9, R2, 0x2, RZ ;  /* 0x0000000202097824 */ /* 0x000fe200078e00ff */
[----:B------:R-:W-:Y:S01]  /*4c20*/  SGXT R5, R5, 0x1 ;  /* 0x000000010505781a */ /* 0x000fe20000000200 */
[----:B------:R-:W2:Y:S01]  /*4c30*/  LDCU UR4, c[0x0][0x3c8] ;  /* 0x00007900ff0477ac */ /* 0x000ea20008000800 */
[----:B------:R-:W-:Y:S01]  /*4c40*/  LOP3.LUT R4, R4, 0x840, RZ, 0xc0, !PT ;  /* 0x0000084004047812 */ /* 0x000fe200078ec0ff */
[----:B------:R-:W-:Y:S01]  /*4c50*/  IMAD.MOV.U32 R61, RZ, RZ, RZ ;  /* 0x000000ffff3d7224 */ /* 0x000fe200078e00ff */
[----:B------:R-:W-:Y:S01]  /*4c60*/  SHF.R.S32.HI R6, RZ, 0x2, R28 ;  /* 0x00000002ff067819 */ /* 0x000fe2000001141c */
[----:B------:R-:W3:Y:S01]  /*4c70*/  LDCU.64 UR10, c[0x0][0x3d0] ;  /* 0x00007a00ff0a77ac */ /* 0x000ee20008000a00 */
[----:B------:R-:W-:-:S02]  /*4c80*/  LOP3.LUT R7, R4, 0x420, R5, 0xf8, !PT ;  /* 0x0000042004077812 */ /* 0x000fc400078ef805 */
[----:B------:R-:W-:Y:S01]  /*4c90*/  LOP3.LUT R4, R28, 0x1, RZ, 0xc0, !PT ;  /* 0x000000011c047812 */ /* 0x000fe200078ec0ff */
[----:B------:R-:W4:Y:S01]  /*4ca0*/  LDCU.64 UR14, c[0x0][0x388] ;  /* 0x00007100ff0e77ac */ /* 0x000f220008000a00 */
[----:B------:R-:W-:Y:S02]  /*4cb0*/  SGXT R5, R6, 0x1 ;  /* 0x000000010605781a */ /* 0x000fe40000000200 */
[----:B------:R-:W-:Y:S01]  /*4cc0*/  LOP3.LUT R2, R28, 0x1e0, RZ, 0xc0, !PT ;  /* 0x000001e01c027812 */ /* 0x000fe200078ec0ff */
[----:B------:R-:W-:Y:S01]  /*4cd0*/  IMAD.MOV R6, RZ, RZ, -R4 ;  /* 0x000000ffff067224 */ /* 0x000fe200078e0a04 */
[----:B------:R-:W-:Y:S01]  /*4ce0*/  SHF.R.U32.HI R10, RZ, 0x2, R28 ;  /* 0x00000002ff0a7819 */ /* 0x000fe2000001161c */
[----:B------:R-:W-:Y:S01]  /*4cf0*/  IMAD.SHL.U32 R4, R4, 0x2, RZ ;  /* 0x0000000204047824 */ /* 0x000fe200078e00ff */
[----:B------:R-:W-:Y:S01]  /*4d00*/  LOP3.LUT R8, R5, 0x90, RZ, 0xc0, !PT ;  /* 0x0000009005087812 */ /* 0x000fe200078ec0ff */
[----:B------:R-:W-:Y:S01]  /*4d10*/  UMOV UR6, URZ ;  /* 0x000000ff00067c82 */ /* 0x000fe20008000000 */
[----:B------:R-:W-:Y:S01]  /*4d20*/  SHF.R.U32.HI R5, RZ, 0x1, R2 ;  /* 0x00000001ff057819 */ /* 0x000fe20000011602 */
[----:B0-----:R-:W-:Y:S01]  /*4d30*/  IMAD.MOV.U32 R11, RZ, RZ, R12 ;  /* 0x000000ffff0b7224 */ /* 0x001fe200078e000c */
[----:B------:R-:W-:Y:S01]  /*4d40*/  SGXT.U32 R2, R10, 0x3 ;  /* 0x000000030a02781a */ /* 0x000fe20000000000 */
[----:B------:R-:W-:Y:S01]  /*4d50*/  STL [R1+0x2b0], R13 ;  /* 0x0002b00d01007387 */ /* 0x000fe20000100800 */
[----:B------:R-:W-:Y:S01]  /*4d60*/  LOP3.LUT R6, R6, 0x210, RZ, 0xc0, !PT ;  /* 0x0000021006067812 */ /* 0x000fe200078ec0ff */
[----:B------:R-:W-:Y:S01]  /*4d70*/  IMAD.MOV.U32 R22, RZ, RZ, R13 ;  /* 0x000000ffff167224 */ /* 0x000fe200078e000d */
[----:B------:R-:W-:-:S02]  /*4d80*/  LOP3.LUT R12, R28, 0x3, RZ, 0xc0, !PT ;  /* 0x000000031c0c7812 */ /* 0x000fc400078ec0ff */
[----:B------:R-:W-:Y:S02]  /*4d90*/  LOP3.LUT R0, R0, R5, R2, 0xfe, !PT ;  /* 0x0000000500007212 */ /* 0x000fe400078efe02 */
[----:B------:R-:W-:Y:S01]  /*4da0*/  LOP3.LUT R6, R6, 0x1f0, R28, 0x78, !PT ;  /* 0x000001f006067812 */ /* 0x000fe200078e781c */
[----:B------:R-:W-:Y:S01]  /*4db0*/  IMAD R8, R12, 0x20, R8 ;  /* 0x000000200c087824 */ /* 0x000fe200078e0208 */
[----:B------:R-:W-:Y:S01]  /*4dc0*/  LOP3.LUT R3, R3, 0x100, RZ, 0xc0, !PT ;  /* 0x0000010003037812 */ /* 0x000fe200078ec0ff */
[----:B------:R0:W-:Y:S01]  /*4dd0*/  STL [R1+0x184], R0 ;  /* 0x0001840001007387 */ /* 0x0001e20000100800 */
[----:B------:R-:W-:Y:S01]  /*4de0*/  LOP3.LUT R5, R6, R7, RZ, 0x3c, !PT ;  /* 0x0000000706057212 */ /* 0x000fe200078e3cff */
[----:B------:R-:W5:Y:S01]  /*4df0*/  LDC R2, c[0x0][0x3d8] ;  /* 0x0000f600ff027b82 */ /* 0x000f620000000800 */
[----:B------:R-:W-:Y:S02]  /*4e00*/  LOP3.LUT R8, R8, R9, RZ, 0x3c, !PT ;  /* 0x0000000908087212 */ /* 0x000fe400078e3cff */
[----:B-1----:R-:W-:-:S02]  /*4e10*/  SHF.R.U32.HI R31, RZ, 0x8, R29 ;  /* 0x00000008ff1f7819 */ /* 0x002fc4000001161d */
[----:B------:R-:W-:Y:S02]  /*4e20*/  IADD3 R3, PT, PT, R8, UR7, R3 ;  /* 0x0000000708037c10 */ /* 0x000fe4000fffe003 */
[----:B------:R-:W-:Y:S01]  /*4e30*/  SHF.R.U32.HI R9, RZ, 0x1, R28 ;  /* 0x00000001ff097819 */ /* 0x000fe2000001161c */
[----:B------:R-:W1:Y:S01]  /*4e40*/  LDC.64 R6, c[0x0][0x390] ;  /* 0x0000e400ff067b82 */ /* 0x000e620000000a00 */
[----:B0-----:R-:W-:Y:S01]  /*4e50*/  LOP3.LUT R0, R28, 0x4, RZ, 0xc0, !PT ;  /* 0x000000041c007812 */ /* 0x001fe200078ec0ff */
[----:B------:R2:W-:Y:S01]  /*4e60*/  STL [R1+0x178], R3 ;  /* 0x0001780301007387 */ /* 0x0005e20000100800 */
[----:B------:R-:W-:Y:S02]  /*4e70*/  LOP3.LUT R29, R29, 0xff, RZ, 0xc0, !PT ;  /* 0x000000ff1d1d7812 */ /* 0x000fe400078ec0ff */
[----:B------:R-:W-:Y:S02]  /*4e80*/  LEA R0, R0, UR7, 0xa ;  /* 0x0000000700007c11 */ /* 0x000fe4000f8e50ff */
[----:B------:R-:W-:-:S02]  /*4e90*/  SGXT.U32 R9, R9, 0x1 ;  /* 0x000000010909781a */ /* 0x000fc40000000000 */
[----:B------:R-:W-:Y:S01]  /*4ea0*/  LOP3.LUT R4, R4, 0x1c, R28, 0xf8, !PT ;  /* 0x0000001c04047812 */ /* 0x000fe200078ef81c */
[----:B------:R-:W-:Y:S01]  /*4eb0*/  IMAD.IADD R0, R5, 0x1, R0 ;  /* 0x0000000105007824 */ /* 0x000fe200078e0200 */
[----:B------:R-:W-:Y:S01]  /*4ec0*/  SGXT.U32 R31, R31, 0x1 ;  /* 0x000000011f1f781a */ /* 0x000fe20000000000 */
[----:B--2---:R-:W-:Y:S01]  /*4ed0*/  IMAD R3, R29, UR4, RZ ;  /* 0x000000041d037c24 */ /* 0x004fe2000f8e02ff */
[----:B------:R-:W-:Y:S01]  /*4ee0*/  LOP3.LUT R8, R28, 0x1f, RZ, 0xc0, !PT ;  /* 0x0000001f1c087812 */ /* 0x000fe200078ec0ff */
[----:B---3--:R-:W-:Y:S01]  /*4ef0*/  UIMAD UR4, UR8, UR10, URZ ;  /* 0x0000000a080472a4 */ /* 0x008fe2000f8e02ff */
[----:B------:R0:W-:Y:S01]  /*4f00*/  STL [R1+0x180], R0 ;  /* 0x0001800001007387 */ /* 0x0001e20000100800 */
[----:B------:R-:W-:Y:S01]  /*4f10*/  LOP3.LUT R9, R4, R9, RZ, 0xfc, !PT ;  /* 0x0000000904097212 */ /* 0x000fe200078efcff */
[----:B------:R-:W-:Y:S01]  /*4f20*/  IMAD R4, R31, R22, RZ ;  /* 0x000000161f047224 */ /* 0x000fe200078e02ff */
[----:B------:R-:W-:Y:S01]  /*4f30*/  SHF.R.S32.HI R13, RZ, 0x1f, R3 ;  /* 0x0000001fff0d7819 */ /* 0x000fe20000011403 */
[----:B------:R-:W-:Y:S01]  /*4f40*/  IMAD R9, R8, UR11, RZ ;  /* 0x0000000b08097c24 */ /* 0x000fe2000f8e02ff */
[----:B------:R-:W-:Y:S01]  /*4f50*/  SHF.R.U32.HI R15, RZ, 0x5, R28 ;  /* 0x00000005ff0f7819 */ /* 0x000fe2000001161c */
[----:B------:R-:W-:Y:S01]  /*4f60*/  IMAD R5, R22, 0x2, R4 ;  /* 0x0000000216057824 */ /* 0x000fe200078e0204 */
[----:B------:R-:W-:-:S02]  /*4f70*/  USHF.R.S32.HI UR5, URZ, 0x1f, UR4 ;  /* 0x0000001fff057899 */ /* 0x000fc40008011404 */
[----:B------:R-:W-:Y:S01]  /*4f80*/  SHF.R.S32.HI R8, RZ, 0x1f, R9 ;  /* 0x0000001fff087819 */ /* 0x000fe20000011409 */
[----:B0-----:R-:W-:Y:S01]  /*4f90*/  IMAD R0, R11, UR8, RZ ;  /* 0x000000080b007c24 */ /* 0x001fe2000f8e02ff */
[----:B------:R-:W-:Y:S01]  /*4fa0*/  SGXT.U32 R15, R15, 0x4 ;  /* 0x000000040f0f781a */ /* 0x000fe20000000000 */
[C---:B------:R-:W-:Y:S01]  /*4fb0*/  IMAD R10, R22.reuse, 0x2, R5 ;  /* 0x00000002160a7824 */ /* 0x040fe200078e0205 */
[----:B------:R-:W0:Y:S02]  /*4fc0*/  LDCU UR10, c[0x0][0x3a8] ;  /* 0x00007500ff0a77ac */ /* 0x000e240008000800 */
[----:B----4-:R-:W-:Y:S01]  /*4fd0*/  IADD3 R3, P0, P1, R3, UR14, R0 ;  /* 0x0000000e03037c10 */ /* 0x010fe2000f91e000 */
[----:B------:R-:W-:Y:S01]  /*4fe0*/  IMAD R11, R22, 0x2, R10 ;  /* 0x00000002160b7824 */ /* 0x000fe200078e020a */
[----:B------:R-:W-:Y:S01]  /*4ff0*/  SHF.R.S32.HI R0, RZ, 0x1f, R0 ;  /* 0x0000001fff007819 */ /* 0x000fe20000011400 */
[----:B-----5:R-:W-:Y:S01]  /*5000*/  IMAD R15, R15, R2, RZ ;  /* 0x000000020f0f7224 */ /* 0x020fe200078e02ff */
[-C--:B------:R-:W-:Y:S01]  /*5010*/  IADD3 R12, P2, PT, R4, R3.reuse, RZ ;  /* 0x00000003040c7210 */ /* 0x080fe20007f5e0ff */
[----:B------:R-:W-:Y:S01]  /*5020*/  IMAD R14, R22, 0x2, R11 ;  /* 0x00000002160e7824 */ /* 0x000fe200078e020b */
[----:B------:R-:W-:Y:S01]  /*5030*/  IADD3.X R0, PT, PT, R13, UR15, R0, P0, P1 ;  /* 0x0000000f0d007c10 */ /* 0x000fe200087e2400 */
[----:B------:R-:W-:Y:S01]  /*5040*/  IMAD R13, R2, 0x10, R15 ;  /* 0x00000010020d7824 */ /* 0x000fe200078e020f */
[----:B-1----:R-:W-:Y:S01]  /*5050*/  IADD3 R6, P0, P1, R9, UR4, R6 ;  /* 0x0000000409067c10 */ /* 0x002fe2000f91e006 */
[----:B------:R-:W-:Y:S01]  /*5060*/  STL [R1+0x2bc], R12 ;  /* 0x0002bc0c01007387 */ /* 0x000fe20000100800 */
[----:B------:R-:W-:Y:S01]  /*5070*/  IADD3 R9, P3, PT, R5, R3, RZ ;  /* 0x0000000305097210 */ /* 0x000fe20007f7e0ff */
[----:B------:R-:W-:Y:S01]  /*5080*/  IMAD R16, R22, 0x2, R14 ;  /* 0x0000000216107824 */ /* 0x000fe200078e020e */
[----:B------:R-:W-:-:S02]  /*5090*/  UMOV UR4, URZ ;  /* 0x000000ff00047c82 */ /* 0x000fc40008000000 */
[-C--:B------:R-:W-:Y:S01]  /*50a0*/  LEA.HI.X.SX32 R5, R5, R0.reuse, 0x1, P3 ;  /* 0x0000000005057211 */ /* 0x080fe200018f0eff */
[----:B------:R1:W-:Y:S01]  /*50b0*/  STL [R1+0x2c4], R9 ;  /* 0x0002c40901007387 */ /* 0x0003e20000100800 */
[----:B------:R-:W-:Y:S01]  /*50c0*/  IMAD R17, R22, 0x2, R16 ;  /* 0x0000000216117824 */ /* 0x000fe200078e0210 */
[----:B-1----:R-:W-:-:S03]  /*50d0*/  LEA.HI.X.SX32 R9, R4, R0, 0x1, P2 ;  /* 0x0000000004097211 */ /* 0x002fc600010f0eff */
[----:B------:R-:W-:Y:S01]  /*50e0*/  IMAD R4, R22, 0x2, R17 ;  /* 0x0000000216047824 */ /* 0x000fe200078e0211 */
[CC--:B------:R-:W-:Y:S01]  /*50f0*/  IADD3 R12, P2, PT, R10.reuse, R3.reuse, RZ ;  /* 0x000000030a0c7210 */ /* 0x0c0fe20007f5e0ff */
[----:B------:R1:W-:Y:S03]  /*5100*/  STL [R1+0x2b8], R9 ;  /* 0x0002b80901007387 */ /* 0x0003e60000100800 */
[-C--:B------:R-:W-:Y:S01]  /*5110*/  LEA.HI.X.SX32 R10, R10, R0.reuse, 0x1, P2 ;  /* 0x000000000a0a7211 */ /* 0x080fe200010f0eff */
[----:B------:R-:W-:Y:S01]  /*5120*/  IMAD R18, R22, 0x2, R4 ;  /* 0x0000000216127824 */ /* 0x000fe200078e0204 */
[CC--:B------:R-:W-:Y:S01]  /*5130*/  IADD3 R19, P2, PT, R14.reuse, R3.reuse, RZ ;  /* 0x000000030e137210 */ /* 0x0c0fe20007f5e0ff */
[----:B------:R2:W-:Y:S03]  /*5140*/  STL [R1+0x2c0], R5 ;  /* 0x0002c00501007387 */ /* 0x0005e60000100800 */
[----:B------:R-:W-:Y:S01]  /*5150*/  LEA.HI.X.SX32 R14, R14, R0, 0x1, P2 ;  /* 0x000000000e0e7211 */ /* 0x000fe200010f0eff */
[----:B------:R3:W-:Y:S01]  /*5160*/  STL [R1+0x2cc], R12 ;  /* 0x0002cc0c01007387 */ /* 0x0007e20000100800 */
[-C--:B------:R-:W-:Y:S01]  /*5170*/  IADD3 R24, P5, PT, R18, R3.reuse, RZ ;  /* 0x0000000312187210 */ /* 0x080fe20007fbe0ff */
[----:B-1----:R-:W-:Y:S01]  /*5180*/  IMAD R9, R2, 0x10, R13 ;  /* 0x0000001002097824 */ /* 0x002fe200078e020d */
[----:B--2---:R-:W-:-:S03]  /*5190*/  IADD3 R5, P3, PT, R11, R3, RZ ;  /* 0x000000030b057210 */ /* 0x004fc60007f7e0ff */
[C---:B---3--:R-:W-:Y:S02]  /*51a0*/  IMAD R12, R2.reuse, 0x10, R9 ;  /* 0x00000010020c7824 */ /* 0x048fe400078e0209 */
[----:B------:R1:W-:Y:S04]  /*51b0*/  STL [R1+0x2d4], R5 ;  /* 0x0002d40501007387 */ /* 0x0003e80000100800 */
[----:B------:R2:W-:Y:S01]  /*51c0*/  STL [R1+0x2c8], R10 ;  /* 0x0002c80a01007387 */ /* 0x0005e20000100800 */
[----:B-1----:R-:W-:Y:S01]  /*51d0*/  LEA.HI.X.SX32 R5, R11, R0, 0x1, P3 ;  /* 0x000000000b057211 */ /* 0x002fe200018f0eff */
[----:B------:R-:W-:Y:S02]  /*51e0*/  IMAD R11, R2, 0x10, R12 ;  /* 0x00000010020b7824 */ /* 0x000fe400078e020c */
[----:B--2---:R-:W-:-:S02]  /*51f0*/  IMAD R10, R22, 0x2, R18 ;  /* 0x00000002160a7824 */ /* 0x004fc400078e0212 */
[----:B------:R1:W-:Y:S01]  /*5200*/  STL [R1+0x2d0], R5 ;  /* 0x0002d00501007387 */ /* 0x0003e20000100800 */
[----:B------:R-:W-:-:S03]  /*5210*/  LEA.HI.X.SX32 R18, R18, R0, 0x1, P5 ;  /* 0x0000000012127211 */ /* 0x000fc600028f0eff */
[----:B------:R2:W-:Y:S01]  /*5220*/  STL [R1+0x2dc], R19 ;  /* 0x0002dc1301007387 */ /* 0x0005e20000100800 */
[----:B-1----:R-:W-:-:S04]  /*5230*/  IADD3 R5, P3, PT, R16, R3, RZ ;  /* 0x0000000310057210 */ /* 0x002fc80007f7e0ff */
[----:B------:R-:W-:Y:S01]  /*5240*/  LEA.HI.X.SX32 R23, R16, R0, 0x1, P3 ;  /* 0x0000000010177211 */ /* 0x000fe200018f0eff */
[----:B------:R1:W-:Y:S01]  /*5250*/  STL [R1+0x2e4], R5 ;  /* 0x0002e40501007387 */ /* 0x0003e20000100800 */
[----:B------:R-:W-:Y:S01]  /*5260*/  IADD3 R16, P2, PT, R17, R3, RZ ;  /* 0x0000000311107210 */ /* 0x000fe20007f5e0ff */
[----:B--2---:R-:W-:Y:S02]  /*5270*/  IMAD R19, R22, 0x2, R10 ;  /* 0x0000000216137824 */ /* 0x004fe400078e020a */
[----:B------:R2:W-:Y:S04]  /*5280*/  STL [R1+0x2d8], R14 ;  /* 0x0002d80e01007387 */ /* 0x0005e80000100800 */
[----:B------:R3:W-:Y:S01]  /*5290*/  STL [R1+0x2e0], R23 ;  /* 0x0002e01701007387 */ /* 0x0007e20000100800 */
[----:B-1----:R-:W-:-:S03]  /*52a0*/  IMAD R5, R2, 0x10, R11 ;  /* 0x0000001002057824 */ /* 0x002fc600078e020b */
[----:B------:R1:W-:Y:S01]  /*52b0*/  STL [R1+0x2ec], R16 ;  /* 0x0002ec1001007387 */ /* 0x0003e20000100800 */
[----:B--2---:R-:W-:Y:S01]  /*52c0*/  IMAD R14, R22, 0x2, R19 ;  /* 0x00000002160e7824 */ /* 0x004fe200078e0213 */
[----:B---3--:R-:W-:-:S03]  /*52d0*/  IADD3 R23, P3, PT, R4, R3, RZ ;  /* 0x0000000304177210 */ /* 0x008fc60007f7e0ff */
[----:B-1----:R-:W-:Y:S02]  /*52e0*/  IMAD R16, R22, 0x2, R14 ;  /* 0x0000000216107824 */ /* 0x002fe400078e020e */
[----:B------:R1:W-:Y:S04]  /*52f0*/  STL [R1+0x2f4], R23 ;  /* 0x0002f41701007387 */ /* 0x0003e80000100800 */
[----:B------:R-:W-:Y:S01]  /*5300*/  STL [R1+0x2fc], R24 ;  /* 0x0002fc1801007387 */ /* 0x000fe20000100800 */
[-C--:B-1----:R-:W-:Y:S02]  /*5310*/  LEA.HI.X.SX32 R23, R17, R0.reuse, 0x1, P2 ;  /* 0x0000000011177211 */ /* 0x082fe400010f0eff */
[----:B------:R-:W-:Y:S01]  /*5320*/  LEA.HI.X.SX32 R17, R4, R0, 0x1, P3 ;  /* 0x0000000004117211 */ /* 0x000fe200018f0eff */
[----:B------:R-:W-:-:S02]  /*5330*/  IMAD R4, R22, 0x2, R16 ;  /* 0x0000000216047824 */ /* 0x000fc400078e0210 */
[----:B------:R1:W-:Y:S04]  /*5340*/  STL [R1+0x2e8], R23 ;  /* 0x0002e81701007387 */ /* 0x0003e80000100800 */
[----:B------:R2:W-:Y:S04]  /*5350*/  STL [R1+0x2f0], R17 ;  /* 0x0002f01101007387 */ /* 0x0005e80000100800 */
[----:B------:R3:W-:Y:S01]  /*5360*/  STL [R1+0x2f8], R18 ;  /* 0x0002f81201007387 */ /* 0x0007e20000100800 */
[-C--:B-1----:R-:W-:Y:S02]  /*5370*/  IADD3 R23, P3, PT, R19, R3.reuse, RZ ;  /* 0x0000000313177210 */ /* 0x082fe40007f7e0ff */
[----:B--2---:R-:W-:-:S02]  /*5380*/  IADD3 R17, P2, PT, R10, R3, RZ ;  /* 0x000000030a117210 */ /* 0x004fc40007f5e0ff */
[-C--:B------:R-:W-:Y:S02]  /*5390*/  LEA.HI.X.SX32 R19, R19, R0.reuse, 0x1, P3 ;  /* 0x0000000013137211 */ /* 0x080fe400018f0eff */
[----:B---3--:R-:W-:Y:S01]  /*53a0*/  IADD3 R18, P5, PT, R14, R3, RZ ;  /* 0x000000030e127210 */ /* 0x008fe20007fbe0ff */
[----:B------:R1:W-:Y:S01]  /*53b0*/  STL [R1+0x304], R17 ;  /* 0x0003041101007387 */ /* 0x0003e20000100800 */
[----:B------:R-:W-:-:S03]  /*53c0*/  LEA.HI.X.SX32 R10, R10, R0, 0x1, P2 ;  /* 0x000000000a0a7211 */ /* 0x000fc600010f0eff */
[----:B------:R-:W-:Y:S04]  /*53d0*/  STL [R1+0x30c], R23 ;  /* 0x00030c1701007387 */ /* 0x000fe80000100800 */
[----:B------:R2:W-:Y:S01]  /*53e0*/  STL [R1+0x394], R18 ;  /* 0x0003941201007387 */ /* 0x0005e20000100800 */
[----:B-1----:R-:W-:-:S03]  /*53f0*/  IMAD R17, R22, 0x2, R4 ;  /* 0x0000000216117824 */ /* 0x002fc600078e0204 */
[----:B------:R1:W-:Y:S04]  /*5400*/  STL [R1+0x300], R10 ;  /* 0x0003000a01007387 */ /* 0x0003e80000100800 */
[----:B------:R3:W-:Y:S01]  /*5410*/  STL [R1+0x308], R19 ;  /* 0x0003081301007387 */ /* 0x0007e20000100800 */
[----:B--2---:R-:W-:Y:S02]  /*5420*/  LEA.HI.X.SX32 R18, R14, R0, 0x1, P5 ;  /* 0x000000000e127211 */ /* 0x004fe400028f0eff */
[-C--:B------:R-:W-:Y:S01]  /*5430*/  IADD3 R14, P2, PT, R16, R3.reuse, RZ ;  /* 0x00000003100e7210 */ /* 0x080fe20007f5e0ff */
[----:B-1----:R-:W-:Y:S02]  /*5440*/  IMAD R10, R22, 0x2, R17 ;  /* 0x00000002160a7824 */ /* 0x002fe400078e0211 */
[----:B------:R1:W-:Y:S01]  /*5450*/  STL [R1+0x310], R18 ;  /* 0x0003101201007387 */ /* 0x0003e20000100800 */
[----:B---3--:R-:W-:-:S03]  /*5460*/  IADD3 R19, P3, PT, R4, R3, RZ ;  /* 0x0000000304137210 */ /* 0x008fc60007f7e0ff */
[----:B------:R2:W-:Y:S01]  /*5470*/  STL [R1+0x39c], R14 ;  /* 0x00039c0e01007387 */ /* 0x0005e20000100800 */
[----:B------:R-:W-:-:S03]  /*5480*/  LEA.HI.X.SX32 R4, R4, R0, 0x1, P3 ;  /* 0x0000000004047211 */ /* 0x000fc600018f0eff */
[----:B------:R-:W-:Y:S01]  /*5490*/  STL [R1+0x3a4], R19 ;  /* 0x0003a41301007387 */ /* 0x000fe20000100800 */
[-C--:B-1----:R-:W-:Y:S02]  /*54a0*/  IADD3 R18, P5, PT, R17, R3.reuse, RZ ;  /* 0x0000000311127210 */ /* 0x082fe40007fbe0ff */
[----:B--2---:R-:W-:-:S03]  /*54b0*/  IADD3 R14, P6, PT, R10, R3, RZ ;  /* 0x000000030a0e7210 */ /* 0x004fc60007fde0ff */
[----:B------:R-:W-:Y:S01]  /*54c0*/  STL [R1+0x3ac], R18 ;  /* 0x0003ac1201007387 */ /* 0x000fe20000100800 */
[----:B------:R-:W-:-:S03]  /*54d0*/  LEA.HI.X.SX32 R3, R16, R0, 0x1, P2 ;  /* 0x0000000010037211 */ /* 0x000fc600010f0eff */
[----:B------:R1:W-:Y:S04]  /*54e0*/  STL [R1+0x3b4], R14 ;  /* 0x0003b40e01007387 */ /* 0x0003e80000100800 */
[----:B------:R2:W-:Y:S04]  /*54f0*/  STL [R1+0x398], R3 ;  /* 0x0003980301007387 */ /* 0x0005e80000100800 */
[----:B------:R3:W-:Y:S01]  /*5500*/  STL [R1+0x3a0], R4 ;  /* 0x0003a00401007387 */ /* 0x0007e20000100800 */
[----:B-1----:R-:W-:Y:S02]  /*5510*/  LEA.HI.X.SX32 R14, R17, R0, 0x1, P5 ;  /* 0x00000000110e7211 */ /* 0x002fe400028f0eff */
[----:B------:R-:W-:-:S02]  /*5520*/  LOP3.LUT P5, RZ, R28, 0x2, RZ, 0xc0, !PT ;  /* 0x000000021cff7812 */ /* 0x000fc400078ac0ff */
[----:B--2---:R-:W-:Y:S01]  /*5530*/  LEA.HI.X.SX32 R3, R10, R0, 0x1, P6 ;  /* 0x000000000a037211 */ /* 0x004fe200030f0eff */
[----:B------:R-:W-:Y:S01]  /*5540*/  STL [R1+0x3a8], R14 ;  /* 0x0003a80e01007387 */ /* 0x000fe20000100800 */
[----:B------:R-:W-:Y:S01]  /*5550*/  IADD3.X R0, PT, PT, R8, UR5, R7, P0, P1 ;  /* 0x0000000508007c10 */ /* 0x000fe200087e2407 */
[----:B------:R-:W-:Y:S01]  /*5560*/  UMOV UR5, URZ ;  /* 0x000000ff00057c82 */ /* 0x000fe20008000000 */
[-C--:B------:R-:W-:Y:S01]  /*5570*/  IADD3 R8, P1, PT, R13, R6.reuse, RZ ;  /* 0x000000060d087210 */ /* 0x080fe20007f3e0ff */
[----:B------:R1:W-:Y:S01]  /*5580*/  STL [R1+0x3b0], R3 ;  /* 0x0003b00301007387 */ /* 0x0003e20000100800 */
[----:B------:R-:W-:Y:S01]  /*5590*/  IADD3 R7, P2, PT, R9, R6, RZ ;  /* 0x0000000609077210 */ /* 0x000fe20007f5e0ff */
[----:B---3--:R-:W-:Y:S01]  /*55a0*/  IMAD R4, R2, 0x10, R5 ;  /* 0x0000001002047824 */ /* 0x008fe200078e0205 */
[----:B------:R-:W-:-:S03]  /*55b0*/  LOP3.LUT P6, RZ, R28, 0x1, RZ, 0xc0, !PT ;  /* 0x000000011cff7812 */ /* 0x000fc600078cc0ff */
[----:B------:R-:W-:Y:S01]  /*55c0*/  IMAD R10, R2, 0x10, R4 ;  /* 0x00000010020a7824 */ /* 0x000fe200078e0204 */
[----:B-1----:R-:W-:-:S04]  /*55d0*/  IADD3 R3, P0, PT, R15, R6, RZ ;  /* 0x000000060f037210 */ /* 0x002fc80007f1e0ff */
[----:B------:R-:W-:Y:S01]  /*55e0*/  LEA.HI.X.SX32 R14, R15, R0, 0x1, P0 ;  /* 0x000000000f0e7211 */ /* 0x000fe200000f0eff */
[----:B------:R1:W-:Y:S04]  /*55f0*/  STL [R1+0x318], R3 ;  /* 0x0003180301007387 */ /* 0x0003e80000100800 */
[----:B------:R2:W-:Y:S04]  /*5600*/  STL [R1+0x320], R8 ;  /* 0x0003200801007387 */ /* 0x0005e80000100800 */
[----:B------:R3:W-:Y:S01]  /*5610*/  STL [R1+0x328], R7 ;  /* 0x0003280701007387 */ /* 0x0007e20000100800 */
[----:B-1----:R-:W-:-:S03]  /*5620*/  IMAD R3, R2, 0x10, R10 ;  /* 0x0000001002037824 */ /* 0x002fc600078e020a */
[----:B------:R-:W-:Y:S01]  /*5630*/  STL [R1+0x314], R14 ;  /* 0x0003140e01007387 */ /* 0x000fe20000100800 */
[-C--:B--2---:R-:W-:Y:S02]  /*5640*/  LEA.HI.X.SX32 R8, R13, R0.reuse, 0x1, P1 ;  /* 0x000000000d087211 */ /* 0x084fe400008f0eff */
[----:B---3--:R-:W-:-:S03]  /*5650*/  LEA.HI.X.SX32 R7, R9, R0, 0x1, P2 ;  /* 0x0000000009077211 */ /* 0x008fc600010f0eff */
[----:B------:R1:W-:Y:S01]  /*5660*/  STL [R1+0x31c], R8 ;  /* 0x00031c0801007387 */ /* 0x0003e20000100800 */
[-C--:B------:R-:W-:Y:S01]  /*5670*/  IADD3 R13, P2, PT, R5, R6.reuse, RZ ;  /* 0x00000006050d7210 */ /* 0x080fe20007f5e0ff */
[----:B------:R-:W-:Y:S02]  /*5680*/  IMAD R9, R2, 0x10, R3 ;  /* 0x0000001002097824 */ /* 0x000fe400078e0203 */
[----:B------:R2:W-:Y:S01]  /*5690*/  STL [R1+0x324], R7 ;  /* 0x0003240701007387 */ /* 0x0005e20000100800 */
[-C--:B-1----:R-:W-:Y:S02]  /*56a0*/  IADD3 R8, P0, PT, R12, R6.reuse, RZ ;  /* 0x000000060c087210 */ /* 0x082fe40007f1e0ff */
[----:B--2---:R-:W-:-:S03]  /*56b0*/  IADD3 R7, P1, PT, R11, R6, RZ ;  /* 0x000000060b077210 */ /* 0x004fc60007f3e0ff */
[----:B------:R1:W-:Y:S04]  /*56c0*/  STL [R1+0x330], R8 ;  /* 0x0003300801007387 */ /* 0x0003e80000100800 */
[----:B------:R2:W-:Y:S04]  /*56d0*/  STL [R1+0x338], R7 ;  /* 0x0003380701007387 */ /* 0x0005e80000100800 */
[----:B------:R-:W-:Y:S01]  /*56e0*/  STL [R1+0x340], R13 ;  /* 0x0003400d01007387 */ /* 0x000fe20000100800 */
[----:B-1----:R-:W-:Y:S01]  /*56f0*/  IMAD R8, R2, 0x10, R9 ;  /* 0x0000001002087824 */ /* 0x002fe200078e0209 */
[----:B--2---:R-:W-:-:S02]  /*5700*/  LEA.HI.X.SX32 R7, R12, R0, 0x1, P0 ;  /* 0x000000000c077211 */ /* 0x004fc400000f0eff */
[-C--:B------:R-:W-:Y:S02]  /*5710*/  LEA.HI.X.SX32 R12, R11, R0.reuse, 0x1, P1 ;  /* 0x000000000b0c7211 */ /* 0x080fe400008f0eff */
[----:B------:R-:W-:Y:S01]  /*5720*/  LEA.HI.X.SX32 R11, R5, R0, 0x1, P2 ;  /* 0x00000000050b7211 */ /* 0x000fe200010f0eff */
[----:B------:R1:W-:Y:S01]  /*5730*/  STL [R1+0x32c], R7 ;  /* 0x00032c0701007387 */ /* 0x0003e20000100800 */
[----:B------:R-:W-:-:S03]  /*5740*/  IADD3 R5, P0, PT, R4, R6, RZ ;  /* 0x0000000604057210 */ /* 0x000fc60007f1e0ff */
[----:B------:R2:W-:Y:S01]  /*5750*/  STL [R1+0x334], R12 ;  /* 0x0003340c01007387 */ /* 0x0005e20000100800 */
[----:B------:R-:W-:-:S03]  /*5760*/  LEA.HI.X.SX32 R4, R4, R0, 0x1, P0 ;  /* 0x0000000004047211 */ /* 0x000fc600000f0eff */
[----:B------:R3:W-:Y:S01]  /*5770*/  STL [R1+0x33c], R11 ;  /* 0x00033c0b01007387 */ /* 0x0007e20000100800 */
[----:B-1----:R-:W-:-:S03]  /*5780*/  IMAD R7, R2, 0x10, R8 ;  /* 0x0000001002077824 */ /* 0x002fc600078e0208 */
[----:B------:R1:W-:Y:S01]  /*5790*/  STL [R1+0x348], R5 ;  /* 0x0003480501007387 */ /* 0x0003e20000100800 */
[-C--:B--2---:R-:W-:Y:S02]  /*57a0*/  IADD3 R12, P1, PT, R10, R6.reuse, RZ ;  /* 0x000000060a0c7210 */ /* 0x084fe40007f3e0ff */
[----:B---3--:R-:W-:-:S03]  /*57b0*/  IADD3 R11, P2, PT, R3, R6, RZ ;  /* 0x00000006030b7210 */ /* 0x008fc60007f5e0ff */
[----:B------:R-:W-:Y:S01]  /*57c0*/  STL [R1+0x350], R12 ;  /* 0x0003500c01007387 */ /* 0x000fe20000100800 */
[----:B-1----:R-:W-:-:S03]  /*57d0*/  IMAD R5, R2, 0x10, R7 ;  /* 0x0000001002057824 */ /* 0x002fc600078e0207 */
[----:B------:R1:W-:Y:S04]  /*57e0*/  STL [R1+0x358], R11 ;  /* 0x0003580b01007387 */ /* 0x0003e80000100800 */
[----:B------:R2:W-:Y:S01]  /*57f0*/  STL [R1+0x344], R4 ;  /* 0x0003440401007387 */ /* 0x0005e20000100800 */
[-C--:B-1----:R-:W-:Y:S02]  /*5800*/  LEA.HI.X.SX32 R11, R10, R0.reuse, 0x1, P1 ;  /* 0x000000000a0b7211 */ /* 0x082fe400008f0eff */
[----:B------:R-:W-:Y:S02]  /*5810*/  LEA.HI.X.SX32 R10, R3, R0, 0x1, P2 ;  /* 0x00000000030a7211 */ /* 0x000fe400010f0eff */
[C---:B------:R-:W-:Y:S01]  /*5820*/  IADD3 R3, P0, PT, R9.reuse, R6, RZ ;  /* 0x0000000609037210 */ /* 0x040fe20007f1e0ff */
[----:B--2---:R-:W-:Y:S01]  /*5830*/  IMAD R4, R2, 0x10, R5 ;  /* 0x0000001002047824 */ /* 0x004fe200078e0205 */
[----:B------:R1:W-:Y:S02]  /*5840*/  STL [R1+0x34c], R11 ;  /* 0x00034c0b01007387 */ /* 0x0003e40000100800 */
[----:B------:R-:W-:-:S02]  /*5850*/  LEA.HI.X.SX32 R9, R9, R0, 0x1, P0 ;  /* 0x0000000009097211 */ /* 0x000fc400000f0eff */
[----:B------:R2:W-:Y:S04]  /*5860*/  STL [R1+0x354], R10 ;  /* 0x0003540a01007387 */ /* 0x0005e80000100800 */
[----:B------:R3:W-:Y:S01]  /*5870*/  STL [R1+0x360], R3 ;  /* 0x0003600301007387 */ /* 0x0007e20000100800 */
[-C--:B-1----:R-:W-:Y:S02]  /*5880*/  IADD3 R11, P1, PT, R8, R6.reuse, RZ ;  /* 0x00000006080b7210 */ /* 0x082fe40007f3e0ff */
[----:B--2---:R-:W-:-:S03]  /*5890*/  IADD3 R10, P2, PT, R7, R6, RZ ;  /* 0x00000006070a7210 */ /* 0x004fc60007f5e0ff */
[----:B------:R-:W-:Y:S01]  /*58a0*/  STL [R1+0x368], R11 ;  /* 0x0003680b01007387 */ /* 0x000fe20000100800 */
[-C--:B------:R-:W-:Y:S01]  /*58b0*/  LEA.HI.X.SX32 R8, R8, R0.reuse, 0x1, P1 ;  /* 0x0000000008087211 */ /* 0x080fe200008f0eff */
[C---:B---3--:R-:W-:Y:S01]  /*58c0*/  IMAD R3, R2.reuse, 0x10, R4 ;  /* 0x0000001002037824 */ /* 0x048fe200078e0204 */
[----:B------:R-:W-:Y:S01]  /*58d0*/  LEA.HI.X.SX32 R7, R7, R0, 0x1, P2 ;  /* 0x0000000007077211 */ /* 0x000fe200010f0eff */
[----:B------:R-:W-:Y:S02]  /*58e0*/  STL [R1+0x370], R10 ;  /* 0x0003700a01007387 */ /* 0x000fe40000100800 */
[----:B------:R-:W-:Y:S02]  /*58f0*/  IMAD R2, R2, 0x10, R3 ;  /* 0x0000001002027824 */ /* 0x000fe400078e0203 */
[----:B------:R1:W-:Y:S04]  /*5900*/  STL [R1+0x35c], R9 ;  /* 0x00035c0901007387 */ /* 0x0003e80000100800 */
[----:B------:R2:W-:Y:S04]  /*5910*/  STL [R1+0x364], R8 ;  /* 0x0003640801007387 */ /* 0x0005e80000100800 */
[----:B------:R3:W-:Y:S01]  /*5920*/  STL [R1+0x36c], R7 ;  /* 0x00036c0701007387 */ /* 0x0007e20000100800 */
[----:B-1----:R-:W-:-:S02]  /*5930*/  IADD3 R9, P0, PT, R5, R6, RZ ;  /* 0x0000000605097210 */ /* 0x002fc40007f1e0ff */
[----:B--2---:R-:W-:-:S03]  /*5940*/  IADD3 R8, P1, PT, R4, R6, RZ ;  /* 0x0000000604087210 */ /* 0x004fc60007f3e0ff */
[----:B------:R-:W-:Y:S01]  /*5950*/  STL [R1+0x378], R9 ;  /* 0x0003780901007387 */ /* 0x000fe20000100800 */
[----:B------:R-:W-:Y:S02]  /*5960*/  LEA.HI.X.SX32 R5, R5, R0, 0x1, P0 ;  /* 0x0000000005057211 */ /* 0x000fe400000f0eff */
[CC--:B---3--:R-:W-:Y:S01]  /*5970*/  IADD3 R7, P2, PT, R3.reuse, R6.reuse, RZ ;  /* 0x0000000603077210 */ /* 0x0c8fe20007f5e0ff */
[----:B------:R-:W-:Y:S01]  /*5980*/  STL [R1+0x380], R8 ;  /* 0x0003800801007387 */ /* 0x000fe20000100800 */
[----:B------:R-:W-:Y:S02]  /*5990*/  IADD3 R6, P3, PT, R2, R6, RZ ;  /* 0x0000000602067210 */ /* 0x000fe40007f7e0ff */
[-C--:B------:R-:W-:Y:S01]  /*59a0*/  LEA.HI.X.SX32 R4, R4, R0.reuse, 0x1, P1 ;  /* 0x0000000004047211 */ /* 0x080fe200008f0eff */
[----:B------:R-:W-:Y:S01]  /*59b0*/  STL [R1+0x388], R7 ;  /* 0x0003880701007387 */ /* 0x000fe20000100800 */
[-C--:B------:R-:W-:Y:S02]  /*59c0*/  LEA.HI.X.SX32 R3, R3, R0.reuse, 0x1, P2 ;  /* 0x0000000003037211 */ /* 0x080fe400010f0eff */
[----:B------:R-:W-:Y:S01]  /*59d0*/  LEA.HI.X.SX32 R0, R2, R0, 0x1, P3 ;  /* 0x0000000002007211 */ /* 0x000fe200018f0eff */
[----:B------:R-:W-:Y:S01]  /*59e0*/  STL [R1+0x390], R6 ;  /* 0x0003900601007387 */ /* 0x000fe20000100800 */
[----:B------:R-:W-:-:S03]  /*59f0*/  SHF.R.S32.HI R2, RZ, 0x7, R28 ;  /* 0x00000007ff027819 */ /* 0x000fc6000001141c */
[----:B------:R-:W-:Y:S01]  /*5a00*/  STL [R1+0x374], R5 ;  /* 0x0003740501007387 */ /* 0x000fe20000100800 */
[----:B------:R-:W-:-:S03]  /*5a10*/  SGXT R2, R2, 0x1 ;  /* 0x000000010202781a */ /* 0x000fc60000000200 */
[----:B------:R1:W-:Y:S01]  /*5a20*/  STL [R1+0x37c], R4 ;  /* 0x00037c0401007387 */ /* 0x0003e20000100800 */
[----:B------:R-:W-:-:S03]  /*5a30*/  LOP3.LUT R2, R2, 0x90, RZ, 0xc0, !PT ;  /* 0x0000009002027812 */ /* 0x000fc600078ec0ff */
[----:B------:R2:W-:Y:S04]  /*5a40*/  STL [R1+0x384], R3 ;  /* 0x0003840301007387 */ /* 0x0005e80000100800 */
[----:B------:R3:W-:Y:S01]  /*5a50*/  STL [R1+0x38c], R0 ;  /* 0x00038c0001007387 */ /* 0x0007e20000100800 */
[----:B-1----:R-:W-:Y:S02]  /*5a60*/  IMAD.MOV.U32 R4, RZ, RZ, 0x3f800000 ;  /* 0x3f800000ff047424 */ /* 0x002fe400078e00ff */
[----:B--2---:R-:W-:-:S03]  /*5a70*/  IMAD.MOV.U32 R3, RZ, RZ, -0x800000 ;  /* 0xff800000ff037424 */ /* 0x004fc600078e00ff */
[----:B------:R1:W-:Y:S01]  /*5a80*/  STL [R1+0x2ac], R4 ;  /* 0x0002ac0401007387 */ /* 0x0003e20000100800 */
[----:B---3--:R-:W-:-:S03]  /*5a90*/  IMAD R0, R21, 0x110, RZ ;  /* 0x0000011015007824 */ /* 0x008fc600078e02ff */
[----:B------:R2:W-:Y:S02]  /*5aa0*/  STL [R1+0x4], R3 ;  /* 0x0000040301007387 */ /* 0x0005e40000100800 */
[----:B------:R-:W-:Y:S01]  /*5ab0*/  LOP3.LUT R0, R0, 0x30, R20, 0x78, !PT ;  /* 0x0000003000007812 */ /* 0x000fe200078e7814 */
[----:B-1----:R-:W-:Y:S02]  /*5ac0*/  IMAD.MOV.U32 R4, RZ, RZ, -0x800000 ;  /* 0xff800000ff047424 */ /* 0x002fe400078e00ff */
[----:B--2---:R-:W-:-:S03]  /*5ad0*/  IMAD.MOV.U32 R3, RZ, RZ, 0x3f800000 ;  /* 0x3f800000ff037424 */ /* 0x004fc600078e00ff */
[----:B------:R-:W-:Y:S04]  /*5ae0*/  STL [R1+0x8], R4 ;  /* 0x0000080401007387 */ /* 0x000fe80000100800 */
[----:B------:R-:W-:Y:S04]  /*5af0*/  STL [R1+0x250], RZ ;  /* 0x000250ff01007387 */ /* 0x000fe80000100800 */
[----:B------:R1:W-:Y:S04]  /*5b00*/  STL [R1+0x2b4], R3 ;  /* 0x0002b40301007387 */ /* 0x0003e80000100800 */
[----:B------:R2:W-:Y:S04]  /*5b10*/  STL [R1+0x254], RZ ;  /* 0x000254ff01007387 */ /* 0x0005e80000100800 */
[----:B------:R2:W-:Y:S01]  /*5b20*/  STL [R1+0x258], RZ ;  /* 0x000258ff01007387 */ /* 0x0005e20000100800 */
[----:B-1----:R-:W-:-:S03]  /*5b30*/  LOP3.LUT R3, R0, 0x40, RZ, 0x3c, !PT ;  /* 0x0000004000037812 */ /* 0x002fc600078e3cff */
[----:B------:R2:W-:Y:S01]  /*5b40*/  STL [R1+0x25c], RZ ;  /* 0x00025cff01007387 */ /* 0x0005e20000100800 */
[----:B------:R-:W-:-:S03]  /*5b50*/  LOP3.LUT R0, R2, 0x17f, R28, 0x78, !PT ;  /* 0x0000017f02007812 */ /* 0x000fc600078e781c */
[----:B------:R2:W-:Y:S04]  /*5b60*/  STL [R1+0x260], RZ ;  /* 0x000260ff01007387 */ /* 0x0005e80000100800 */
        /* <DEDUP_REMOVED lines=122> */
[----:B0-----:R2:W-:Y:S02]  /*6310*/  STL [R1+0x1cc], RZ ;  /* 0x0001ccff01007387 */ /* 0x0015e40000100800 */
.L_x_1:
[----:B------:R-:W3:Y:S04]  /*6320*/  LDL R2, [R1+0x2bc] ;  /* 0x0002bc0001027983 */ /* 0x000ee80000100800 */
[----:B0-----:R-:W4:Y:S04]  /*6330*/  LDL R11, [R1+0x2b8] ;  /* 0x0002b800010b7983 */ /* 0x001f280000100800 */
[----:B------:R-:W5:Y:S04]  /*6340*/  LDL R10, [R1+0x2cc] ;  /* 0x0002cc00010a7983 */ /* 0x000f680000100800 */
[----:B--2---:R-:W2:Y:S04]  /*6350*/  LDL R7, [R1+0x2c8] ;  /* 0x0002c80001077983 */ /* 0x004ea80000100800 */
[----:B------:R-:W2:Y:S04]  /*6360*/  LDL R6, [R1+0x2dc] ;  /* 0x0002dc0001067983 */ /* 0x000ea80000100800 */
        /* <DEDUP_REMOVED lines=12> */
[----:B------:R-:W2:Y:S01]  /*6430*/  LDL R30, [R1+0x30c] ;  /* 0x00030c00011e7983 */ /* 0x000ea20000100800 */
[----:B------:R-:W-:-:S03]  /*6440*/  SHF.R.S32.HI R0, RZ, 0x1f, R61 ;  /* 0x0000001fff007819 */ /* 0x000fc6000001143d */
        /* <DEDUP_REMOVED lines=13> */
[----:B---3--:R-:W-:-:S05]  /*6520*/  IADD3 R2, P0, PT, R61, R2, RZ ;  /* 0x000000023d027210 */ /* 0x008fca0007f1e0ff */
[----:B----4-:R-:W-:Y:S01]  /*6530*/  IMAD.X R3, R0, 0x1, R11, P0 ;  /* 0x0000000100037824 */ /* 0x010fe200000e060b */
[----:B-----5:R-:W-:-:S05]  /*6540*/  IADD3 R10, P0, PT, R61, R10, RZ ;  /* 0x0000000a3d0a7210 */ /* 0x020fca0007f1e0ff */
[----:B------:R-:W3:Y:S01]  /*6550*/  LDG.E.U8 R3, desc[UR12][R2.64] ;  /* 0x0000000c02037981 */ /* 0x000ee2000c1e1100 */
[----:B--2---:R-:W-:Y:S01]  /*6560*/  IMAD.X R11, R0, 0x1, R7, P0 ;  /* 0x00000001000b7824 */ /* 0x004fe200000e0607 */
[----:B------:R-:W-:-:S05]  /*6570*/  IADD3 R6, P0, PT, R61, R6, RZ ;  /* 0x000000063d067210 */ /* 0x000fca0007f1e0ff */
[----:B------:R-:W-:Y:S02]  /*6580*/  IMAD.X R7, R0, 0x1, R22, P0 ;  /* 0x0000000100077824 */ /* 0x000fe400000e0616 */
[----:B------:R-:W2:Y:S01]  /*6590*/  LDL R22, [R1+0x3b0] ;  /* 0x0003b00001167983 */ /* 0x000ea20000100800 */
[----:B------:R-:W-:-:S03]  /*65a0*/  IADD3 R4, P1, PT, R61, R4, RZ ;  /* 0x000000043d047210 */ /* 0x000fc60007f3e0ff */
[----:B------:R-:W4:Y:S02]  /*65b0*/  LDG.E.U8 R6, desc[UR12][R6.64] ;  /* 0x0000000c06067981 */ /* 0x000f24000c1e1100 */
[----:B------:R-:W-:Y:S01]  /*65c0*/  IMAD.X R5, R0, 0x1, R9, P1 ;  /* 0x0000000100057824 */ /* 0x000fe200008e0609 */
[----:B------:R-:W-:-:S04]  /*65d0*/  IADD3 R8, P1, PT, R61, R8, RZ ;  /* 0x000000083d087210 */ /* 0x000fc80007f3e0ff */
[----:B------:R-:W5:Y:S01]  /*65e0*/  LDG.E.U8 R4, desc[UR12][R4.64] ;  /* 0x0000000c04047981 */ /* 0x000f62000c1e1100 */
[----:B------:R-:W-:Y:S01]  /*65f0*/  IMAD.X R9, R0, 0x1, R13, P1 ;  /* 0x0000000100097824 */ /* 0x000fe200008e060d */
[----:B------:R-:W-:-:S04]  /*6600*/  IADD3 R12, P1, PT, R61, R12, RZ ;  /* 0x0000000c3d0c7210 */ /* 0x000fc80007f3e0ff */
[----:B------:R0:W3:Y:S04]  /*6610*/  LDG.E.U8 R2, desc[UR12][R8.64] ;  /* 0x0000000c08027981 */ /* 0x0000e8000c1e1100 */
[----:B------:R1:W3:Y:S01]  /*6620*/  LDG.E.U8 R5, desc[UR12][R10.64] ;  /* 0x0000000c0a057981 */ /* 0x0002e2000c1e1100 */
[----:B------:R-:W-:Y:S01]  /*6630*/  IMAD.X R13, R0, 0x1, R33, P1 ;  /* 0x00000001000d7824 */ /* 0x000fe200008e0621 */
[----:B0-----:R-:W-:-:S04]  /*6640*/  IADD3 R8, P0, PT, R61, R34, RZ ;  /* 0x000000223d087210 */ /* 0x001fc80007f1e0ff */
[----:B------:R0:W3:Y:S01]  /*6650*/  LDG.E.U8 R7, desc[UR12][R12.64] ;  /* 0x0000000c0c077981 */ /* 0x0000e2000c1e1100 */
[C---:B-1----:R-:W-:Y:S01]  /*6660*/  IADD3 R10, P1, PT, R61.reuse, R32, RZ ;  /* 0x000000203d0a7210 */ /* 0x042fe20007f3e0ff */
[----:B------:R-:W-:Y:S01]  /*6670*/  IMAD.X R9, R0, 0x1, R15, P0 ;  /* 0x0000000100097824 */ /* 0x000fe200000e060f */
[----:B------:R-:W-:-:S04]  /*6680*/  IADD3 R14, P0, PT, R61, R14, RZ ;  /* 0x0000000e3d0e7210 */ /* 0x000fc80007f1e0ff */
[----:B------:R-:W3:Y:S01]  /*6690*/  LDG.E.U8 R8, desc[UR12][R8.64] ;  /* 0x0000000c08087981 */ /* 0x000ee2000c1e1100 */
[C---:B------:R-:W-:Y:S01]  /*66a0*/  IMAD.X R11, R0.reuse, 0x1, R31, P1 ;  /* 0x00000001000b7824 */ /* 0x040fe200008e061f */
[----:B0-----:R-:W-:Y:S01]  /*66b0*/  IADD3 R12, P1, PT, R61, R30, RZ ;  /* 0x0000001e3d0c7210 */ /* 0x001fe20007f3e0ff */
[----:B------:R-:W-:-:S03]  /*66c0*/  IMAD.X R15, R0, 0x1, R29, P0 ;  /* 0x00000001000f7824 */ /* 0x000fc600000e061d */
[----:B------:R0:W5:Y:S01]  /*66d0*/  LDG.E.U8 R9, desc[UR12][R10.64] ;  /* 0x0000000c0a097981 */ /* 0x000162000c1e1100 */
[C---:B------:R-:W-:Y:S01]  /*66e0*/  IMAD.X R13, R0.reuse, 0x1, R17, P1 ;  /* 0x00000001000d7824 */ /* 0x040fe200008e0611 */
[C---:B0-----:R-:W-:Y:S02]  /*66f0*/  IADD3 R10, P0, PT, R61.reuse, R18, RZ ;  /* 0x000000123d0a7210 */ /* 0x041fe40007f1e0ff */
[C---:B------:R-:W-:Y:S01]  /*6700*/  IADD3 R16, P1, PT, R61.reuse, R16, RZ ;  /* 0x000000103d107210 */ /* 0x040fe20007f3e0ff */
[----:B------:R0:W5:Y:S02]  /*6710*/  LDG.E.U8 R18, desc[UR12][R14.64] ;  /* 0x0000000c0e127981 */ /* 0x000164000c1e1100 */
[C---:B------:R-:W-:Y:S02]  /*6720*/  IMAD.X R11, R0.reuse, 0x1, R19, P0 ;  /* 0x00000001000b7824 */ /* 0x040fe400000e0613 */
[----:B------:R1:W5:Y:S01]  /*6730*/  LDG.E.U8 R19, desc[UR12][R12.64] ;  /* 0x0000000c0c137981 */ /* 0x000362000c1e1100 */
[----:B0-----:R-:W-:Y:S01]  /*6740*/  IADD3 R14, P2, PT, R61, R28, RZ ;  /* 0x0000001c3d0e7210 */ /* 0x001fe20007f5e0ff */
[----:B------:R-:W-:-:S02]  /*6750*/  IMAD.X R17, R0, 0x1, R20, P1 ;  /* 0x0000000100117824 */ /* 0x000fc400008e0614 */
[----:B------:R0:W5:Y:S02]  /*6760*/  LDG.E.U8 R20, desc[UR12][R10.64] ;  /* 0x0000000c0a147981 */ /* 0x000164000c1e1100 */
[----:B------:R-:W-:Y:S02]  /*6770*/  IMAD.X R15, R0, 0x1, R21, P2 ;  /* 0x00000001000f7824 */ /* 0x000fe400010e0615 */
[----:B------:R0:W5:Y:S04]  /*6780*/  LDG.E.U8 R21, desc[UR12][R16.64] ;  /* 0x0000000c10157981 */ /* 0x000168000c1e1100 */
[----:B------:R-:W5:Y:S01]  /*6790*/  LDG.E.U8 R14, desc[UR12][R14.64] ;  /* 0x0000000c0e0e7981 */ /* 0x000f62000c1e1100 */
[C---:B-1----:R-:W-:Y:S02]  /*67a0*/  IADD3 R12, P0, PT, R61.reuse, R27, RZ ;  /* 0x0000001b3d0c7210 */ /* 0x042fe40007f1e0ff */
[----:B0-----:R-:W-:-:S02]  /*67b0*/  IADD3 R10, P1, PT, R61, R26, RZ ;  /* 0x0000001a3d0a7210 */ /* 0x001fc40007f3e0ff */
[----:B------:R-:W-:-:S03]  /*67c0*/  IADD3 R16, P2, PT, R61, R25, RZ ;  /* 0x000000193d107210 */ /* 0x000fc60007f5e0ff */
[C---:B------:R-:W-:Y:S02]  /*67d0*/  IMAD.X R11, R0.reuse, 0x1, R23, P1 ;  /* 0x00000001000b7824 */ /* 0x040fe400008e0617 */
[----:B------:R-:W-:-:S03]  /*67e0*/  IMAD.X R13, R0, 0x1, R24, P0 ;  /* 0x00000001000d7824 */ /* 0x000fc600000e0618 */
[----:B------:R-:W5:Y:S04]  /*67f0*/  LDG.E.U8 R10, desc[UR12][R10.64] ;  /* 0x0000000c0a0a7981 */ /* 0x000f68000c1e1100 */
[----:B------:R0:W5:Y:S04]  /*6800*/  LDG.E.U8 R12, desc[UR12][R12.64] ;  /* 0x0000000c0c0c7981 */ /* 0x000168000c1e1100 */
[----:B------:R-:W-:Y:S04]  /*6810*/  STL [R1+0x3b8], R61 ;  /* 0x0003b83d01007387 */ /* 0x000fe80000100800 */
[----:B------:R-:W5:Y:S01]  /*6820*/  LDL R57, [R1+0x180] ;  /* 0x0001800001397983 */ /* 0x000f620000100800 */
[----:B--2---:R-:W-:-:S05]  /*6830*/  IMAD.X R17, R0, 0x1, R22, P2 ;  /* 0x0000000100117824 */ /* 0x004fca00010e0616 */
[----:B------:R-:W2:Y:S01]  /*6840*/  LDG.E.U8 R11, desc[UR12][R16.64] ;  /* 0x0000000c100b7981 */ /* 0x000ea2000c1e1100 */
[----:B------:R-:W1:Y:S01]  /*6850*/  S2R R22, SR_TID.X ;  /* 0x0000000000167919 */ /* 0x000e620000002100 */
[----:B------:R-:W-:-:S04]  /*6860*/  SEL R0, RZ, 0x110, !P4 ;  /* 0x00000110ff007807 */ /* 0x000fc80006000000 */
[----:B-1----:R-:W-:Y:S01]  /*6870*/  LOP3.LUT R0, R0, 0xff, R22, 0x78, !PT ;  /* 0x000000ff00007812 */ /* 0x002fe200078e7816 */
[----:B------:R-:W-:Y:S03]  /*6880*/  BAR.SYNC.DEFER_BLOCKING 0x0 ;  /* 0x0000000000007b1d */ /* 0x000fe60000010000 */
[----:B0-----:R-:W-:Y:S02]  /*6890*/  LOP3.LUT R13, R0, 0x20, RZ, 0x3c, !PT ;  /* 0x00000020000d7812 */ /* 0x001fe400078e3cff */
[----:B------:R-:W-:Y:S01]  /*68a0*/  LOP3.LUT R56, R22, 0x7, RZ, 0xc0, !PT ;  /* 0x0000000716387812 */ /* 0x000fe200078ec0ff */
[----:B---3--:R0:W-:Y:S04]  /*68b0*/  STS.U8 [R0+UR7+0x20000], R3 ;  /* 0x0200000300007988 */ /* 0x0081e80008000007 */
[----:B----4-:R-:W-:Y:S04]  /*68c0*/  STS.U8 [R0+UR7+0x20800], R6 ;  /* 0x0208000600007988 */ /* 0x010fe80008000007 */
[----:B-----5:R-:W-:Y:S01]  /*68d0*/  STS.U8 [R0+UR7+0x21000], R9 ;  /* 0x0210000900007988 */ /* 0x020fe20008000007 */
[----:B0-----:R-:W-:-:S03]  /*68e0*/  LOP3.LUT R3, R0, 0x40, RZ, 0x3c, !PT ;  /* 0x0000004000037812 */ /* 0x001fc600078e3cff */
[----:B------:R-:W-:Y:S04]  /*68f0*/  STS.U8 [R0+UR7+0x21800], R20 ;  /* 0x0218001400007988 */ /* 0x000fe80008000007 */
[----:B------:R0:W-:Y:S04]  /*6900*/  STS.U8 [R13+UR7+0x20200], R4 ;  /* 0x020200040d007988 */ /* 0x0001e80008000007 */
[----:B------:R-:W-:Y:S01]  /*6910*/  STS.U8 [R13+UR7+0x20a00], R7 ;  /* 0x020a00070d007988 */ /* 0x000fe20008000007 */
[----:B0-----:R-:W-:-:S03]  /*6920*/  LOP3.LUT R4, R0, 0x60, RZ, 0x3c, !PT ;  /* 0x0000006000047812 */ /* 0x001fc600078e3cff */
[----:B------:R-:W-:Y:S04]  /*6930*/  STS.U8 [R13+UR7+0x21200], R18 ;  /* 0x021200120d007988 */ /* 0x000fe80008000007 */
[----:B------:R-:W-:Y:S04]  /*6940*/  STS.U8 [R13+UR7+0x21a00], R21 ;  /* 0x021a00150d007988 */ /* 0x000fe80008000007 */
[----:B------:R-:W-:Y:S04]  /*6950*/  STS.U8 [R3+UR7+0x20400], R5 ;  /* 0x0204000503007988 */ /* 0x000fe80008000007 */
[----:B------:R-:W-:Y:S04]  /*6960*/  STS.U8 [R3+UR7+0x20c00], R8 ;  /* 0x020c000803007988 */ /* 0x000fe80008000007 */
[----:B------:R-:W-:Y:S04]  /*6970*/  STS.U8 [R3+UR7+0x21400], R19 ;  /* 0x0214001303007988 */ /* 0x000fe80008000007 */
[----:B------:R-:W-:Y:S04]  /*6980*/  STS.U8 [R3+UR7+0x21c00], R14 ;  /* 0x021c000e03007988 */ /* 0x000fe80008000007 */
[----:B------:R-:W-:Y:S04]  /*6990*/  STS.U8 [R4+UR7+0x20600], R2 ;  /* 0x0206000204007988 */ /* 0x000fe80008000007 */
[----:B------:R-:W-:Y:S04]  /*69a0*/  STS.U8 [R4+UR7+0x20e00], R12 ;  /* 0x020e000c04007988 */ /* 0x000fe80008000007 */
[----:B------:R-:W-:Y:S01]  /*69b0*/  STS.U8 [R4+UR7+0x21600], R10 ;  /* 0x0216000a04007988 */ /* 0x000fe20008000007 */
[----:B------:R-:W-:-:S02]  /*69c0*/  IMAD R6, R56, 0x110, RZ ;  /* 0x0000011038067824 */ /* 0x000fc400078e02ff */
[----:B------:R-:W-:-:S05]  /*69d0*/  IMAD.SHL.U32 R58, R22, 0x2, RZ ;  /* 0x00000002163a7824 */ /* 0x000fca00078e00ff */
[----:B------:R-:W-:Y:S01]  /*69e0*/  LOP3.LUT R0, R6, 0x30, R58, 0x78, !PT ;  /* 0x0000003006007812 */ /* 0x000fe200078e783a */
[----:B------:R-:W-:Y:S01]  /*69f0*/  IMAD R56, R56, 0x110, RZ ;  /* 0x0000011038387824 */ /* 0x000fe200078e02ff */
[----:B--2---:R-:W-:Y:S01]  /*6a00*/  STS.U8 [R4+UR7+0x21e00], R11 ;  /* 0x021e000b04007988 */ /* 0x004fe20008000007 */
[----:B------:R-:W-:Y:S06]  /*6a10*/  BAR.SYNC.DEFER_BLOCKING 0x0 ;  /* 0x0000000000007b1d */ /* 0x000fec0000010000 */
[----:B------:R-:W0:Y:S04]  /*6a20*/  LDSM.16.M88.4 R20, [R0+UR7+0x20000] ;  /* 0x020000070014783b */ /* 0x000e280008000200 */
[----:B------:R-:W1:Y:S04]  /*6a30*/  LDSM.16.MT88.4 R24, [R57] ;  /* 0x000000003918783b */ /* 0x000e680000004200 */
[----:B------:R-:W2:Y:S04]  /*6a40*/  LDSM.16.MT88.4 R28, [R57+0x2000] ;  /* 0x00200000391c783b */ /* 0x000ea80000004200 */
[----:B------:R-:W3:Y:S04]  /*6a50*/  LDSM.16.M88.4 R40, [R0+UR7+0x20800] ;  /* 0x020800070028783b */ /* 0x000ee80008000200 */
[----:B------:R-:W4:Y:S04]  /*6a60*/  LDSM.16.M88.4 R36, [R0+UR7+0x21000] ;  /* 0x021000070024783b */ /* 0x000f280008000200 */
[----:B------:R-:W5:Y:S04]  /*6a70*/  LDSM.16.M88.4 R32, [R0+UR7+0x21800] ;  /* 0x021800070020783b */ /* 0x000f680008000200 */
[----:B------:R-:W4:Y:S01]  /*6a80*/  LDSM.16.MT88.4 R8, [R57+0x6000] ;  /* 0x006000003908783b */ /* 0x000f220000004200 */
[----:B0-----:R-:W-:-:S02]  /*6a90*/  F2FP.F16.E4M3.UNPACK_B R2, R20 ;  /* 0x00000014ff02723e */ /* 0x001fc400020006ff */
[----:B------:R-:W-:Y:S01]  /*6aa0*/  F2FP.F16.E4M3.UNPACK_B R3, R21 ;  /* 0x00000015ff03723e */ /* 0x000fe200020006ff */
[----:B-1----:R-:W-:Y:S02]  /*6ab0*/  IMAD.MOV.U32 R4, RZ, RZ, R24 ;  /* 0x000000ffff047224 */ /* 0x002fe400078e0018 */
[----:B------:R-:W-:Y:S02]  /*6ac0*/  IMAD.MOV.U32 R5, RZ, RZ, R26 ;  /* 0x000000ffff057224 */ /* 0x000fe400078e001a */
[----:B--2---:R-:W-:Y:S02]  /*6ad0*/  IMAD.MOV.U32 R6, RZ, RZ, R28 ;  /* 0x000000ffff067224 */ /* 0x004fe400078e001c */
[----:B------:R-:W-:-:S07]  /*6ae0*/  IMAD.MOV.U32 R7, RZ, RZ, R30 ;  /* 0x000000ffff077224 */ /* 0x000fce00078e001e */
[----:B------:R-:W-:Y:S01]  /*6af0*/  HMMA.16816.F32 R48, R4, R2, RZ ;  /* 0x000000020430723c */ /* 0x000fe200000018ff */
[----:B---3--:R-:W-:Y:S02]  /*6b00*/  F2FP.F16.E4M3.UNPACK_B R2, R40 ;  /* 0x00000028ff02723e */ /* 0x008fe400020006ff */
[----:B------:R-:W-:-:S07]  /*6b10*/  F2FP.F16.E4M3.UNPACK_B R3, R41 ;  /* 0x00000029ff03723e */ /* 0x000fce00020006ff */
[C---:B------:R-:W-:Y:S01]  /*6b20*/  HMMA.16816.F32 R12, R4.reuse, R2, RZ ;  /* 0x00000002040c723c */ /* 0x040fe200000018ff */
[----:B----4-:R-:W-:Y:S02]  /*6b30*/  F2FP.F16.E4M3.UNPACK_B R2, R36 ;  /* 0x00000024ff02723e */ /* 0x010fe400020006ff */
[----:B------:R-:W-:Y:S01]  /*6b40*/  F2FP.F16.E4M3.UNPACK_B R3, R37 ;  /* 0x00000025ff03723e */ /* 0x000fe200020006ff */
[----:B------:R-:W-:Y:S02]  /*6b50*/  IMAD.MOV.U32 R44, RZ, RZ, R24 ;  /* 0x000000ffff2c7224 */ /* 0x000fe400078e0018 */
[----:B------:R-:W-:Y:S02]  /*6b60*/  IMAD.MOV.U32 R45, RZ, RZ, R26 ;  /* 0x000000ffff2d7224 */ /* 0x000fe400078e001a */
[----:B------:R-:W-:Y:S02]  /*6b70*/  IMAD.MOV.U32 R46, RZ, RZ, R28 ;  /* 0x000000ffff2e7224 */ /* 0x000fe400078e001c */
[----:B------:R-:W-:Y:S01]  /*6b80*/  HMMA.16816.F32 R16, R4, R2, RZ ;  /* 0x000000020410723c */ /* 0x000fe200000018ff */
[----:B-----5:R-:W-:Y:S01]  /*6b90*/  F2FP.F16.E4M3.UNPACK_B R2, R32 ;  /* 0x00000020ff02723e */ /* 0x020fe200020006ff */
[----:B------:R-:W-:Y:S01]  /*6ba0*/  IMAD.MOV.U32 R47, RZ, RZ, R30 ;  /* 0x000000ffff2f7224 */ /* 0x000fe200078e001e */
[----:B------:R-:W-:Y:S01]  /*6bb0*/  F2FP.F16.E4M3.UNPACK_B R3, R33 ;  /* 0x00000021ff03723e */ /* 0x000fe200020006ff */
[----:B------:R-:W-:-:S02]  /*6bc0*/  IMAD.MOV.U32 R4, RZ, RZ, R25 ;  /* 0x000000ffff047224 */ /* 0x000fc400078e0019 */
[----:B------:R-:W-:Y:S02]  /*6bd0*/  IMAD.MOV.U32 R5, RZ, RZ, R27 ;  /* 0x000000ffff057224 */ /* 0x000fe400078e001b */
[----:B------:R-:W-:Y:S02]  /*6be0*/  IMAD.MOV.U32 R6, RZ, RZ, R29 ;  /* 0x000000ffff067224 */ /* 0x000fe400078e001d */
[----:B------:R-:W-:Y:S01]  /*6bf0*/  HMMA.16816.F32 R44, R44, R2, RZ ;  /* 0x000000022c2c723c */ /* 0x000fe200000018ff */
[----:B------:R-:W-:Y:S01]  /*6c00*/  F2FP.F16.E4M3.UNPACK_B R2, R20.H1 ;  /* 0x00000014ff02723e */ /* 0x000fe200030006ff */
[----:B------:R-:W-:Y:S01]  /*6c10*/  IMAD.MOV.U32 R7, RZ, RZ, R31 ;  /* 0x000000ffff077224 */ /* 0x000fe200078e001f */
[----:B------:R-:W-:-:S07]  /*6c20*/  F2FP.F16.E4M3.UNPACK_B R3, R21.H1 ;  /* 0x00000015ff03723e */ /* 0x000fce00030006ff */
[----:B------:R-:W-:Y:S01]  /*6c30*/  HMMA.16816.F32 R48, R4, R2, R48 ;  /* 0x000000020430723c */ /* 0x000fe20000001830 */
[----:B------:R-:W0:Y:S01]  /*6c40*/  LDSM.16.MT88.4 R4, [R57+0x4000] ;  /* 0x004000003904783b */ /* 0x000e220000004200 */
[----:B------:R-:W-:Y:S01]  /*6c50*/  F2FP.F16.E4M3.UNPACK_B R2, R40.H1 ;  /* 0x00000028ff02723e */ /* 0x000fe200030006ff */
[----:B------:R-:W-:Y:S01]  /*6c60*/  IMAD.MOV.U32 R52, RZ, RZ, R25 ;  /* 0x000000ffff347224 */ /* 0x000fe200078e0019 */
[----:B------:R-:W-:Y:S01]  /*6c70*/  F2FP.F16.E4M3.UNPACK_B R3, R41.H1 ;  /* 0x00000029ff03723e */ /* 0x000fe200030006ff */
[----:B------:R-:W-:Y:S02]  /*6c80*/  IMAD.MOV.U32 R53, RZ, RZ, R27 ;  /* 0x000000ffff357224 */ /* 0x000fe400078e001b */
[----:B------:R-:W-:Y:S02]  /*6c90*/  IMAD.MOV.U32 R54, RZ, RZ, R29 ;  /* 0x000000ffff367224 */ /* 0x000fe400078e001d */
[----:B------:R-:W-:-:S07]  /*6ca0*/  IMAD.MOV.U32 R55, RZ, RZ, R31 ;  /* 0x000000ffff377224 */ /* 0x000fce00078e001f */
[C---:B------:R-:W-:Y:S01]  /*6cb0*/  HMMA.16816.F32 R12, R52.reuse, R2, R12 ;  /* 0x00000002340c723c */ /* 0x040fe2000000180c */
[----:B------:R-:W-:Y:S02]  /*6cc0*/  F2FP.F16.E4M3.UNPACK_B R2, R36.H1 ;  /* 0x00000024ff02723e */ /* 0x000fe400030006ff */
[----:B------:R-:W-:Y:S01]  /*6cd0*/  F2FP.F16.E4M3.UNPACK_B R3, R37.H1 ;  /* 0x00000025ff03723e */ /* 0x000fe200030006ff */
[----:B------:R-:W-:Y:S02]  /*6ce0*/  IMAD.MOV.U32 R24, RZ, RZ, R25 ;  /* 0x000000ffff187224 */ /* 0x000fe400078e0019 */
[----:B------:R-:W-:Y:S02]  /*6cf0*/  IMAD.MOV.U32 R25, RZ, RZ, R27 ;  /* 0x000000ffff197224 */ /* 0x000fe400078e001b */
[----:B------:R-:W-:Y:S02]  /*6d00*/  IMAD.MOV.U32 R26, RZ, RZ, R29 ;  /* 0x000000ffff1a7224 */ /* 0x000fe400078e001d */
[----:B------:R-:W-:Y:S01]  /*6d10*/  HMMA.16816.F32 R16, R52, R2, R16 ;  /* 0x000000023410723c */ /* 0x000fe20000001810 */
[----:B------:R-:W-:Y:S01]  /*6d20*/  IMAD.MOV.U32 R27, RZ, RZ, R31 ;  /* 0x000000ffff1b7224 */ /* 0x000fe200078e001f */
[----:B------:R-:W-:-:S02]  /*6d30*/  F2FP.F16.E4M3.UNPACK_B R2, R32.H1 ;  /* 0x00000020ff02723e */ /* 0x000fc400030006ff */
[----:B------:R-:W-:Y:S01]  /*6d40*/  F2FP.F16.E4M3.UNPACK_B R3, R33.H1 ;  /* 0x00000021ff03723e */ /* 0x000fe200030006ff */
[----:B------:R-:W-:Y:S02]  /*6d50*/  IMAD.MOV.U32 R30, RZ, RZ, R8 ;  /* 0x000000ffff1e7224 */ /* 0x000fe400078e0008 */
[----:B------:R-:W-:-:S04]  /*6d60*/  IMAD.MOV.U32 R31, RZ, RZ, R10 ;  /* 0x000000ffff1f7224 */ /* 0x000fc800078e000a */
[----:B------:R-:W-:Y:S01]  /*6d70*/  HMMA.16816.F32 R24, R24, R2, R44 ;  /* 0x000000021818723c */ /* 0x000fe2000000182c */
[----:B------:R-:W-:Y:S02]  /*6d80*/  F2FP.F16.E4M3.UNPACK_B R2, R22 ;  /* 0x00000016ff02723e */ /* 0x000fe400020006ff */
[----:B------:R-:W-:Y:S01]  /*6d90*/  F2FP.F16.E4M3.UNPACK_B R3, R23 ;  /* 0x00000017ff03723e */ /* 0x000fe200020006ff */
[----:B0-----:R-:W-:Y:S02]  /*6da0*/  IMAD.MOV.U32 R28, RZ, RZ, R4 ;  /* 0x000000ffff1c7224 */ /* 0x001fe400078e0004 */
[----:B------:R-:W-:-:S07]  /*6db0*/  IMAD.MOV.U32 R29, RZ, RZ, R6 ;  /* 0x000000ffff1d7224 */ /* 0x000fce00078e0006 */
[----:B------:R-:W-:Y:S01]  /*6dc0*/  HMMA.16816.F32 R44, R28, R2, R48 ;  /* 0x000000021c2c723c */ /* 0x000fe20000001830 */
[----:B------:R-:W-:Y:S02]  /*6dd0*/  F2FP.F16.E4M3.UNPACK_B R2, R42 ;  /* 0x0000002aff02723e */ /* 0x000fe400020006ff */
[----:B------:R-:W-:-:S07]  /*6de0*/  F2FP.F16.E4M3.UNPACK_B R3, R43 ;  /* 0x0000002bff03723e */ /* 0x000fce00020006ff */
[C---:B------:R-:W-:Y:S01]  /*6df0*/  HMMA.16816.F32 R12, R28.reuse, R2, R12 ;  /* 0x000000021c0c723c */ /* 0x040fe2000000180c */
[----:B------:R-:W-:Y:S02]  /*6e00*/  F2FP.F16.E4M3.UNPACK_B R2, R38 ;  /* 0x00000026ff02723e */ /* 0x000fe400020006ff */
[----:B------:R-:W-:Y:S02]  /*6e10*/  F2FP.F16.E4M3.UNPACK_B R3, R39 ;  /* 0x00000027ff03723e */ /* 0x000fe400020006ff */
[----:B------:R-:W-:Y:S02]  /*6e20*/  LOP3.LUT R56, R56, 0x30, R58, 0x78, !PT ;  /* 0x0000003038387812 */ /* 0x000fe400078e783a */
[----:B------:R-:W-:Y:S02]  /*6e30*/  F2FP.F16.E4M3.UNPACK_B R32, R22.H1 ;  /* 0x00000016ff20723e */ /* 0x000fe400030006ff */
[----:B------:R-:W-:Y:S01]  /*6e40*/  F2FP.F16.E4M3.UNPACK_B R33, R23.H1 ;  /* 0x00000017ff21723e */ /* 0x000fe200030006ff */
[C---:B------:R-:W-:Y:S01]  /*6e50*/  HMMA.16816.F32 R16, R28.reuse, R2, R16 ;  /* 0x000000021c10723c */ /* 0x040fe20000001810 */
[----:B------:R-:W-:Y:S01]  /*6e60*/  F2FP.F16.E4M3.UNPACK_B R2, R34 ;  /* 0x00000022ff02723e */ /* 0x000fe200020006ff */
[----:B------:R-:W-:Y:S01]  /*6e70*/  IMAD.MOV.U32 R48, RZ, RZ, R5 ;  /* 0x000000ffff307224 */ /* 0x000fe200078e0005 */
[----:B------:R-:W-:Y:S01]  /*6e80*/  F2FP.F16.E4M3.UNPACK_B R3, R35 ;  /* 0x00000023ff03723e */ /* 0x000fe200020006ff */
[----:B------:R-:W-:Y:S01]  /*6e90*/  IMAD.MOV.U32 R49, RZ, RZ, R7 ;  /* 0x000000ffff317224 */ /* 0x000fe200078e0007 */
[----:B------:R-:W-:Y:S01]  /*6ea0*/  LOP3.LUT R56, R56, 0x40, RZ, 0x3c, !PT ;  /* 0x0000004038387812 */ /* 0x000fe200078e3cff */
[----:B------:R-:W-:Y:S01]  /*6eb0*/  IMAD.MOV.U32 R50, RZ, RZ, R9 ;  /* 0x000000ffff327224 */ /* 0x000fe200078e0009 */
[----:B------:R-:W2:Y:S03]  /*6ec0*/  LDL R58, [R1+0x328] ;  /* 0x00032800013a7983 */ /* 0x000ea60000100800 */
[----:B------:R-:W-:Y:S01]  /*6ed0*/  HMMA.16816.F32 R20, R28, R2, R24 ;  /* 0x000000021c14723c */ /* 0x000fe20000001818 */
[----:B------:R-:W-:Y:S01]  /*6ee0*/  F2FP.F16.E4M3.UNPACK_B R2, R42.H1 ;  /* 0x0000002aff02723e */ /* 0x000fe200030006ff */
[----:B------:R-:W0:Y:S01]  /*6ef0*/  LDSM.16.M88.4 R28, [R56+UR7+0x20000] ;  /* 0x02000007381c783b */ /* 0x000e220008000200 */
[----:B------:R-:W-:-:S03]  /*6f00*/  F2FP.F16.E4M3.UNPACK_B R3, R43.H1 ;  /* 0x0000002bff03723e */ /* 0x000fc600030006ff */
[----:B------:R-:W1:Y:S04]  /*6f10*/  LDSM.16.MT88.4 R24, [R57+0x8000] ;  /* 0x008000003918783b */ /* 0x000e680000004200 */
[----:B------:R-:W3:Y:S01]  /*6f20*/  LDSM.16.MT88.4 R40, [R57+0xa000] ;  /* 0x00a000003928783b */ /* 0x000ee20000004200 */
[----:B------:R-:W-:-:S03]  /*6f30*/  IMAD.MOV.U32 R51, RZ, RZ, R11 ;  /* 0x000000ffff337224 */ /* 0x000fc600078e000b */
[----:B------:R-:W4:Y:S01]  /*6f40*/  LDSM.16.M88.4 R52, [R56+UR7+0x20800] ;  /* 0x020800073834783b */ /* 0x000f220008000200 */
[--C-:B------:R-:W-:Y:S02]  /*6f50*/  IMAD.MOV.U32 R36, RZ, RZ, R5.reuse ;  /* 0x000000ffff247224 */ /* 0x100fe400078e0005 */
[----:B------:R-:W-:Y:S01]  /*6f60*/  IMAD.MOV.U32 R4, RZ, RZ, R5 ;  /* 0x000000ffff047224 */ /* 0x000fe200078e0005 */
[C---:B------:R-:W-:Y:S01]  /*6f70*/  HMMA.16816.F32 R44, R48.reuse, R32, R44 ;  /* 0x00000020302c723c */ /* 0x040fe2000000182c */
[--C-:B------:R-:W-:Y:S02]  /*6f80*/  IMAD.MOV.U32 R37, RZ, RZ, R7.reuse ;  /* 0x000000ffff257224 */ /* 0x100fe400078e0007 */
[----:B------:R-:W-:Y:S02]  /*6f90*/  IMAD.MOV.U32 R5, RZ, RZ, R7 ;  /* 0x000000ffff057224 */ /* 0x000fe400078e0007 */
[----:B------:R-:W-:Y:S02]  /*6fa0*/  IMAD.MOV.U32 R6, RZ, RZ, R9 ;  /* 0x000000ffff067224 */ /* 0x000fe400078e0009 */
[----:B------:R-:W-:Y:S01]  /*6fb0*/  IMAD.MOV.U32 R7, RZ, RZ, R11 ;  /* 0x000000ffff077224 */ /* 0x000fe200078e000b */
[----:B------:R-:W-:Y:S01]  /*6fc0*/  HMMA.16816.F32 R12, R48, R2, R12 ;  /* 0x00000002300c723c */ /* 0x000fe2000000180c */
[----:B------:R-:W-:Y:S01]  /*6fd0*/  F2FP.F16.E4M3.UNPACK_B R2, R34.H1 ;  /* 0x00000022ff02723e */ /* 0x000fe200030006ff */
[----:B------:R-:W5:Y:S01]  /*6fe0*/  LDSM.16.M88.4 R48, [R56+UR7+0x21000] ;  /* 0x021000073830783b */ /* 0x000f620008000200 */
[----:B------:R-:W-:-:S07]  /*6ff0*/  F2FP.F16.E4M3.UNPACK_B R3, R35.H1 ;  /* 0x00000023ff03723e */ /* 0x000fce00030006ff */
[----:B------:R-:W-:Y:S01]  /*7000*/  HMMA.16816.F32 R20, R4, R2, R20 ;  /* 0x000000020414723c */ /* 0x000fe20000001814 */
[----:B------:R-:W5:Y:S01]  /*7010*/  LDSM.16.M88.4 R4, [R56+UR7+0x21800] ;  /* 0x021800073804783b */ /* 0x000f620008000200 */
[----:B------:R-:W-:Y:S01]  /*7020*/  F2FP.F16.E4M3.UNPACK_B R32, R38.H1 ;  /* 0x00000026ff20723e */ /* 0x000fe200030006ff */
[----:B------:R-:W-:Y:S01]  /*7030*/  IMAD.MOV.U32 R38, RZ, RZ, R9 ;  /* 0x000000ffff267224 */ /* 0x000fe200078e0009 */
[----:B------:R-:W-:Y:S01]  /*7040*/  F2FP.F16.E4M3.UNPACK_B R33, R39.H1 ;  /* 0x00000027ff21723e */ /* 0x000fe200030006ff */
[----:B------:R-:W-:Y:S01]  /*7050*/  IMAD.MOV.U32 R39, RZ, RZ, R11 ;  /* 0x000000ffff277224 */ /* 0x000fe200078e000b */
[----:B0-----:R-:W-:Y:S02]  /*7060*/  F2FP.F16.E4M3.UNPACK_B R2, R28 ;  /* 0x0000001cff02723e */ /* 0x001fe400020006ff */
[----:B------:R-:W-:Y:S01]  /*7070*/  F2FP.F16.E4M3.UNPACK_B R3, R29 ;  /* 0x0000001dff03723e */ /* 0x000fe200020006ff */
[----:B-1----:R-:W-:Y:S02]  /*7080*/  IMAD.MOV.U32 R8, RZ, RZ, R24 ;  /* 0x000000ffff087224 */ /* 0x002fe400078e0018 */
[----:B------:R-:W-:-:S02]  /*7090*/  IMAD.MOV.U32 R9, RZ, RZ, R26 ;  /* 0x000000ffff097224 */ /* 0x000fc400078e001a */
[----:B---3--:R-:W-:Y:S02]  /*70a0*/  IMAD.MOV.U32 R10, RZ, RZ, R40 ;  /* 0x000000ffff0a7224 */ /* 0x008fe400078e0028 */
[----:B------:R-:W-:Y:S01]  /*70b0*/  IMAD.MOV.U32 R11, RZ, RZ, R42 ;  /* 0x000000ffff0b7224 */ /* 0x000fe200078e002a */
[----:B------:R-:W-:Y:S01]  /*70c0*/  HMMA.16816.F32 R16, R36, R32, R16 ;  /* 0x000000202410723c */ /* 0x000fe20000001810 */
[----:B------:R-:W0:Y:S07]  /*70d0*/  LDSM.16.MT88.4 R32, [R57+0xe000] ;  /* 0x00e000003920783b */ /* 0x000e2e0000004200 */
[----:B------:R-:W-:Y:S01]  /*70e0*/  HMMA.16816.F32 R44, R8, R2, R44 ;  /* 0x00000002082c723c */ /* 0x000fe2000000182c */
[----:B----4-:R-:W-:-:S02]  /*70f0*/  F2FP.F16.E4M3.UNPACK_B R2, R52 ;  /* 0x00000034ff02723e */ /* 0x010fc400020006ff */
[----:B------:R-:W-:-:S07]  /*7100*/  F2FP.F16.E4M3.UNPACK_B R3, R53 ;  /* 0x00000035ff03723e */ /* 0x000fce00020006ff */
[----:B------:R-:W-:Y:S01]  /*7110*/  HMMA.16816.F32 R12, R8, R2, R12 ;  /* 0x00000002080c723c */ /* 0x000fe2000000180c */
[----:B-----5:R-:W-:Y:S02]  /*7120*/  F2FP.F16.E4M3.UNPACK_B R2, R48 ;  /* 0x00000030ff02723e */ /* 0x020fe400020006ff */
[----:B------:R-:W-:-:S07]  /*7130*/  F2FP.F16.E4M3.UNPACK_B R3, R49 ;  /* 0x00000031ff03723e */ /* 0x000fce00020006ff */
[----:B------:R-:W-:Y:S01]  /*7140*/  HMMA.16816.F32 R16, R8, R2, R16 ;  /* 0x000000020810723c */ /* 0x000fe20000001810 */
[----:B------:R-:W-:Y:S02]  /*7150*/  F2FP.F16.E4M3.UNPACK_B R2, R4 ;  /* 0x00000004ff02723e */ /* 0x000fe400020006ff */
[----:B------:R-:W-:-:S07]  /*7160*/  F2FP.F16.E4M3.UNPACK_B R3, R5 ;  /* 0x00000005ff03723e */ /* 0x000fce00020006ff */
[----:B------:R-:W-:Y:S01]  /*7170*/  HMMA.16816.F32 R20, R8, R2, R20 ;  /* 0x000000020814723c */ /* 0x000fe20000001814 */
[----:B------:R-:W-:Y:S01]  /*7180*/  F2FP.F16.E4M3.UNPACK_B R2, R28.H1 ;  /* 0x0000001cff02723e */ /* 0x000fe200030006ff */
[----:B------:R-:W-:Y:S01]  /*7190*/  IMAD.MOV.U32 R8, RZ, RZ, R25 ;  /* 0x000000ffff087224 */ /* 0x000fe200078e0019 */
[----:B------:R-:W-:Y:S01]  /*71a0*/  F2FP.F16.E4M3.UNPACK_B R3, R29.H1 ;  /* 0x0000001dff03723e */ /* 0x000fe200030006ff */
[----:B------:R-:W-:Y:S02]  /*71b0*/  IMAD.MOV.U32 R9, RZ, RZ, R27 ;  /* 0x000000ffff097224 */ /* 0x000fe400078e001b */
[----:B------:R-:W-:Y:S02]  /*71c0*/  IMAD.MOV.U32 R10, RZ, RZ, R41 ;  /* 0x000000ffff0a7224 */ /* 0x000fe400078e0029 */
[----:B------:R-:W-:-:S07]  /*71d0*/  IMAD.MOV.U32 R11, RZ, RZ, R43 ;  /* 0x000000ffff0b7224 */ /* 0x000fce00078e002b */
[----:B------:R-:W-:Y:S01]  /*71e0*/  HMMA.16816.F32 R44, R8, R2, R44 ;  /* 0x00000002082c723c */ /* 0x000fe2000000182c */
[----:B------:R-:W1:Y:S01]  /*71f0*/  LDSM.16.MT88.4 R8, [R57+0xc000] ;  /* 0x00c000003908783b */ /* 0x000e620000004200 */
        /* <DEDUP_REMOVED lines=14> */
[----:B------:R-:W-:Y:S01]  /*72e0*/  F2FP.F16.E4M3.UNPACK_B R2, R4.H1 ;  /* 0x00000004ff02723e */ /* 0x000fe200030006ff */
[----:B------:R-:W3:Y:S01]  /*72f0*/  LDSM.16.MT88.4 R36, [R57+0x10000] ;  /* 0x010000003924783b */ /* 0x000ee20000004200 */
[----:B------:R-:W-:-:S07]  /*7300*/  F2FP.F16.E4M3.UNPACK_B R3, R5.H1 ;  /* 0x00000005ff03723e */ /* 0x000fce00030006ff */
[----:B------:R-:W-:Y:S01]  /*7310*/  HMMA.16816.F32 R20, R24, R2, R20 ;  /* 0x000000021814723c */ /* 0x000fe20000001814 */
[----:B------:R-:W-:Y:S01]  /*7320*/  F2FP.F16.E4M3.UNPACK_B R2, R30 ;  /* 0x0000001eff02723e */ /* 0x000fe200020006ff */
[----:B0-----:R-:W-:Y:S01]  /*7330*/  IMAD.MOV.U32 R26, RZ, RZ, R32 ;  /* 0x000000ffff1a7224 */ /* 0x001fe200078e0020 */
[----:B------:R-:W-:Y:S01]  /*7340*/  F2FP.F16.E4M3.UNPACK_B R3, R31 ;  /* 0x0000001fff03723e */ /* 0x000fe200020006ff */
[----:B-1----:R-:W-:Y:S02]  /*7350*/  IMAD.MOV.U32 R24, RZ, RZ, R8 ;  /* 0x000000ffff187224 */ /* 0x002fe400078e0008 */
[----:B------:R-:W-:Y:S02]  /*7360*/  IMAD.MOV.U32 R25, RZ, RZ, R10 ;  /* 0x000000ffff197224 */ /* 0x000fe400078e000a */
[----:B------:R-:W-:-:S07]  /*7370*/  IMAD.MOV.U32 R27, RZ, RZ, R34 ;  /* 0x000000ffff1b7224 */ /* 0x000fce00078e0022 */
[----:B------:R-:W-:Y:S01]  /*7380*/  HMMA.16816.F32 R44, R24, R2, R44 ;  /* 0x00000002182c723c */ /* 0x000fe2000000182c */
[----:B------:R-:W-:Y:S02]  /*7390*/  F2FP.F16.E4M3.UNPACK_B R2, R54 ;  /* 0x00000036ff02723e */ /* 0x000fe400020006ff */
[----:B------:R-:W-:Y:S02]  /*73a0*/  F2FP.F16.E4M3.UNPACK_B R3, R55 ;  /* 0x00000037ff03723e */ /* 0x000fe400020006ff */
[----:B------:R-:W-:Y:S02]  /*73b0*/  F2FP.F16.E4M3.UNPACK_B R4, R6 ;  /* 0x00000006ff04723e */ /* 0x000fe400020006ff */
[----:B------:R-:W-:-:S03]  /*73c0*/  F2FP.F16.E4M3.UNPACK_B R5, R7 ;  /* 0x00000007ff05723e */ /* 0x000fc600020006ff */
[----:B------:R-:W-:Y:S01]  /*73d0*/  HMMA.16816.F32 R12, R24, R2, R12 ;  /* 0x00000002180c723c */ /* 0x000fe2000000180c */
[----:B------:R-:W-:Y:S02]  /*73e0*/  F2FP.F16.E4M3.UNPACK_B R2, R50 ;  /* 0x00000032ff02723e */ /* 0x000fe400020006ff */
[----:B------:R-:W-:-:S05]  /*73f0*/  F2FP.F16.E4M3.UNPACK_B R3, R51 ;  /* 0x00000033ff03723e */ /* 0x000fca00020006ff */
[C---:B------:R-:W-:Y:S08]  /*7400*/  HMMA.16816.F32 R20, R24.reuse, R4, R20 ;  /* 0x000000041814723c */ /* 0x040ff00000001814 */
[----:B------:R-:W-:Y:S01]  /*7410*/  HMMA.16816.F32 R16, R24, R2, R16 ;  /* 0x000000021810723c */ /* 0x000fe20000001810 */
[----:B------:R-:W-:Y:S01]  /*7420*/  F2FP.F16.E4M3.UNPACK_B R2, R30.H1 ;  /* 0x0000001eff02723e */ /* 0x000fe200030006ff */
[----:B------:R-:W-:Y:S01]  /*7430*/  IMAD.MOV.U32 R24, RZ, RZ, R9 ;  /* 0x000000ffff187224 */ /* 0x000fe200078e0009 */
[----:B------:R-:W-:Y:S01]  /*7440*/  F2FP.F16.E4M3.UNPACK_B R3, R31.H1 ;  /* 0x0000001fff03723e */ /* 0x000fe200030006ff */
[----:B------:R-:W-:Y:S01]  /*7450*/  IMAD.MOV.U32 R25, RZ, RZ, R11 ;  /* 0x000000ffff197224 */ /* 0x000fe200078e000b */
[----:B------:R-:W-:Y:S01]  /*7460*/  F2FP.F16.E4M3.UNPACK_B R4, R54.H1 ;  /* 0x00000036ff04723e */ /* 0x000fe200030006ff */
[----:B------:R-:W-:Y:S01]  /*7470*/  IMAD.MOV.U32 R26, RZ, RZ, R33 ;  /* 0x000000ffff1a7224 */ /* 0x000fe200078e0021 */
[----:B------:R-:W-:Y:S01]  /*7480*/  F2FP.F16.E4M3.UNPACK_B R5, R55.H1 ;  /* 0x00000037ff05723e */ /* 0x000fe200030006ff */
[----:B------:R-:W-:Y:S01]  /*7490*/  IMAD.MOV.U32 R27, RZ, RZ, R35 ;  /* 0x000000ffff1b7224 */ /* 0x000fe200078e0023 */
[----:B------:R-:W0:Y:S01]  /*74a0*/  LDSM.16.MT88.4 R28, [R57+0x12000] ;  /* 0x01200000391c783b */ /* 0x000e220000004200 */
[----:B------:R-:W-:-:S02]  /*74b0*/  IMAD.MOV.U32 R40, RZ, RZ, R9 ;  /* 0x000000ffff287224 */ /* 0x000fc400078e0009 */
[----:B------:R-:W-:Y:S02]  /*74c0*/  IMAD.MOV.U32 R41, RZ, RZ, R11 ;  /* 0x000000ffff297224 */ /* 0x000fe400078e000b */
[----:B------:R-:W-:Y:S01]  /*74d0*/  IMAD.MOV.U32 R42, RZ, RZ, R33 ;  /* 0x000000ffff2a7224 */ /* 0x000fe200078e0021 */
[----:B------:R-:W-:Y:S01]  /*74e0*/  HMMA.16816.F32 R44, R24, R2, R44 ;  /* 0x00000002182c723c */ /* 0x000fe2000000182c */
[----:B------:R-:W1:Y:S01]  /*74f0*/  LDSM.16.M88.4 R24, [R0+UR7+0x20080] ;  /* 0x020080070018783b */ /* 0x000e620008000200 */
[----:B------:R-:W-:Y:S01]  /*7500*/  IMAD.MOV.U32 R43, RZ, RZ, R35 ;  /* 0x000000ffff2b7224 */ /* 0x000fe200078e0023 */
[----:B------:R-:W-:Y:S01]  /*7510*/  F2FP.F16.E4M3.UNPACK_B R2, R50.H1 ;  /* 0x00000032ff02723e */ /* 0x000fe200030006ff */
[----:B------:R-:W-:Y:S01]  /*7520*/  IMAD.MOV.U32 R48, RZ, RZ, R9 ;  /* 0x000000ffff307224 */ /* 0x000fe200078e0009 */
[----:B------:R-:W-:Y:S01]  /*7530*/  F2FP.F16.E4M3.UNPACK_B R3, R51.H1 ;  /* 0x00000033ff03723e */ /* 0x000fe200030006ff */
[----:B------:R-:W-:Y:S02]  /*7540*/  IMAD.MOV.U32 R49, RZ, RZ, R11 ;  /* 0x000000ffff317224 */ /* 0x000fe400078e000b */
[----:B------:R-:W-:Y:S01]  /*7550*/  IMAD.MOV.U32 R50, RZ, RZ, R33 ;  /* 0x000000ffff327224 */ /* 0x000fe200078e0021 */
[----:B------:R-:W-:Y:S01]  /*7560*/  HMMA.16816.F32 R12, R40, R4, R12 ;  /* 0x00000004280c723c */ /* 0x000fe2000000180c */
[----:B------:R-:W-:Y:S01]  /*7570*/  IMAD.MOV.U32 R51, RZ, RZ, R35 ;  /* 0x000000ffff337224 */ /* 0x000fe200078e0023 */
[----:B------:R-:W4:Y:S01]  /*7580*/  LDSM.16.M88.4 R40, [R0+UR7+0x20880] ;  /* 0x020880070028783b */ /* 0x000f220008000200 */
[----:B------:R-:W-:-:S02]  /*7590*/  IMAD.MOV.U32 R4, RZ, RZ, R9 ;  /* 0x000000ffff047224 */ /* 0x000fc400078e0009 */
[----:B------:R-:W-:-:S03]  /*75a0*/  IMAD.MOV.U32 R5, RZ, RZ, R11 ;  /* 0x000000ffff057224 */ /* 0x000fc600078e000b */
[----:B------:R-:W-:Y:S01]  /*75b0*/  HMMA.16816.F32 R48, R48, R2, R16 ;  /* 0x000000023030723c */ /* 0x000fe20000001810 */
[----:B------:R-:W-:Y:S01]  /*75c0*/  F2FP.F16.E4M3.UNPACK_B R2, R6.H1 ;  /* 0x00000006ff02723e */ /* 0x000fe200030006ff */
[----:B------:R-:W5:Y:S01]  /*75d0*/  LDSM.16.M88.4 R16, [R0+UR7+0x21080] ;  /* 0x021080070010783b */ /* 0x000f620008000200 */
[----:B------:R-:W-:Y:S01]  /*75e0*/  F2FP.F16.E4M3.UNPACK_B R3, R7.H1 ;  /* 0x00000007ff03723e */ /* 0x000fe200030006ff */
[----:B------:R-:W-:Y:S02]  /*75f0*/  IMAD.MOV.U32 R6, RZ, RZ, R33 ;  /* 0x000000ffff067224 */ /* 0x000fe400078e0021 */
[----:B------:R-:W-:-:S07]  /*7600*/  IMAD.MOV.U32 R7, RZ, RZ, R35 ;  /* 0x000000ffff077224 */ /* 0x000fce00078e0023 */
[----:B------:R-:W-:Y:S01]  /*7610*/  HMMA.16816.F32 R20, R4, R2, R20 ;  /* 0x000000020414723c */ /* 0x000fe20000001814 */
[----:B------:R1:W5:Y:S01]  /*7620*/  LDSM.16.M88.4 R4, [R0+UR7+0x21880] ;  /* 0x021880070004783b */ /* 0x0003620008000200 */
[----:B---3--:R-:W-:Y:S02]  /*7630*/  IMAD.MOV.U32 R8, RZ, RZ, R36 ;  /* 0x000000ffff087224 */ /* 0x008fe400078e0024 */
[----:B------:R-:W-:Y:S02]  /*7640*/  IMAD.MOV.U32 R9, RZ, RZ, R38 ;  /* 0x000000ffff097224 */ /* 0x000fe400078e0026 */
[----:B0-----:R-:W-:Y:S02]  /*7650*/  IMAD.MOV.U32 R10, RZ, RZ, R28 ;  /* 0x000000ffff0a7224 */ /* 0x001fe400078e001c */
[----:B------:R-:W-:Y:S01]  /*7660*/  IMAD.MOV.U32 R11, RZ, RZ, R30 ;  /* 0x000000ffff0b7224 */ /* 0x000fe200078e001e */
[----:B-1----:R-:W3:Y:S01]  /*7670*/  LDL R0, [R1+0x31c] ;  /* 0x00031c0001007983 */ /* 0x002ee20000100800 */
[----:B------:R-:W-:-:S02]  /*7680*/  F2FP.F16.E4M3.UNPACK_B R2, R24 ;  /* 0x00000018ff02723e */ /* 0x000fc400020006ff */
[----:B------:R-:W-:Y:S01]  /*7690*/  F2FP.F16.E4M3.UNPACK_B R3, R25 ;  /* 0x00000019ff03723e */ /* 0x000fe200020006ff */
[----:B------:R-:W-:Y:S02]  /*76a0*/  IMAD.MOV.U32 R32, RZ, RZ, R36 ;  /* 0x000000ffff207224 */ /* 0x000fe400078e0024 */
[----:B------:R-:W-:Y:S02]  /*76b0*/  IMAD.MOV.U32 R33, RZ, RZ, R38 ;  /* 0x000000ffff217224 */ /* 0x000fe400078e0026 */
[----:B------:R-:W-:Y:S02]  /*76c0*/  IMAD.MOV.U32 R34, RZ, RZ, R28 ;  /* 0x000000ffff227224 */ /* 0x000fe400078e001c */
[----:B------:R-:W-:Y:S01]  /*76d0*/  HMMA.16816.F32 R8, R8, R2, R44 ;  /* 0x000000020808723c */ /* 0x000fe2000000182c */
[----:B----4-:R-:W-:Y:S01]  /*76e0*/  F2FP.F16.E4M3.UNPACK_B R2, R40 ;  /* 0x00000028ff02723e */ /* 0x010fe200020006ff */
[----:B------:R-:W-:Y:S01]  /*76f0*/  IMAD.MOV.U32 R35, RZ, RZ, R30 ;  /* 0x000000ffff237224 */ /* 0x000fe200078e001e */
[----:B------:R-:W-:-:S07]  /*7700*/  F2FP.F16.E4M3.UNPACK_B R3, R41 ;  /* 0x00000029ff03723e */ /* 0x000fce00020006ff */
[----:B------:R-:W-:Y:S01]  /*7710*/  HMMA.16816.F32 R32, R32, R2, R12 ;  /* 0x000000022020723c */ /* 0x000fe2000000180c */
[----:B-----5:R-:W-:Y:S01]  /*7720*/  F2FP.F16.E4M3.UNPACK_B R2, R16 ;  /* 0x00000010ff02723e */ /* 0x020fe200020006ff */
[----:B------:R-:W-:Y:S01]  /*7730*/  IMAD.MOV.U32 R12, RZ, RZ, R36 ;  /* 0x000000ffff0c7224 */ /* 0x000fe200078e0024 */
[----:B------:R-:W-:Y:S01]  /*7740*/  F2FP.F16.E4M3.UNPACK_B R3, R17 ;  /* 0x00000011ff03723e */ /* 0x000fe200020006ff */
[----:B------:R-:W-:Y:S02]  /*7750*/  IMAD.MOV.U32 R13, RZ, RZ, R38 ;  /* 0x000000ffff0d7224 */ /* 0x000fe400078e0026 */
[----:B------:R-:W-:Y:S02]  /*7760*/  IMAD.MOV.U32 R14, RZ, RZ, R28 ;  /* 0x000000ffff0e7224 */ /* 0x000fe400078e001c */
[----:B------:R-:W-:Y:S02]  /*7770*/  IMAD.MOV.U32 R15, RZ, RZ, R30 ;  /* 0x000000ffff0f7224 */ /* 0x000fe400078e001e */
[----:B------:R-:W-:-:S02]  /*7780*/  IMAD.MOV.U32 R44, RZ, RZ, R36 ;  /* 0x000000ffff2c7224 */ /* 0x000fc400078e0024 */
[----:B------:R-:W-:Y:S02]  /*7790*/  IMAD.MOV.U32 R45, RZ, RZ, R38 ;  /* 0x000000ffff2d7224 */ /* 0x000fe400078e0026 */
[----:B------:R-:W-:Y:S01]  /*77a0*/  IMAD.MOV.U32 R46, RZ, RZ, R28 ;  /* 0x000000ffff2e7224 */ /* 0x000fe200078e001c */
[----:B------:R-:W-:Y:S01]  /*77b0*/  HMMA.16816.F32 R48, R12, R2, R48 ;  /* 0x000000020c30723c */ /* 0x000fe20000001830 */
[----:B------:R-:W-:Y:S01]  /*77c0*/  F2FP.F16.E4M3.UNPACK_B R2, R4 ;  /* 0x00000004ff02723e */ /* 0x000fe200020006ff */
[----:B------:R-:W-:Y:S01]  /*77d0*/  IMAD.MOV.U32 R47, RZ, RZ, R30 ;  /* 0x000000ffff2f7224 */ /* 0x000fe200078e001e */
[----:B------:R-:W-:Y:S01]  /*77e0*/  F2FP.F16.E4M3.UNPACK_B R3, R5 ;  /* 0x00000005ff03723e */ /* 0x000fe200020006ff */
[----:B------:R-:W-:Y:S02]  /*77f0*/  IMAD.MOV.U32 R12, RZ, RZ, R37 ;  /* 0x000000ffff0c7224 */ /* 0x000fe400078e0025 */
[----:B------:R-:W-:Y:S02]  /*7800*/  IMAD.MOV.U32 R13, RZ, RZ, R39 ;  /* 0x000000ffff0d7224 */ /* 0x000fe400078e0027 */
[----:B------:R-:W-:-:S02]  /*7810*/  IMAD.MOV.U32 R14, RZ, RZ, R29 ;  /* 0x000000ffff0e7224 */ /* 0x000fc400078e001d */
[----:B------:R-:W-:Y:S01]  /*7820*/  HMMA.16816.F32 R44, R44, R2, R20 ;  /* 0x000000022c2c723c */ /* 0x000fe20000001814 */
[----:B------:R-:W-:Y:S01]  /*7830*/  F2FP.F16.E4M3.UNPACK_B R2, R24.H1 ;  /* 0x00000018ff02723e */ /* 0x000fe200030006ff */
[----:B------:R-:W-:Y:S01]  /*7840*/  IMAD.MOV.U32 R15, RZ, RZ, R31 ;  /* 0x000000ffff0f7224 */ /* 0x000fe200078e001f */
[----:B------:R-:W-:Y:S01]  /*7850*/  F2FP.F16.E4M3.UNPACK_B R3, R25.H1 ;  /* 0x00000019ff03723e */ /* 0x000fe200030006ff */
[----:B------:R-:W-:Y:S02]  /*7860*/  IMAD.MOV.U32 R52, RZ, RZ, R37 ;  /* 0x000000ffff347224 */ /* 0x000fe400078e0025 */
[----:B------:R-:W-:Y:S02]  /*7870*/  IMAD.MOV.U32 R53, RZ, RZ, R39 ;  /* 0x000000ffff357224 */ /* 0x000fe400078e0027 */
[----:B------:R-:W-:Y:S02]  /*7880*/  IMAD.MOV.U32 R54, RZ, RZ, R29 ;  /* 0x000000ffff367224 */ /* 0x000fe400078e001d */
[----:B------:R-:W-:Y:S01]  /*7890*/  HMMA.16816.F32 R20, R12, R2, R8 ;  /* 0x000000020c14723c */ /* 0x000fe20000001808 */
[----:B------:R-:W-:Y:S01]  /*78a0*/  F2FP.F16.E4M3.UNPACK_B R2, R40.H1 ;  /* 0x00000028ff02723e */ /* 0x000fe200030006ff */
[----:B------:R-:W-:Y:S01]  /*78b0*/  IMAD.MOV.U32 R55, RZ, RZ, R31 ;  /* 0x000000ffff377224 */ /* 0x000fe200078e001f */
[----:B------:R-:W-:Y:S01]  /*78c0*/  F2FP.F16.E4M3.UNPACK_B R3, R41.H1 ;  /* 0x00000029ff03723e */ /* 0x000fe200030006ff */
[----:B------:R-:W0:Y:S04]  /*78d0*/  LDSM.16.MT88.4 R12, [R57+0x14000] ;  /* 0x01400000390c783b */ /* 0x000e280000004200 */
[----:B------:R-:W1:Y:S02]  /*78e0*/  LDSM.16.MT88.4 R8, [R57+0x16000] ;  /* 0x016000003908783b */ /* 0x000e640000004200 */
[----:B------:R-:W-:Y:S01]  /*78f0*/  HMMA.16816.F32 R32, R52, R2, R32 ;  /* 0x000000023420723c */ /* 0x000fe20000001820 */
[----:B------:R-:W-:-:S02]  /*7900*/  F2FP.F16.E4M3.UNPACK_B R2, R16.H1 ;  /* 0x00000010ff02723e */ /* 0x000fc400030006ff */
[----:B------:R-:W-:-:S07]  /*7910*/  F2FP.F16.E4M3.UNPACK_B R3, R17.H1 ;  /* 0x00000011ff03723e */ /* 0x000fce00030006ff */
[----:B------:R-:W-:Y:S01]  /*7920*/  HMMA.16816.F32 R48, R52, R2, R48 ;  /* 0x000000023430723c */ /* 0x000fe20000001830 */
[----:B------:R-:W4:Y:S01]  /*7930*/  LDL R53, [R1+0x320] ;  /* 0x0003200001357983 */ /* 0x000f220000100800 */
[----:B------:R-:W-:Y:S01]  /*7940*/  IMAD.MOV.U32 R36, RZ, RZ, R37 ;  /* 0x000000ffff247224 */ /* 0x000fe200078e0025 */
[----:B------:R-:W-:Y:S01]  /*7950*/  F2FP.F16.E4M3.UNPACK_B R2, R4.H1 ;  /* 0x00000004ff02723e */ /* 0x000fe200030006ff */
[----:B------:R-:W-:Y:S01]  /*7960*/  IMAD.MOV.U32 R37, RZ, RZ, R39 ;  /* 0x000000ffff257224 */ /* 0x000fe200078e0027 */
[----:B------:R-:W-:Y:S01]  /*7970*/  F2FP.F16.E4M3.UNPACK_B R3, R5.H1 ;  /* 0x00000005ff03723e */ /* 0x000fe200030006ff */
[----:B------:R-:W-:Y:S01]  /*7980*/  IMAD.MOV.U32 R38, RZ, RZ, R29 ;  /* 0x000000ffff267224 */ /* 0x000fe200078e001d */
[----:B------:R-:W5:Y:S01]  /*7990*/  LDL R54, [R1+0x318] ;  /* 0x0003180001367983 */ /* 0x000f620000100800 */
[----:B------:R-:W-:-:S03]  /*79a0*/  IMAD.MOV.U32 R39, RZ, RZ, R31 ;  /* 0x000000ffff277224 */ /* 0x000fc600078e001f */
[----:B------:R-:W2:Y:S04]  /*79b0*/  LDL R52, [R1+0x314] ;  /* 0x0003140001347983 */ /* 0x000ea80000100800 */
[----:B------:R-:W-:Y:S01]  /*79c0*/  HMMA.16816.F32 R28, R36, R2, R44 ;  /* 0x00000002241c723c */ /* 0x000fe2000000182c */
[----:B------:R-:W-:Y:S02]  /*79d0*/  F2FP.F16.E4M3.UNPACK_B R2, R26 ;  /* 0x0000001aff02723e */ /* 0x000fe400020006ff */
[----:B------:R-:W-:Y:S01]  /*79e0*/  F2FP.F16.E4M3.UNPACK_B R3, R27 ;  /* 0x0000001bff03723e */ /* 0x000fe200020006ff */
[----:B0-----:R-:W-:Y:S02]  /*79f0*/  IMAD.MOV.U32 R36, RZ, RZ, R12 ;  /* 0x000000ffff247224 */ /* 0x001fe400078e000c */
[----:B------:R-:W-:-:S02]  /*7a00*/  IMAD.MOV.U32 R37, RZ, RZ, R14 ;  /* 0x000000ffff257224 */ /* 0x000fc400078e000e */
[----:B-1----:R-:W-:Y:S02]  /*7a10*/  IMAD.MOV.U32 R38, RZ, RZ, R8 ;  /* 0x000000ffff267224 */ /* 0x002fe400078e0008 */
[----:B------:R-:W-:-:S07]  /*7a20*/  IMAD.MOV.U32 R39, RZ, RZ, R10 ;  /* 0x000000ffff277224 */ /* 0x000fce00078e000a */
[----:B------:R-:W-:Y:S01]  /*7a30*/  HMMA.16816.F32 R36, R36, R2, R20 ;  /* 0x000000022424723c */ /* 0x000fe20000001814 */
[----:B------:R-:W-:Y:S01]  /*7a40*/  F2FP.F16.E4M3.UNPACK_B R2, R42 ;  /* 0x0000002aff02723e */ /* 0x000fe200020006ff */
[----:B------:R-:W-:Y:S01]  /*7a50*/  IMAD.MOV.U32 R20, RZ, RZ, R12 ;  /* 0x000000ffff147224 */ /* 0x000fe200078e000c */
[----:B------:R-:W-:Y:S01]  /*7a60*/  F2FP.F16.E4M3.UNPACK_B R3, R43 ;  /* 0x0000002bff03723e */ /* 0x000fe200020006ff */
[----:B------:R-:W-:Y:S02]  /*7a70*/  IMAD.MOV.U32 R21, RZ, RZ, R14 ;  /* 0x000000ffff157224 */ /* 0x000fe400078e000e */
[----:B------:R-:W-:Y:S02]  /*7a80*/  IMAD.MOV.U32 R22, RZ, RZ, R8 ;  /* 0x000000ffff167224 */ /* 0x000fe400078e0008 */
[----:B------:R-:W-:Y:S01]  /*7a90*/  IMAD.MOV.U32 R23, RZ, RZ, R10 ;  /* 0x000000ffff177224 */ /* 0x000fe200078e000a */
[----:B------:R-:W-:Y:S02]  /*7aa0*/  F2FP.F16.E4M3.UNPACK_B R4, R6 ;  /* 0x00000006ff04723e */ /* 0x000fe400020006ff */
[----:B------:R-:W-:-:S04]  /*7ab0*/  F2FP.F16.E4M3.UNPACK_B R5, R7 ;  /* 0x00000007ff05723e */ /* 0x000fc800020006ff */
[C---:B------:R-:W-:Y:S01]  /*7ac0*/  HMMA.16816.F32 R44, R20.reuse, R2, R32 ;  /* 0x00000002142c723c */ /* 0x040fe20000001820 */
[----:B------:R-:W-:Y:S02]  /*7ad0*/  F2FP.F16.E4M3.UNPACK_B R2, R18 ;  /* 0x00000012ff02723e */ /* 0x000fe400020006ff */
[----:B------:R-:W-:Y:S01]  /*7ae0*/  F2FP.F16.E4M3.UNPACK_B R3, R19 ;  /* 0x00000013ff03723e */ /* 0x000fe200020006ff */
[----:B------:R-:W-:Y:S02]  /*7af0*/  IMAD.MOV.U32 R32, RZ, RZ, R12 ;  /* 0x000000ffff207224 */ /* 0x000fe400078e000c */
[----:B------:R-:W-:Y:S02]  /*7b00*/  IMAD.MOV.U32 R33, RZ, RZ, R14 ;  /* 0x000000ffff217224 */ /* 0x000fe400078e000e */
[----:B------:R-:W-:Y:S02]  /*7b10*/  IMAD.MOV.U32 R34, RZ, RZ, R8 ;  /* 0x000000ffff227224 */ /* 0x000fe400078e0008 */
[----:B------:R-:W-:Y:S01]  /*7b20*/  IMAD.MOV.U32 R35, RZ, RZ, R10 ;  /* 0x000000ffff237224 */ /* 0x000fe200078e000a */
[----:B------:R-:W-:Y:S01]  /*7b30*/  HMMA.16816.F32 R20, R20, R2, R48 ;  /* 0x000000021414723c */ /* 0x000fe20000001830 */
[----:B------:R-:W-:-:S02]  /*7b40*/  F2FP.F16.E4M3.UNPACK_B R2, R26.H1 ;  /* 0x0000001aff02723e */ /* 0x000fc400030006ff */
[----:B------:R-:W-:-:S05]  /*7b50*/  F2FP.F16.E4M3.UNPACK_B R3, R27.H1 ;  /* 0x0000001bff03723e */ /* 0x000fca00030006ff */
[----:B------:R-:W-:Y:S01]  /*7b60*/  HMMA.16816.F32 R24, R32, R4, R28 ;  /* 0x000000042018723c */ /* 0x000fe2000000181c */
[----:B------:R-:W-:Y:S02]  /*7b70*/  IMAD.MOV.U32 R28, RZ, RZ, R13 ;  /* 0x000000ffff1c7224 */ /* 0x000fe400078e000d */
[----:B------:R-:W-:Y:S02]  /*7b80*/  IMAD.MOV.U32 R29, RZ, RZ, R15 ;  /* 0x000000ffff1d7224 */ /* 0x000fe400078e000f */
[----:B------:R-:W-:Y:S02]  /*7b90*/  IMAD.MOV.U32 R30, RZ, RZ, R9 ;  /* 0x000000ffff1e7224 */ /* 0x000fe400078e0009 */
[----:B------:R-:W-:Y:S01]  /*7ba0*/  IMAD.MOV.U32 R31, RZ, RZ, R11 ;  /* 0x000000ffff1f7224 */ /* 0x000fe200078e000b */
[----:B------:R-:W-:Y:S02]  /*7bb0*/  F2FP.F16.E4M3.UNPACK_B R4, R42.H1 ;  /* 0x0000002aff04723e */ /* 0x000fe400030006ff */
[----:B------:R-:W-:-:S02]  /*7bc0*/  F2FP.F16.E4M3.UNPACK_B R5, R43.H1 ;  /* 0x0000002bff05723e */ /* 0x000fc400030006ff */
[----:B------:R-:W-:Y:S02]  /*7bd0*/  LDSM.16.MT88.4 R40, [R57+0x1a000] ;  /* 0x01a000003928783b */ /* 0x000fe40000004200 */
[----:B------:R-:W-:Y:S02]  /*7be0*/  HMMA.16816.F32 R32, R28, R2, R36 ;  /* 0x000000021c20723c */ /* 0x000fe40000001824 */
[----:B------:R-:W0:Y:S04]  /*7bf0*/  LDSM.16.M88.4 R36, [R56+UR7+0x20080] ;  /* 0x020080073824783b */ /* 0x000e280008000200 */
[----:B------:R-:W1:Y:S01]  /*7c00*/  LDSM.16.MT88.4 R28, [R57+0x18000] ;  /* 0x01800000391c783b */ /* 0x000e620000004200 */
[----:B------:R-:W-:Y:S01]  /*7c10*/  IMAD.MOV.U32 R48, RZ, RZ, R13 ;  /* 0x000000ffff307224 */ /* 0x000fe200078e000d */
[----:B------:R-:W-:Y:S01]  /*7c20*/  F2FP.F16.E4M3.UNPACK_B R2, R18.H1 ;  /* 0x00000012ff02723e */ /* 0x000fe200030006ff */
[----:B------:R-:W-:Y:S01]  /*7c30*/  IMAD.MOV.U32 R49, RZ, RZ, R15 ;  /* 0x000000ffff317224 */ /* 0x000fe200078e000f */
[----:B------:R-:W-:Y:S01]  /*7c40*/  F2FP.F16.E4M3.UNPACK_B R3, R19.H1 ;  /* 0x00000013ff03723e */ /* 0x000fe200030006ff */
[----:B------:R-:W-:Y:S01]  /*7c50*/  IMAD.MOV.U32 R50, RZ, RZ, R9 ;  /* 0x000000ffff327224 */ /* 0x000fe200078e0009 */
[----:B------:R-:W1:Y:S01]  /*7c60*/  LDSM.16.M88.4 R16, [R56+UR7+0x20880] ;  /* 0x020880073810783b */ /* 0x000e620008000200 */
[----:B------:R-:W-:-:S07]  /*7c70*/  IMAD.MOV.U32 R51, RZ, RZ, R11 ;  /* 0x000000ffff337224 */ /* 0x000fce00078e000b */
[----:B------:R-:W-:Y:S01]  /*7c80*/  HMMA.16816.F32 R44, R48, R4, R44 ;  /* 0x00000004302c723c */ /* 0x000fe2000000182c */
[----:B------:R-:W-:Y:S02]  /*7c90*/  IMAD.MOV.U32 R4, RZ, RZ, R13 ;  /* 0x000000ffff047224 */ /* 0x000fe400078e000d */
[----:B------:R-:W-:-:S05]  /*7ca0*/  IMAD.MOV.U32 R5, RZ, RZ, R15 ;  /* 0x000000ffff057224 */ /* 0x000fca00078e000f */
[----:B------:R-:W-:Y:S01]  /*7cb0*/  HMMA.16816.F32 R48, R48, R2, R20 ;  /* 0x000000023030723c */ /* 0x000fe20000001814 */
[----:B------:R-:W-:Y:S01]  /*7cc0*/  F2FP.F16.E4M3.UNPACK_B R2, R6.H1 ;  /* 0x00000006ff02723e */ /* 0x000fe200030006ff */
[----:B------:R-:W1:Y:S01]  /*7cd0*/  LDSM.16.M88.4 R20, [R56+UR7+0x21080] ;  /* 0x021080073814783b */ /* 0x000e620008000200 */
[----:B------:R-:W-:Y:S01]  /*7ce0*/  F2FP.F16.E4M3.UNPACK_B R3, R7.H1 ;  /* 0x00000007ff03723e */ /* 0x000fe200030006ff */
[----:B------:R-:W-:Y:S02]  /*7cf0*/  IMAD.MOV.U32 R6, RZ, RZ, R9 ;  /* 0x000000ffff067224 */ /* 0x000fe400078e0009 */
[----:B------:R-:W-:-:S07]  /*7d00*/  IMAD.MOV.U32 R7, RZ, RZ, R11 ;  /* 0x000000ffff077224 */ /* 0x000fce00078e000b */
[----:B------:R-:W-:Y:S01]  /*7d10*/  HMMA.16816.F32 R24, R4, R2, R24 ;  /* 0x000000020418723c */ /* 0x000fe20000001818 */
[----:B------:R1:W1:Y:S01]  /*7d20*/  LDSM.16.M88.4 R4, [R56+UR7+0x21880] ;  /* 0x021880073804783b */ /* 0x0002620008000200 */
[----:B0-----:R-:W-:Y:S01]  /*7d30*/  F2FP.F16.E4M3.UNPACK_B R2, R36 ;  /* 0x00000024ff02723e */ /* 0x001fe200020006ff */
[----:B------:R-:W-:Y:S01]  /*7d40*/  IMAD.MOV.U32 R10, RZ, RZ, R40 ;  /* 0x000000ffff0a7224 */ /* 0x000fe200078e0028 */
[----:B------:R-:W-:Y:S01]  /*7d50*/  F2FP.F16.E4M3.UNPACK_B R3, R37 ;  /* 0x00000025ff03723e */ /* 0x000fe200020006ff */
[----:B-1----:R-:W-:Y:S02]  /*7d60*/  IMAD.MOV.U32 R8, RZ, RZ, R28 ;  /* 0x000000ffff087224 */ /* 0x002fe400078e001c */
[----:B------:R-:W-:Y:S02]  /*7d70*/  IMAD.MOV.U32 R9, RZ, RZ, R30 ;  /* 0x000000ffff097224 */ /* 0x000fe400078e001e */
[----:B------:R-:W-:Y:S01]  /*7d80*/  IMAD.MOV.U32 R11, RZ, RZ, R42 ;  /* 0x000000ffff0b7224 */ /* 0x000fe200078e002a */
[----:B------:R-:W-:Y:S01]  /*7d90*/  USHF.R.S32.HI UR9, URZ, 0x1f, UR4 ;  /* 0x0000001fff097899 */ /* 0x000fe20008011404 */
[----:B------:R-:W-:Y:S01]  /*7da0*/  IMAD.MOV.U32 R12, RZ, RZ, R28 ;  /* 0x000000ffff0c7224 */ /* 0x000fe200078e001c */
[----:B------:R-:W2:Y:S01]  /*7db0*/  LDL R56, [R1+0x324] ;  /* 0x0003240001387983 */ /* 0x000ea20000100800 */
[----:B------:R-:W-:-:S02]  /*7dc0*/  IMAD.MOV.U32 R13, RZ, RZ, R30 ;  /* 0x000000ffff0d7224 */ /* 0x000fc400078e001e */
[----:B------:R-:W-:Y:S01]  /*7dd0*/  IMAD.MOV.U32 R14, RZ, RZ, R40 ;  /* 0x000000ffff0e7224 */ /* 0x000fe200078e0028 */
[----:B------:R-:W-:Y:S01]  /*7de0*/  HMMA.16816.F32 R8, R8, R2, R32 ;  /* 0x000000020808723c */ /* 0x000fe20000001820 */
[----:B------:R-:W-:Y:S01]  /*7df0*/  F2FP.F16.E4M3.UNPACK_B R2, R16 ;  /* 0x00000010ff02723e */ /* 0x000fe200020006ff */
[----:B------:R-:W-:Y:S01]  /*7e00*/  IMAD.MOV.U32 R15, RZ, RZ, R42 ;  /* 0x000000ffff0f7224 */ /* 0x000fe200078e002a */
[----:B------:R-:W-:-:S07]  /*7e10*/  F2FP.F16.E4M3.UNPACK_B R3, R17 ;  /* 0x00000011ff03723e */ /* 0x000fce00020006ff */
[C---:B------:R-:W-:Y:S01]  /*7e20*/  HMMA.16816.F32 R44, R12.reuse, R2, R44 ;  /* 0x000000020c2c723c */ /* 0x040fe2000000182c */
[----:B------:R-:W-:Y:S02]  /*7e30*/  F2FP.F16.E4M3.UNPACK_B R2, R20 ;  /* 0x00000014ff02723e */ /* 0x000fe400020006ff */
[----:B------:R-:W-:Y:S01]  /*7e40*/  F2FP.F16.E4M3.UNPACK_B R3, R21 ;  /* 0x00000015ff03723e */ /* 0x000fe200020006ff */
[----:B------:R-:W-:Y:S02]  /*7e50*/  IMAD.MOV.U32 R32, RZ, RZ, R28 ;  /* 0x000000ffff207224 */ /* 0x000fe400078e001c */
[----:B------:R-:W-:Y:S01]  /*7e60*/  IMAD.MOV.U32 R33, RZ, RZ, R30 ;  /* 0x000000ffff217224 */ /* 0x000fe200078e001e */
[----:B------:R-:W2:Y:S01]  /*7e70*/  LDL R28, [R1+0x334] ;  /* 0x00033400011c7983 */ /* 0x000ea20000100800 */
[----:B------:R-:W-:Y:S02]  /*7e80*/  IMAD.MOV.U32 R34, RZ, RZ, R40 ;  /* 0x000000ffff227224 */ /* 0x000fe400078e0028 */
[----:B------:R-:W-:Y:S01]  /*7e90*/  HMMA.16816.F32 R48, R12, R2, R48 ;  /* 0x000000020c30723c */ /* 0x000fe20000001830 */
[----:B------:R-:W-:Y:S01]  /*7ea0*/  IMAD.MOV.U32 R35, RZ, RZ, R42 ;  /* 0x000000ffff237224 */ /* 0x000fe200078e002a */
[----:B------:R-:W2:Y:S01]  /*7eb0*/  LDL R40, [R1+0x32c] ;  /* 0x00032c0001287983 */ /* 0x000ea20000100800 */
[----:B------:R-:W-:-:S02]  /*7ec0*/  F2FP.F16.E4M3.UNPACK_B R2, R4 ;  /* 0x00000004ff02723e */ /* 0x000fc400020006ff */
[----:B------:R-:W-:Y:S01]  /*7ed0*/  F2FP.F16.E4M3.UNPACK_B R3, R5 ;  /* 0x00000005ff03723e */ /* 0x000fe200020006ff */
[----:B------:R-:W2:Y:S01]  /*7ee0*/  LDL R42, [R1+0x330] ;  /* 0x00033000012a7983 */ /* 0x000ea20000100800 */
[----:B------:R-:W-:Y:S01]  /*7ef0*/  F2FP.F16.E4M3.UNPACK_B R16, R16.H1 ;  /* 0x00000010ff10723e */ /* 0x000fe200030006ff */
[----:B------:R-:W-:Y:S01]  /*7f00*/  IMAD.MOV.U32 R55, RZ, RZ, R43 ;  /* 0x000000ffff377224 */ /* 0x000fe200078e002b */
[----:B------:R-:W-:Y:S01]  /*7f10*/  F2FP.F16.E4M3.UNPACK_B R17, R17.H1 ;  /* 0x00000011ff11723e */ /* 0x000fe200030006ff */
[----:B------:R-:W2:Y:S02]  /*7f20*/  LDL R30, [R1+0x340] ;  /* 0x00034000011e7983 */ /* 0x000ea40000100800 */
[----:B------:R-:W-:Y:S01]  /*7f30*/  HMMA.16816.F32 R32, R32, R2, R24 ;  /* 0x000000022020723c */ /* 0x000fe20000001818 */
[----:B------:R-:W-:Y:S02]  /*7f40*/  F2FP.F16.E4M3.UNPACK_B R24, R36.H1 ;  /* 0x00000024ff18723e */ /* 0x000fe400030006ff */
[----:B------:R-:W-:-:S02]  /*7f50*/  F2FP.F16.E4M3.UNPACK_B R25, R37.H1 ;  /* 0x00000025ff19723e */ /* 0x000fc400030006ff */
[----:B----4-:R-:W-:-:S04]  /*7f60*/  IADD3 R36, P1, PT, R53, UR4, RZ ;  /* 0x0000000435247c10 */ /* 0x010fc8000ff3e0ff */
[----:B---3--:R-:W-:Y:S02]  /*7f70*/  IADD3.X R37, PT, PT, R0, UR9, RZ, P1, !PT ;  /* 0x0000000900257c10 */ /* 0x008fe40008ffe4ff */
[----:B------:R-:W3:Y:S01]  /*7f80*/  LDL R0, [R1+0x338] ;  /* 0x0003380001007983 */ /* 0x000ee20000100800 */
[----:B-----5:R-:W-:Y:S01]  /*7f90*/  IADD3 R2, P0, PT, R54, UR4, RZ ;  /* 0x0000000436027c10 */ /* 0x020fe2000ff1e0ff */
[----:B------:R-:W-:Y:S02]  /*7fa0*/  IMAD.MOV.U32 R12, RZ, RZ, R29 ;  /* 0x000000ffff0c7224 */ /* 0x000fe400078e001d */
[----:B------:R-:W-:Y:S01]  /*7fb0*/  IMAD.MOV.U32 R13, RZ, RZ, R31 ;  /* 0x000000ffff0d7224 */ /* 0x000fe200078e001f */
[----:B--2---:R-:W-:Y:S01]  /*7fc0*/  IADD3.X R3, PT, PT, R52, UR9, RZ, P0, !PT ;  /* 0x0000000934037c10 */ /* 0x004fe200087fe4ff */
[----:B------:R-:W-:Y:S01]  /*7fd0*/  IMAD.MOV.U32 R14, RZ, RZ, R41 ;  /* 0x000000ffff0e7224 */ /* 0x000fe200078e0029 */
[----:B------:R-:W2:Y:S04]  /*7fe0*/  LDG.E.U8 R60, desc[UR12][R36.64] ;  /* 0x0000000c243c7981 */ /* 0x000ea8000c1e1100 */
[----:B------:R0:W4:Y:S02]  /*7ff0*/  LDG.E.U8 R61, desc[UR12][R2.64] ;  /* 0x0000000c023d7981 */ /* 0x000124000c1e1100 */
[----:B0-----:R-:W-:-:S04]  /*8000*/  IADD3 R2, P0, PT, R58, UR4, RZ ;  /* 0x000000043a027c10 */ /* 0x001fc8000ff1e0ff */
[----:B------:R-:W-:Y:S01]  /*8010*/  IADD3.X R3, PT, PT, R56, UR9, RZ, P0, !PT ;  /* 0x0000000938037c10 */ /* 0x000fe200087fe4ff */
[----:B------:R-:W-:Y:S01]  /*8020*/  IMAD.MOV.U32 R15, RZ, RZ, R43 ;  /* 0x000000ffff0f7224 */ /* 0x000fe200078e002b */
[----:B------:R-:W5:Y:S04]  /*8030*/  LDL R56, [R1+0x33c] ;  /* 0x00033c0001387983 */ /* 0x000f680000100800 */
[----:B------:R3:W2:Y:S01]  /*8040*/  LDG.E.U8 R59, desc[UR12][R2.64] ;  /* 0x0000000c023b7981 */ /* 0x0006a2000c1e1100 */
[----:B------:R-:W-:Y:S02]  /*8050*/  IMAD.MOV.U32 R52, RZ, RZ, R29 ;  /* 0x000000ffff347224 */ /* 0x000fe400078e001d */
[----:B------:R-:W-:Y:S02]  /*8060*/  IMAD.MOV.U32 R53, RZ, RZ, R31 ;  /* 0x000000ffff357224 */ /* 0x000fe400078e001f */
[----:B------:R-:W-:Y:S01]  /*8070*/  IMAD.MOV.U32 R54, RZ, RZ, R41 ;  /* 0x000000ffff367224 */ /* 0x000fe200078e0029 */
[----:B------:R-:W-:Y:S01]  /*8080*/  HMMA.16816.F32 R8, R12, R24, R8 ;  /* 0x000000180c08723c */ /* 0x000fe20000001808 */
[----:B------:R-:W0:Y:S04]  /*8090*/  LDSM.16.MT88.4 R24, [R57+0x1c000] ;  /* 0x01c000003918783b */ /* 0x000e280000004200 */
[----:B------:R1:W0:Y:S03]  /*80a0*/  LDSM.16.MT88.4 R12, [R57+0x1e000] ;  /* 0x01e00000390c783b */ /* 0x0002260000004200 */
[----:B------:R-:W-:Y:S01]  /*80b0*/  HMMA.16816.F32 R44, R52, R16, R44 ;  /* 0x00000010342c723c */ /* 0x000fe2000000182c */
[----:B-1----:R-:W2:Y:S01]  /*80c0*/  LDL R57, [R1+0x350] ;  /* 0x0003500001397983 */ /* 0x002ea20000100800 */
[----:B------:R-:W-:-:S03]  /*80d0*/  IADD3 R16, P0, PT, R42, UR4, RZ ;  /* 0x000000042a107c10 */ /* 0x000fc6000ff1e0ff */
[----:B------:R-:W4:Y:S01]  /*80e0*/  LDL R42, [R1+0x358] ;  /* 0x00035800012a7983 */ /* 0x000f220000100800 */
[----:B------:R-:W-:-:S03]  /*80f0*/  IADD3.X R17, PT, PT, R40, UR9, RZ, P0, !PT ;  /* 0x0000000928117c10 */ /* 0x000fc600087fe4ff */
[----:B------:R-:W4:Y:S01]  /*8100*/  LDL R40, [R1+0x34c] ;  /* 0x00034c0001287983 */ /* 0x000f220000100800 */
[----:B------:R-:W-:Y:S02]  /*8110*/  F2FP.F16.E4M3.UNPACK_B R36, R4.H1 ;  /* 0x00000004ff24723e */ /* 0x000fe400030006ff */
[----:B------:R-:W-:Y:S01]  /*8120*/  F2FP.F16.E4M3.UNPACK_B R20, R20.H1 ;  /* 0x00000014ff14723e */ /* 0x000fe200030006ff */
[----:B------:R2:W4:Y:S01]  /*8130*/  LDG.E.U8 R58, desc[UR12][R16.64] ;  /* 0x0000000c103a7981 */ /* 0x000522000c1e1100 */
[----:B---3--:R-:W-:-:S03]  /*8140*/  IADD3 R2, P1, PT, R0, UR4, RZ ;  /* 0x0000000400027c10 */ /* 0x008fc6000ff3e0ff */
[----:B------:R-:W3:Y:S01]  /*8150*/  LDL R0, [R1+0x348] ;  /* 0x0003480001007983 */ /* 0x000ee20000100800 */
[----:B------:R-:W-:Y:S02]  /*8160*/  IADD3.X R3, PT, PT, R28, UR9, RZ, P1, !PT ;  /* 0x000000091c037c10 */ /* 0x000fe40008ffe4ff */
[----:B------:R-:W-:-:S07]  /*8170*/  F2FP.F16.E4M3.UNPACK_B R21, R21.H1 ;  /* 0x00000015ff15723e */ /* 0x000fce00030006ff */
[----:B------:R-:W-:Y:S01]  /*8180*/  HMMA.16816.F32 R48, R52, R20, R48 ;  /* 0x000000143430723c */ /* 0x000fe20000001830 */
[----:B------:R-:W5:Y:S01]  /*8190*/  LDL R52, [R1+0x344] ;  /* 0x0003440001347983 */ /* 0x000f620000100800 */
[----:B--2---:R-:W-:Y:S02]  /*81a0*/  IADD3 R16, P2, PT, R57, UR4, RZ ;  /* 0x0000000439107c10 */ /* 0x004fe4000ff5e0ff */
[----:B---3--:R-:W-:Y:S01]  /*81b0*/  IADD3 R4, P1, PT, R0, UR4, RZ ;  /* 0x0000000400047c10 */ /* 0x008fe2000ff3e0ff */
[----:B------:R1:W2:Y:S04]  /*81c0*/  LDG.E.U8 R57, desc[UR12][R2.64] ;  /* 0x0000000c02397981 */ /* 0x0002a8000c1e1100 */
[----:B------:R-:W3:Y:S01]  /*81d0*/  LDL R0, [R1+0x354] ;  /* 0x0003540001007983 */ /* 0x000ee20000100800 */
[----:B----4-:R-:W-:-:S03]  /*81e0*/  IADD3.X R17, PT, PT, R40, UR9, RZ, P2, !PT ;  /* 0x0000000928117c10 */ /* 0x010fc600097fe4ff */
[----:B------:R-:W4:Y:S01]  /*81f0*/  LDL R40, [R1+0x360] ;  /* 0x0003600001287983 */ /* 0x000f220000100800 */
[----:B------:R-:W-:Y:S01]  /*8200*/  IADD3 R20, P0, PT, R30, UR4, RZ ;  /* 0x000000041e147c10 */ /* 0x000fe2000ff1e0ff */
[----:B------:R-:W-:Y:S01]  /*8210*/  IMAD.MOV.U32 R28, RZ, RZ, R29 ;  /* 0x000000ffff1c7224 */ /* 0x000fe200078e001d */
[----:B------:R-:W-:Y:S01]  /*8220*/  F2FP.F16.E4M3.UNPACK_B R37, R5.H1 ;  /* 0x00000005ff25723e */ /* 0x000fe200030006ff */
[----:B------:R-:W2:Y:S01]  /*8230*/  LDG.E.U8 R54, desc[UR12][R16.64] ;  /* 0x0000000c10367981 */ /* 0x000ea2000c1e1100 */
[----:B-----5:R-:W-:Y:S02]  /*8240*/  IADD3.X R21, PT, PT, R56, UR9, RZ, P0, !PT ;  /* 0x0000000938157c10 */ /* 0x020fe400087fe4ff */
[----:B-1----:R-:W-:Y:S01]  /*8250*/  IADD3 R2, P0, PT, R42, UR4, RZ ;  /* 0x000000042a027c10 */ /* 0x002fe2000ff1e0ff */
[----:B------:R-:W-:Y:S01]  /*8260*/  IMAD.MOV.U32 R29, RZ, RZ, R31 ;  /* 0x000000ffff1d7224 */ /* 0x000fe200078e001f */
[----:B------:R-:W-:Y:S01]  /*8270*/  IADD3.X R5, PT, PT, R52, UR9, RZ, P1, !PT ;  /* 0x0000000934057c10 */ /* 0x000fe20008ffe4ff */
[----:B------:R-:W-:Y:S01]  /*8280*/  IMAD.MOV.U32 R30, RZ, RZ, R41 ;  /* 0x000000ffff1e7224 */ /* 0x000fe200078e0029 */
[----:B------:R-:W5:Y:S01]  /*8290*/  LDL R52, [R1+0x364] ;  /* 0x0003640001347983 */ /* 0x000f620000100800 */
[----:B------:R-:W-:-:S03]  /*82a0*/  IMAD.MOV.U32 R31, RZ, RZ, R43 ;  /* 0x000000ffff1f7224 */ /* 0x000fc600078e002b */
[----:B------:R4:W2:Y:S04]  /*82b0*/  LDG.E.U8 R55, desc[UR12][R4.64] ;  /* 0x0000000c04377981 */ /* 0x0008a8000c1e1100 */
[----:B------:R-:W-:Y:S01]  /*82c0*/  HMMA.16816.F32 R28, R28, R36, R32 ;  /* 0x000000241c1c723c */ /* 0x000fe20000001820 */
[----:B------:R-:W-:Y:S01]  /*82d0*/  F2FP.F16.E4M3.UNPACK_B R36, R38 ;  /* 0x00000026ff24723e */ /* 0x000fe200020006ff */
[----:B0-----:R-:W-:Y:S01]  /*82e0*/  IMAD.MOV.U32 R32, RZ, RZ, R24 ;  /* 0x000000ffff207224 */ /* 0x001fe200078e0018 */
[----:B------:R-:W2:Y:S04]  /*82f0*/  LDL R43, [R1+0x378] ;  /* 0x00037800012b7983 */ /* 0x000ea80000100800 */
[----:B------:R-:W2:Y:S01]  /*8300*/  LDL R5, [R1+0x35c] ;  /* 0x00035c0001057983 */ /* 0x000ea20000100800 */
[----:B------:R-:W-:Y:S01]  /*8310*/  F2FP.F16.E4M3.UNPACK_B R37, R39 ;  /* 0x00000027ff25723e */ /* 0x000fe200020006ff */
[----:B------:R-:W-:-:S02]  /*8320*/  IMAD.MOV.U32 R33, RZ, RZ, R26 ;  /* 0x000000ffff217224 */ /* 0x000fc400078e001a */
[----:B------:R-:W-:Y:S01]  /*8330*/  IMAD.MOV.U32 R34, RZ, RZ, R12 ;  /* 0x000000ffff227224 */ /* 0x000fe200078e000c */
[----:B------:R-:W5:Y:S01]  /*8340*/  LDL R42, [R1+0x36c] ;  /* 0x00036c00012a7983 */ /* 0x000f620000100800 */
[----:B------:R-:W-:-:S03]  /*8350*/  IMAD.MOV.U32 R35, RZ, RZ, R14 ;  /* 0x000000ffff237224 */ /* 0x000fc600078e000e */
[----:B------:R-:W5:Y:S04]  /*8360*/  LDL R41, [R1+0x380] ;  /* 0x0003800001297983 */ /* 0x000f680000100800 */
[----:B------:R-:W-:Y:S01]  /*8370*/  HMMA.16816.F32 R8, R32, R36, R8 ;  /* 0x000000242008723c */ /* 0x000fe20000001808 */
[----:B------:R-:W5:Y:S04]  /*8380*/  LDL R37, [R1+0x37c] ;  /* 0x00037c0001257983 */ /* 0x000f680000100800 */
[----:B------:R-:W5:Y:S04]  /*8390*/  LDG.E.U8 R56, desc[UR12][R20.64] ;  /* 0x0000000c14387981 */ /* 0x000f68000c1e1100 */
[----:B------:R-:W5:Y:S04]  /*83a0*/  LDL R36, [R1+0x384] ;  /* 0x0003840001247983 */ /* 0x000f680000100800 */
[----:B------:R-:W5:Y:S04]  /*83b0*/  LDL R26, [R1+0x184] ;  /* 0x00018400011a7983 */ /* 0x000f680000100800 */
[----:B------:R-:W5:Y:S04]  /*83c0*/  LDL R21, [R1+0x388] ;  /* 0x0003880001157983 */ /* 0x000f680000100800 */
[----:B------:R-:W5:Y:S01]  /*83d0*/  LDL R20, [R1+0x390] ;  /* 0x0003900001147983 */ /* 0x000f620000100800 */
[----:B---3--:R-:W-:-:S03]  /*83e0*/  IADD3.X R3, PT, PT, R0, UR9, RZ, P0, !PT ;  /* 0x0000000900037c10 */ /* 0x008fc600087fe4ff */
[----:B------:R-:W3:Y:S04]  /*83f0*/  LDL R0, [R1+0x368] ;  /* 0x0003680001007983 */ /* 0x000ee80000100800 */
[----:B------:R3:W5:Y:S04]  /*8400*/  LDG.E.U8 R53, desc[UR12][R2.64] ;  /* 0x0000000c02357981 */ /* 0x000768000c1e1100 */
[----:B------:R-:W5:Y:S01]  /*8410*/  LDL R3, [R1+0x370] ;  /* 0x0003700001037983 */ /* 0x000f620000100800 */
[----:B----4-:R-:W-:-:S03]  /*8420*/  IADD3 R4, P0, PT, R40, UR4, RZ ;  /* 0x0000000428047c10 */ /* 0x010fc6000ff1e0ff */
[----:B------:R-:W4:Y:S01]  /*8430*/  LDL R40, [R1+0x374] ;  /* 0x0003740001287983 */ /* 0x000f220000100800 */
[----:B------:R-:W-:Y:S02]  /*8440*/  F2FP.F16.E4M3.UNPACK_B R16, R18 ;  /* 0x00000012ff10723e */ /* 0x000fe400020006ff */
[----:B------:R-:W-:Y:S02]  /*8450*/  F2FP.F16.E4M3.UNPACK_B R17, R19 ;  /* 0x00000013ff11723e */ /* 0x000fe400020006ff */
[----:B--2---:R-:W-:-:S05]  /*8460*/  IADD3.X R5, PT, PT, R5, UR9, RZ, P0, !PT ;  /* 0x0000000905057c10 */ /* 0x004fca00087fe4ff */
[----:B------:R-:W-:Y:S01]  /*8470*/  HMMA.16816.F32 R44, R32, R16, R44 ;  /* 0x00000010202c723c */ /* 0x000fe2000000182c */
[----:B---3--:R-:W-:Y:S02]  /*8480*/  IADD3 R2, P1, PT, R0, UR4, RZ ;  /* 0x0000000400027c10 */ /* 0x008fe4000ff3e0ff */
[----:B------:R-:W2:Y:S01]  /*8490*/  LDL R0, [R1+0x38c] ;  /* 0x00038c0001007983 */ /* 0x000ea20000100800 */
[----:B-----5:R-:W-:Y:S02]  /*84a0*/  IADD3 R16, P0, PT, R3, UR4, RZ ;  /* 0x0000000403107c10 */ /* 0x020fe4000ff1e0ff */
[----:B------:R-:W-:Y:S02]  /*84b0*/  IADD3.X R3, PT, PT, R52, UR9, RZ, P1, !PT ;  /* 0x0000000934037c10 */ /* 0x000fe40008ffe4ff */
[----:B------:R0:W3:Y:S01]  /*84c0*/  LDG.E.U8 R52, desc[UR12][R4.64] ;  /* 0x0000000c04347981 */ /* 0x0000e2000c1e1100 */
[----:B------:R-:W-:-:S05]  /*84d0*/  IADD3.X R17, PT, PT, R42, UR9, RZ, P0, !PT ;  /* 0x000000092a117c10 */ /* 0x000fca00087fe4ff */
[----:B------:R-:W5:Y:S01]  /*84e0*/  LDG.E.U8 R42, desc[UR12][R16.64] ;  /* 0x0000000c102a7981 */ /* 0x000f62000c1e1100 */
[----:B0-----:R-:W-:-:S03]  /*84f0*/  IADD3 R4, P1, PT, R43, UR4, RZ ;  /* 0x000000042b047c10 */ /* 0x001fc6000ff3e0ff */
[----:B------:R0:W3:Y:S01]  /*8500*/  LDG.E.U8 R43, desc[UR12][R2.64] ;  /* 0x0000000c022b7981 */ /* 0x0000e2000c1e1100 */
[----:B----4-:R-:W-:Y:S02]  /*8510*/  IADD3.X R5, PT, PT, R40, UR9, RZ, P1, !PT ;  /* 0x0000000928057c10 */ /* 0x010fe40008ffe4ff */
[----:B0-----:R-:W-:-:S03]  /*8520*/  IADD3 R2, P0, PT, R41, UR4, RZ ;  /* 0x0000000429027c10 */ /* 0x001fc6000ff1e0ff */
[----:B------:R0:W4:Y:S01]  /*8530*/  LDG.E.U8 R41, desc[UR12][R4.64] ;  /* 0x0000000c04297981 */ /* 0x000122000c1e1100 */
[----:B------:R-:W-:-:S05]  /*8540*/  IADD3.X R3, PT, PT, R37, UR9, RZ, P0, !PT ;  /* 0x0000000925037c10 */ /* 0x000fca00087fe4ff */
[----:B------:R1:W3:Y:S01]  /*8550*/  LDG.E.U8 R40, desc[UR12][R2.64] ;  /* 0x0000000c02287981 */ /* 0x0002e2000c1e1100 */
[----:B0-----:R-:W-:Y:S02]  /*8560*/  F2FP.F16.E4M3.UNPACK_B R4, R6 ;  /* 0x00000006ff04723e */ /* 0x001fe400020006ff */
[----:B------:R-:W-:Y:S02]  /*8570*/  F2FP.F16.E4M3.UNPACK_B R5, R7 ;  /* 0x00000007ff05723e */ /* 0x000fe400020006ff */
[----:B-1----:R-:W-:Y:S02]  /*8580*/  F2FP.F16.E4M3.UNPACK_B R2, R22 ;  /* 0x00000016ff02723e */ /* 0x002fe400020006ff */
[----:B------:R-:W-:-:S03]  /*8590*/  F2FP.F16.E4M3.UNPACK_B R3, R23 ;  /* 0x00000017ff03723e */ /* 0x000fc600020006ff */
[----:B------:R-:W-:Y:S01]  /*85a0*/  HMMA.16816.F32 R28, R32, R4, R28 ;  /* 0x00000004201c723c */ /* 0x000fe2000000181c */
[----:B------:R-:W-:-:S07]  /*85b0*/  IADD3 R16, P1, PT, R21, UR4, RZ ;  /* 0x0000000415107c10 */ /* 0x000fce000ff3e0ff */
[----:B------:R-:W-:Y:S01]  /*85c0*/  HMMA.16816.F32 R48, R32, R2, R48 ;  /* 0x000000022030723c */ /* 0x000fe20000001830 */
[----:B------:R-:W-:Y:S01]  /*85d0*/  F2FP.F16.E4M3.UNPACK_B R2, R38.H1 ;  /* 0x00000026ff02723e */ /* 0x000fe200030006ff */
[----:B------:R-:W-:Y:S01]  /*85e0*/  IMAD.MOV.U32 R32, RZ, RZ, R25 ;  /* 0x000000ffff207224 */ /* 0x000fe200078e0019 */
[----:B------:R-:W-:Y:S01]  /*85f0*/  F2FP.F16.E4M3.UNPACK_B R3, R39.H1 ;  /* 0x00000027ff03723e */ /* 0x000fe200030006ff */
[----:B------:R-:W-:Y:S02]  /*8600*/  IMAD.MOV.U32 R33, RZ, RZ, R27 ;  /* 0x000000ffff217224 */ /* 0x000fe400078e001b */
[----:B------:R-:W-:Y:S02]  /*8610*/  IMAD.MOV.U32 R34, RZ, RZ, R13 ;  /* 0x000000ffff227224 */ /* 0x000fe400078e000d */
[----:B------:R-:W-:Y:S01]  /*8620*/  IMAD.MOV.U32 R35, RZ, RZ, R15 ;  /* 0x000000ffff237224 */ /* 0x000fe200078e000f */
[----:B------:R-:W-:Y:S02]  /*8630*/  IADD3.X R17, PT, PT, R36, UR9, RZ, P1, !PT ;  /* 0x0000000924117c10 */ /* 0x000fe40008ffe4ff */
[----:B------:R-:W-:Y:S01]  /*8640*/  F2FP.F16.E4M3.UNPACK_B R4, R18.H1 ;  /* 0x00000012ff04723e */ /* 0x000fe200030006ff */
[----:B------:R-:W-:Y:S01]  /*8650*/  IMAD.MOV.U32 R18, RZ, RZ, R13 ;  /* 0x000000ffff127224 */ /* 0x000fe200078e000d */
[----:B------:R-:W-:Y:S01]  /*8660*/  F2FP.F16.E4M3.UNPACK_B R5, R19.H1 ;  /* 0x00000013ff05723e */ /* 0x000fe200030006ff */
[----:B------:R0:W3:Y:S01]  /*8670*/  LDG.E.U8 R37, desc[UR12][R16.64] ;  /* 0x0000000c10257981 */ /* 0x0000e2000c1e1100 */
[----:B------:R-:W-:Y:S01]  /*8680*/  HMMA.16816.F32 R8, R32, R2, R8 ;  /* 0x000000022008723c */ /* 0x000fe20000001808 */
[----:B------:R-:W-:Y:S01]  /*8690*/  IMAD.MOV.U32 R19, RZ, RZ, R15 ;  /* 0x000000ffff137224 */ /* 0x000fe200078e000f */
[----:B------:R-:W-:-:S02]  /*86a0*/  F2FP.F16.E4M3.UNPACK_B R2, R22.H1 ;  /* 0x00000016ff02723e */ /* 0x000fc400030006ff */
[----:B------:R-:W-:Y:S02]  /*86b0*/  F2FP.F16.E4M3.UNPACK_B R3, R23.H1 ;  /* 0x00000017ff03723e */ /* 0x000fe400030006ff */
[----:B------:R-:W-:Y:S02]  /*86c0*/  F2FP.F16.E4M3.UNPACK_B R6, R6.H1 ;  /* 0x00000006ff06723e */ /* 0x000fe400030006ff */
[----:B------:R-:W-:Y:S01]  /*86d0*/  F2FP.F16.E4M3.UNPACK_B R7, R7.H1 ;  /* 0x00000007ff07723e */ /* 0x000fe200030006ff */
[----:B0-----:R-:W-:Y:S02]  /*86e0*/  IMAD.MOV.U32 R16, RZ, RZ, R25 ;  /* 0x000000ffff107224 */ /* 0x001fe400078e0019 */
[----:B------:R-:W-:-:S07]  /*86f0*/  IMAD.MOV.U32 R17, RZ, RZ, R27 ;  /* 0x000000ffff117224 */ /* 0x000fce00078e001b */
[C---:B------:R-:W-:Y:S08]  /*8700*/  HMMA.16816.F32 R44, R16.reuse, R4, R44 ;  /* 0x00000004102c723c */ /* 0x040ff0000000182c */
[C---:B------:R-:W-:Y:S08]  /*8710*/  HMMA.16816.F32 R48, R16.reuse, R2, R48 ;  /* 0x000000021030723c */ /* 0x040ff00000001830 */
[----:B------:R-:W-:Y:S01]  /*8720*/  HMMA.16816.F32 R16, R16, R6, R28 ;  /* 0x000000061010723c */ /* 0x000fe2000000181c */
[----:B------:R-:W3:Y:S04]  /*8730*/  LDL.LU R29, [R1+0x4] ;  /* 0x00000400011d7983 */ /* 0x000ee80000300800 */
[----:B------:R-:W3:Y:S01]  /*8740*/  LDL.LU R27, [R1+0x8] ;  /* 0x00000800011b7983 */ /* 0x000ee20000300800 */
[----:B------:R-:W-:Y:S01]  /*8750*/  IADD3 R20, P2, PT, R20, UR4, RZ ;  /* 0x0000000414147c10 */ /* 0x000fe2000ff5e0ff */
[----:B------:R-:W-:Y:S01]  /*8760*/  FMUL R12, R44, UR10 ;  /* 0x0000000a2c0c7c20 */ /* 0x000fe20008400000 */
[----:B------:R-:W-:-:S03]  /*8770*/  FMUL R13, R9, UR10 ;  /* 0x0000000a090d7c20 */ /* 0x000fc60008400000 */
[----:B------:R-:W-:Y:S01]  /*8780*/  FMUL R14, R48, UR10 ;  /* 0x0000000a300e7c20 */ /* 0x000fe20008400000 */
[----:B------:R-:W-:Y:S01]  /*8790*/  LOP3.LUT R25, R26, 0x8, RZ, 0xfc, !PT ;  /* 0x000000081a197812 */ /* 0x000fe200078efcff */
[----:B------:R-:W-:-:S06]  /*87a0*/  FMUL R8, R8, UR10 ;  /* 0x0000000a08087c20 */ /* 0x000fcc0008400000 */
[----:B------:R-:W-:Y:S01]  /*87b0*/  FMUL R16, R16, UR10 ;  /* 0x0000000a10107c20 */ /* 0x000fe20008400000 */
[----:B------:R-:W-:Y:S01]  /*87c0*/  FMUL R17, R17, UR10 ;  /* 0x0000000a11117c20 */ /* 0x000fe20008400000 */
[----:B------:R-:W-:Y:S01]  /*87d0*/  FMUL R10, R10, UR10 ;  /* 0x0000000a0a0a7c20 */ /* 0x000fe20008400000 */
[----:B------:R-:W-:Y:S01]  /*87e0*/  FMUL R19, R19, UR10 ;  /* 0x0000000a13137c20 */ /* 0x000fe20008400000 */
[----:B--2---:R-:W-:Y:S02]  /*87f0*/  IADD3.X R21, PT, PT, R0, UR9, RZ, P2, !PT ;  /* 0x0000000900157c10 */ /* 0x004fe400097fe4ff */
[----:B------:R-:W0:Y:S03]  /*8800*/  S2R R0, SR_TID.X ;  /* 0x0000000000007919 */ /* 0x000e260000002100 */
[----:B------:R0:W2:Y:S02]  /*8810*/  LDG.E.U8 R36, desc[UR12][R20.64] ;  /* 0x0000000c14247981 */ /* 0x0000a4000c1e1100 */
[----:B0-----:R-:W-:Y:S01]  /*8820*/  LOP3.LUT R21, R0, 0x3, RZ, 0xc0, !PT ;  /* 0x0000000300157812 */ /* 0x001fe200078ec0ff */
[----:B------:R-:W-:Y:S03]  /*8830*/  BAR.SYNC.DEFER_BLOCKING 0x0 ;  /* 0x0000000000007b1d */ /* 0x000fe60000010000 */
[----:B------:R-:W-:-:S02]  /*8840*/  LEA R4, P0, R21, UR5, 0x1 ;  /* 0x0000000515047c11 */ /* 0x000fc4000f8008ff */
[----:B------:R-:W-:-:S03]  /*8850*/  LEA R0, P1, R21, UR5, 0x1 ;  /* 0x0000000515007c11 */ /* 0x000fc6000f8208ff */
[----:B------:R-:W-:Y:S01]  /*8860*/  VIADD R3, R4, 0x8 ;  /* 0x0000000804037836 */ /* 0x000fe20000000000 */
[----:B------:R-:W-:Y:S01]  /*8870*/  IADD3 RZ, P3, PT, R0, 0x8, RZ ;  /* 0x0000000800ff7810 */ /* 0x000fe20007f7e0ff */
[----:B------:R-:W-:-:S03]  /*8880*/  IMAD.X R2, RZ, RZ, UR6, P1 ;  /* 0x00000006ff027e24 */ /* 0x000fc600088e06ff */
[-C--:B------:R-:W-:Y:S01]  /*8890*/  ISETP.GT.U32.AND P2, PT, R3, R26.reuse, PT ;  /* 0x0000001a0300720c */ /* 0x080fe20003f44070 */
[--C-:B------:R-:W-:Y:S01]  /*88a0*/  IMAD.X R3, RZ, RZ, R2.reuse, P3 ;  /* 0x000000ffff037224 */ /* 0x100fe200018e0602 */
[----:B------:R-:W-:Y:S01]  /*88b0*/  IADD3 RZ, P3, PT, R0, 0x9, RZ ;  /* 0x0000000900ff7810 */ /* 0x000fe20007f7e0ff */
[----:B------:R-:W-:Y:S02]  /*88c0*/  VIADD R15, R4, 0x9 ;  /* 0x00000009040f7836 */ /* 0x000fe40000000000 */
[----:B------:R-:W-:Y:S01]  /*88d0*/  IMAD.X R6, RZ, RZ, UR6, P0 ;  /* 0x00000006ff067e24 */ /* 0x000fe200080e06ff */
[----:B------:R-:W-:Y:S01]  /*88e0*/  IADD3 RZ, P0, PT, R0, 0x10, RZ ;  /* 0x0000001000ff7810 */ /* 0x000fe20007f1e0ff */
[--C-:B------:R-:W-:Y:S01]  /*88f0*/  IMAD.X R5, RZ, RZ, R2.reuse, P3 ;  /* 0x000000ffff057224 */ /* 0x100fe200018e0602 */
[-C--:B------:R-:W-:Y:S01]  /*8900*/  ISETP.GT.U32.AND P1, PT, R15, R26.reuse, PT ;  /* 0x0000001a0f00720c */ /* 0x080fe20003f24070 */
[C---:B------:R-:W-:Y:S01]  /*8910*/  VIADD R24, R4.reuse, 0x10 ;  /* 0x0000001004187836 */ /* 0x040fe20000000000 */
[----:B------:R-:W-:Y:S01]  /*8920*/  ISETP.GT.U32.AND.EX P2, PT, R3, RZ, PT, P2 ;  /* 0x000000ff0300720c */ /* 0x000fe20003f44120 */
[----:B------:R-:W-:Y:S01]  /*8930*/  FMUL R3, R45, UR10 ;  /* 0x0000000a2d037c20 */ /* 0x000fe20008400000 */
[----:B------:R-:W-:Y:S01]  /*8940*/  ISETP.GE.U32.AND P3, PT, R4, R26, PT ;  /* 0x0000001a0400720c */ /* 0x000fe20003f66070 */
[----:B------:R-:W-:Y:S01]  /*8950*/  IMAD.X R7, RZ, RZ, R2, P0 ;  /* 0x000000ffff077224 */ /* 0x000fe200000e0602 */
[----:B------:R-:W-:-:S02]  /*8960*/  ISETP.GT.U32.AND.EX P1, PT, R5, RZ, PT, P1 ;  /* 0x000000ff0500720c */ /* 0x000fc40003f24110 */
[----:B------:R-:W-:Y:S02]  /*8970*/  ISETP.GT.U32.AND P0, PT, R24, R26, PT ;  /* 0x0000001a1800720c */ /* 0x000fe40003f04070 */
[----:B------:R-:W-:Y:S02]  /*8980*/  ISETP.GE.U32.AND.EX P3, PT, R6, RZ, PT, P3 ;  /* 0x000000ff0600720c */ /* 0x000fe40003f66130 */
[----:B------:R-:W-:Y:S02]  /*8990*/  FSEL R3, R3, -INF , !P1 ;  /* 0xff80000003037808 */ /* 0x000fe40004800000 */
[----:B------:R-:W-:Y:S02]  /*89a0*/  IADD3 RZ, P1, PT, R0, 0x11, RZ ;  /* 0x0000001100ff7810 */ /* 0x000fe40007f3e0ff */
[----:B------:R-:W-:Y:S02]  /*89b0*/  ISETP.GT.U32.AND.EX P0, PT, R7, RZ, PT, P0 ;  /* 0x000000ff0700720c */ /* 0x000fe40003f04100 */
[----:B------:R-:W-:-:S02]  /*89c0*/  FSEL R9, R12, -INF , !P2 ;  /* 0xff8000000c097808 */ /* 0x000fc40005000000 */
[----:B------:R-:W-:Y:S01]  /*89d0*/  FSEL R12, R13, -INF , !P3 ;  /* 0xff8000000d0c7808 */ /* 0x000fe20005800000 */
[----:B------:R-:W-:Y:S01]  /*89e0*/  VIADD R21, R4, 0x11 ;  /* 0x0000001104157836 */ /* 0x000fe20000000000 */
[C---:B------:R-:W-:Y:S02]  /*89f0*/  IADD3 RZ, P2, PT, R0.reuse, 0x18, RZ ;  /* 0x0000001800ff7810 */ /* 0x040fe40007f5e0ff */
[----:B------:R-:W-:Y:S02]  /*8a00*/  IADD3 RZ, P3, PT, R0, 0x19, RZ ;  /* 0x0000001900ff7810 */ /* 0x000fe40007f7e0ff */
[----:B------:R-:W-:Y:S01]  /*8a10*/  FSEL R0, R14, -INF , !P0 ;  /* 0xff8000000e007808 */ /* 0x000fe20004000000 */
[--C-:B------:R-:W-:Y:S01]  /*8a20*/  IMAD.X R14, RZ, RZ, R2.reuse, P1 ;  /* 0x000000ffff0e7224 */ /* 0x100fe200008e0602 */
[CC--:B------:R-:W-:Y:S01]  /*8a30*/  ISETP.GT.U32.AND P1, PT, R4.reuse, R26.reuse, PT ;  /* 0x0000001a0400720c */ /* 0x0c0fe20003f24070 */
[--C-:B------:R-:W-:Y:S01]  /*8a40*/  IMAD.X R13, RZ, RZ, R2.reuse, P2 ;  /* 0x000000ffff0d7224 */ /* 0x100fe200010e0602 */
[-C--:B------:R-:W-:Y:S01]  /*8a50*/  ISETP.GT.U32.AND P2, PT, R21, R26.reuse, PT ;  /* 0x0000001a1500720c */ /* 0x080fe20003f44070 */
[----:B------:R-:W-:Y:S01]  /*8a60*/  VIADD R22, R4, 0x18 ;  /* 0x0000001804167836 */ /* 0x000fe20000000000 */
[----:B------:R-:W-:Y:S01]  /*8a70*/  ISETP.GT.U32.AND.EX P1, PT, R6, RZ, PT, P1 ;  /* 0x000000ff0600720c */ /* 0x000fe20003f24110 */
[----:B------:R-:W-:Y:S01]  /*8a80*/  FMUL R20, R49, UR10 ;  /* 0x0000000a31147c20 */ /* 0x000fe20008400000 */
[----:B------:R-:W-:Y:S01]  /*8a90*/  ISETP.GT.U32.AND P0, PT, R15, R25, PT ;  /* 0x000000190f00720c */ /* 0x000fe20003f04070 */
[----:B------:R-:W-:Y:S01]  /*8aa0*/  VIADD R23, R4, 0x19 ;  /* 0x0000001904177836 */ /* 0x000fe20000000000 */
[----:B------:R-:W-:Y:S01]  /*8ab0*/  ISETP.GT.U32.AND.EX P2, PT, R14, RZ, PT, P2 ;  /* 0x000000ff0e00720c */ /* 0x000fe20003f44120 */
[----:B------:R-:W-:Y:S01]  /*8ac0*/  IMAD.X R15, RZ, RZ, R2, P3 ;  /* 0x000000ffff0f7224 */ /* 0x000fe200018e0602 */
[----:B------:R-:W-:-:S02]  /*8ad0*/  ISETP.GT.U32.AND P3, PT, R22, R26, PT ;  /* 0x0000001a1600720c */ /* 0x000fc40003f64070 */
[----:B------:R-:W-:Y:S02]  /*8ae0*/  FSEL R8, R8, -INF , !P1 ;  /* 0xff80000008087808 */ /* 0x000fe40004800000 */
[----:B------:R-:W-:Y:S02]  /*8af0*/  FSEL R2, R20, -INF , !P2 ;  /* 0xff80000014027808 */ /* 0x000fe40005000000 */
[----:B------:R-:W-:Y:S02]  /*8b00*/  ISETP.GT.U32.AND P2, PT, R23, R26, PT ;  /* 0x0000001a1700720c */ /* 0x000fe40003f44070 */
[----:B------:R-:W-:Y:S02]  /*8b10*/  ISETP.GT.U32.AND.EX P3, PT, R13, RZ, PT, P3 ;  /* 0x000000ff0d00720c */ /* 0x000fe40003f64130 */
[----:B------:R-:W-:Y:S02]  /*8b20*/  FMNMX3 R20, R8, R12, R9, !PT ;  /* 0x0000000c08147276 */ /* 0x000fe40007800009 */
[----:B------:R-:W-:-:S02]  /*8b30*/  ISETP.GT.U32.AND.EX P2, PT, R15, RZ, PT, P2 ;  /* 0x000000ff0f00720c */ /* 0x000fc40003f44120 */
[----:B------:R-:W-:Y:S02]  /*8b40*/  FSEL R16, R16, -INF , !P3 ;  /* 0xff80000010107808 */ /* 0x000fe40005800000 */
[----:B------:R-:W-:Y:S02]  /*8b50*/  FMNMX3 R20, R20, R3, R0, !PT ;  /* 0x0000000314147276 */ /* 0x000fe40007800000 */
[----:B------:R-:W-:Y:S02]  /*8b60*/  ISETP.GT.U32.AND.EX P0, PT, R5, RZ, PT, P0 ;  /* 0x000000ff0500720c */ /* 0x000fe40003f04100 */
[----:B------:R-:W-:Y:S02]  /*8b70*/  FSEL R17, R17, -INF , !P2 ;  /* 0xff80000011117808 */ /* 0x000fe40005000000 */
[----:B------:R-:W-:Y:S02]  /*8b80*/  FMNMX3 R5, R20, R2, R16, !PT ;  /* 0x0000000214057276 */ /* 0x000fe40007800010 */
[----:B------:R-:W-:-:S02]  /*8b90*/  ISETP.GT.U32.AND P3, PT, R4, R25, PT ;  /* 0x000000190400720c */ /* 0x000fc40003f64070 */
[----:B------:R-:W-:Y:S02]  /*8ba0*/  FMNMX R5, R17, R5, !PT ;  /* 0x0000000511057209 */ /* 0x000fe40007800000 */
[-C--:B------:R-:W-:Y:S01]  /*8bb0*/  ISETP.GE.U32.AND P2, PT, R4, R25.reuse, PT ;  /* 0x000000190400720c */ /* 0x080fe20003f46070 */
[----:B------:R-:W-:Y:S01]  /*8bc0*/  FMUL R4, R47, UR10 ;  /* 0x0000000a2f047c20 */ /* 0x000fe20008400000 */
[----:B------:R-:W-:Y:S01]  /*8bd0*/  FMUL R20, R11, UR10 ;  /* 0x0000000a0b147c20 */ /* 0x000fe20008400000 */
[C---:B------:R-:W-:Y:S01]  /*8be0*/  ISETP.GT.U32.AND.EX P3, PT, R6.reuse, RZ, PT, P3 ;  /* 0x000000ff0600720c */ /* 0x040fe20003f64130 */
[----:B------:R-:W0:Y:S01]  /*8bf0*/  SHFL.BFLY PT, R11, R5, 0x2, 0x1f ;  /* 0x0c401f00050b7f89 */ /* 0x000e2200000e0000 */
[----:B------:R-:W-:Y:S01]  /*8c00*/  ISETP.GE.U32.AND.EX P2, PT, R6, RZ, PT, P2 ;  /* 0x000000ff0600720c */ /* 0x000fe20003f46120 */
[----:B------:R-:W-:Y:S01]  /*8c10*/  FMUL R6, R46, UR10 ;  /* 0x0000000a2e067c20 */ /* 0x000fe20008400000 */
[----:B------:R-:W-:Y:S02]  /*8c20*/  FSEL R4, R4, -INF , !P0 ;  /* 0xff80000004047808 */ /* 0x000fe40004000000 */
[----:B------:R-:W-:-:S02]  /*8c30*/  ISETP.GT.U32.AND P0, PT, R24, R25, PT ;  /* 0x000000191800720c */ /* 0x000fc40003f04070 */
[----:B------:R-:W-:Y:S02]  /*8c40*/  FSEL R6, R6, -INF , !P1 ;  /* 0xff80000006067808 */ /* 0x000fe40004800000 */
[----:B------:R-:W-:Y:S02]  /*8c50*/  FSEL R10, R10, -INF , !P3 ;  /* 0xff8000000a0a7808 */ /* 0x000fe40005800000 */
[-C--:B------:R-:W-:Y:S02]  /*8c60*/  ISETP.GT.U32.AND P1, PT, R21, R25.reuse, PT ;  /* 0x000000191500720c */ /* 0x080fe40003f24070 */
[-C--:B------:R-:W-:Y:S02]  /*8c70*/  ISETP.GT.U32.AND P3, PT, R22, R25.reuse, PT ;  /* 0x000000191600720c */ /* 0x080fe40003f64070 */
[----:B------:R-:W-:Y:S02]  /*8c80*/  FSEL R20, R20, -INF , !P2 ;  /* 0xff80000014147808 */ /* 0x000fe40005000000 */
[----:B------:R-:W-:Y:S01]  /*8c90*/  ISETP.GT.U32.AND.EX P0, PT, R7, RZ, PT, P0 ;  /* 0x000000ff0700720c */ /* 0x000fe20003f04100 */
[----:B------:R-:W-:Y:S01]  /*8ca0*/  FMUL R7, R50, UR10 ;  /* 0x0000000a32077c20 */ /* 0x000fe20008400000 */
[----:B------:R-:W-:-:S02]  /*8cb0*/  ISETP.GT.U32.AND P2, PT, R23, R25, PT ;  /* 0x000000191700720c */ /* 0x000fc40003f44070 */
[----:B------:R-:W-:Y:S01]  /*8cc0*/  ISETP.GT.U32.AND.EX P1, PT, R14, RZ, PT, P1 ;  /* 0x000000ff0e00720c */ /* 0x000fe20003f24110 */
[----:B------:R-:W-:Y:S01]  /*8cd0*/  FMUL R14, R18, UR10 ;  /* 0x0000000a120e7c20 */ /* 0x000fe20008400000 */
[----:B------:R-:W-:Y:S01]  /*8ce0*/  ISETP.GT.U32.AND.EX P3, PT, R13, RZ, PT, P3 ;  /* 0x000000ff0d00720c */ /* 0x000fe20003f64130 */
[----:B------:R-:W-:Y:S01]  /*8cf0*/  FMUL R13, R51, UR10 ;  /* 0x0000000a330d7c20 */ /* 0x000fe20008400000 */
[----:B------:R-:W-:Y:S02]  /*8d00*/  ISETP.GT.U32.AND.EX P2, PT, R15, RZ, PT, P2 ;  /* 0x000000ff0f00720c */ /* 0x000fe40003f44120 */
[----:B------:R-:W-:Y:S02]  /*8d10*/  FSEL R7, R7, -INF , !P0 ;  /* 0xff80000007077808 */ /* 0x000fe40004000000 */
[----:B------:R-:W-:Y:S02]  /*8d20*/  FMNMX3 R15, R10, R20, R6, !PT ;  /* 0x000000140a0f7276 */ /* 0x000fe40007800006 */
[----:B------:R-:W-:-:S02]  /*8d30*/  FSEL R13, R13, -INF , !P1 ;  /* 0xff8000000d0d7808 */ /* 0x000fc40004800000 */
[----:B------:R-:W-:Y:S02]  /*8d40*/  FSEL R14, R14, -INF , !P3 ;  /* 0xff8000000e0e7808 */ /* 0x000fe40005800000 */
[----:B------:R-:W-:Y:S02]  /*8d50*/  FMNMX3 R18, R15, R4, R7, !PT ;  /* 0x000000040f127276 */ /* 0x000fe40007800007 */
[----:B------:R-:W-:Y:S02]  /*8d60*/  FSEL R15, R19, -INF , !P2 ;  /* 0xff800000130f7808 */ /* 0x000fe40005000000 */
[----:B------:R-:W-:Y:S02]  /*8d70*/  FMNMX3 R19, R18, R13, R14, !PT ;  /* 0x0000000d12137276 */ /* 0x000fe4000780000e */
[----:B0-----:R-:W-:Y:S02]  /*8d80*/  FMNMX R18, R5, R11, !PT ;  /* 0x0000000b05127209 */ /* 0x001fe40007800000 */
[----:B------:R-:W-:-:S03]  /*8d90*/  FMNMX R5, R15, R19, !PT ;  /* 0x000000130f057209 */ /* 0x000fc60007800000 */
[----:B------:R-:W3:Y:S04]  /*8da0*/  SHFL.BFLY PT, R19, R18, 0x1, 0x1f ;  /* 0x0c201f0012137f89 */ /* 0x000ee800000e0000 */
[----:B------:R-:W0:Y:S01]  /*8db0*/  SHFL.BFLY PT, R11, R5, 0x2, 0x1f ;  /* 0x0c401f00050b7f89 */ /* 0x000e2200000e0000 */
[----:B---3--:R-:W-:Y:S02]  /*8dc0*/  FMNMX3 R28, R18, R19, R29, !PT ;  /* 0x00000013121c7276 */ /* 0x008fe4000780001d */
[----:B0-----:R-:W-:-:S03]  /*8dd0*/  FMNMX R5, R5, R11, !PT ;  /* 0x0000000b05057209 */ /* 0x001fc60007800000 */
[--C-:B------:R-:W-:Y:S02]  /*8de0*/  FADD R11, R8, -R28.reuse ;  /* 0x8000001c080b7221 */ /* 0x100fe40000000000 */
[----:B------:R-:W0:Y:S01]  /*8df0*/  SHFL.BFLY PT, R8, R5, 0x1, 0x1f ;  /* 0x0c201f0005087f89 */ /* 0x000e2200000e0000 */
[--C-:B------:R-:W-:Y:S01]  /*8e00*/  FADD R0, R0, -R28.reuse ;  /* 0x8000001c00007221 */ /* 0x100fe20000000000 */
[----:B------:R-:W-:Y:S01]  /*8e10*/  FMUL R11, R11, 1.4426950216293334961 ;  /* 0x3fb8aa3b0b0b7820 */ /* 0x000fe20000400000 */
[--C-:B------:R-:W-:Y:S01]  /*8e20*/  FADD R12, R12, -R28.reuse ;  /* 0x8000001c0c0c7221 */ /* 0x100fe20000000000 */
[----:B------:R-:W-:Y:S01]  /*8e30*/  FADD R2, R2, -R28 ;  /* 0x8000001c02027221 */ /* 0x000fe20000000000 */
[----:B------:R-:W-:Y:S01]  /*8e40*/  FMUL R0, R0, 1.4426950216293334961 ;  /* 0x3fb8aa3b00007820 */ /* 0x000fe20000400000 */
[----:B------:R1:W3:Y:S02]  /*8e50*/  MUFU.EX2 R38, R11 ;  /* 0x0000000b00267308 */ /* 0x0002e40000000800 */
[----:B------:R-:W-:Y:S01]  /*8e60*/  FMUL R2, R2, 1.4426950216293334961 ;  /* 0x3fb8aa3b02027820 */ /* 0x000fe20000400000 */
[----:B-1----:R-:W-:-:S05]  /*8e70*/  FMUL R11, R12, 1.4426950216293334961 ;  /* 0x3fb8aa3b0c0b7820 */ /* 0x002fca0000400000 */
[----:B------:R1:W-:Y:S01]  /*8e80*/  MUFU.EX2 R32, R0 ;  /* 0x0000000000207308 */ /* 0x0003e20000000800 */
[----:B0-----:R-:W-:Y:S01]  /*8e90*/  FMNMX3 R26, R5, R8, R27, !PT ;  /* 0x00000008051a7276 */ /* 0x001fe2000780001b */
[----:B-1----:R-:W-:-:S06]  /*8ea0*/  FADD R0, R16, -R28 ;  /* 0x8000001c10007221 */ /* 0x002fcc0000000000 */
[----:B------:R-:W0:Y:S01]  /*8eb0*/  MUFU.EX2 R18, R11 ;  /* 0x0000000b00127308 */ /* 0x000e220000000800 */
[----:B------:R-:W-:-:S07]  /*8ec0*/  FMUL R0, R0, 1.4426950216293334961 ;  /* 0x3fb8aa3b00007820 */ /* 0x000fce0000400000 */
[----:B------:R1:W-:Y:S02]  /*8ed0*/  MUFU.EX2 R11, R2 ;  /* 0x00000002000b7308 */ /* 0x0003e40000000800 */
[----:B-1----:R-:W-:-:S06]  /*8ee0*/  FADD R2, R10, -R26 ;  /* 0x8000001a0a027221 */ /* 0x002fcc0000000000 */
[----:B------:R1:W-:Y:S01]  /*8ef0*/  MUFU.EX2 R31, R0 ;  /* 0x00000000001f7308 */ /* 0x0003e20000000800 */
[----:B------:R-:W-:Y:S01]  /*8f00*/  FMUL R2, R2, 1.4426950216293334961 ;  /* 0x3fb8aa3b02027820 */ /* 0x000fe20000400000 */
[----:B-1----:R-:W-:-:S06]  /*8f10*/  FADD R0, R20, -R26 ;  /* 0x8000001a14007221 */ /* 0x002fcc0000000000 */
[----:B------:R1:W-:Y:S01]  /*8f20*/  MUFU.EX2 R34, R2 ;  /* 0x0000000200227308 */ /* 0x0003e20000000800 */
[----:B------:R-:W-:Y:S01]  /*8f30*/  FMUL R0, R0, 1.4426950216293334961 ;  /* 0x3fb8aa3b00007820 */ /* 0x000fe20000400000 */
[----:B-1----:R-:W-:-:S06]  /*8f40*/  FADD R2, R6, -R26 ;  /* 0x8000001a06027221 */ /* 0x002fcc0000000000 */
[----:B------:R1:W-:Y:S01]  /*8f50*/  MUFU.EX2 R5, R0 ;  /* 0x0000000000057308 */ /* 0x0003e20000000800 */
[----:B------:R-:W-:Y:S01]  /*8f60*/  FMUL R2, R2, 1.4426950216293334961 ;  /* 0x3fb8aa3b02027820 */ /* 0x000fe20000400000 */
[----:B------:R-:W-:Y:S01]  /*8f70*/  FADD R3, R3, -R28 ;  /* 0x8000001c03037221 */ /* 0x000fe20000000000 */
[----:B-1----:R-:W-:-:S05]  /*8f80*/  FADD R0, R4, -R26 ;  /* 0x8000001a04007221 */ /* 0x002fca0000000000 */
[----:B------:R1:W-:Y:S01]  /*8f90*/  MUFU.EX2 R33, R2 ;  /* 0x0000000200217308 */ /* 0x0003e20000000800 */
[----:B------:R-:W-:Y:S01]  /*8fa0*/  FMUL R0, R0, 1.4426950216293334961 ;  /* 0x3fb8aa3b00007820 */ /* 0x000fe20000400000 */
[----:B------:R-:W-:Y:S01]  /*8fb0*/  FMUL R3, R3, 1.4426950216293334961 ;  /* 0x3fb8aa3b03037820 */ /* 0x000fe20000400000 */
[----:B-1----:R-:W-:-:S05]  /*8fc0*/  FADD R2, R17, -R28 ;  /* 0x8000001c11027221 */ /* 0x002fca0000000000 */
[----:B------:R1:W0:Y:S01]  /*8fd0*/  MUFU.EX2 R6, R0 ;  /* 0x0000000000067308 */ /* 0x0002220000000800 */
[----:B------:R-:W-:Y:S01]  /*8fe0*/  FMUL R2, R2, 1.4426950216293334961 ;  /* 0x3fb8aa3b02027820 */ /* 0x000fe20000400000 */
[----:B-1----:R-:W-:-:S06]  /*8ff0*/  FADD R0, R7, -R26 ;  /* 0x8000001a07007221 */ /* 0x002fcc0000000000 */
[----:B------:R1:W-:Y:S01]  /*9000*/  MUFU.EX2 R10, R2 ;  /* 0x00000002000a7308 */ /* 0x0003e20000000800 */
[----:B------:R-:W-:Y:S01]  /*9010*/  STL [R1+0x174], R28 ;  /* 0x0001741c01007387 */ /* 0x000fe20000100800 */
[----:B------:R-:W-:-:S06]  /*9020*/  FADD R9, R9, -R28 ;  /* 0x8000001c09097221 */ /* 0x000fcc0000000000 */
[----:B------:R0:W-:Y:S01]  /*9030*/  MUFU.EX2 R12, R3 ;  /* 0x00000003000c7308 */ /* 0x0001e20000000800 */
[----:B-1----:R-:W-:Y:S01]  /*9040*/  FMUL R2, R0, 1.4426950216293334961 ;  /* 0x3fb8aa3b00027820 */ /* 0x002fe20000400000 */
[----:B---3--:R1:W-:Y:S01]  /*9050*/  STL [R1+0x2a8], R38 ;  /* 0x0002a82601007387 */ /* 0x0083e20000100800 */
[----:B0-----:R-:W-:-:S05]  /*9060*/  FADD R3, R13, -R26 ;  /* 0x8000001a0d037221 */ /* 0x001fca0000000000 */
[----:B------:R0:W-:Y:S01]  /*9070*/  MUFU.EX2 R30, R2 ;  /* 0x00000002001e7308 */ /* 0x0001e20000000800 */
[----:B------:R-:W-:Y:S01]  /*9080*/  FMUL R9, R9, 1.4426950216293334961 ;  /* 0x3fb8aa3b09097820 */ /* 0x000fe20000400000 */
[----:B0-----:R-:W-:Y:S01]  /*9090*/  FMUL R2, R3, 1.4426950216293334961 ;  /* 0x3fb8aa3b03027820 */ /* 0x001fe20000400000 */
[----:B------:R-:W-:Y:S02]  /*90a0*/  F2FP.SATFINITE.E4M3.F32.PACK_AB_MERGE_C R3, R18, R38, RZ ;  /* 0x000000261203723e */ /* 0x000fe400048070ff */
[----:B-1----:R-:W0:Y:S03]  /*90b0*/  S2R R38, SR_TID.X ;  /* 0x0000000000267919 */ /* 0x002e260000002100 */
[----:B------:R-:W1:Y:S01]  /*90c0*/  MUFU.EX2 R35, R9 ;  /* 0x0000000900237308 */ /* 0x000e620000000800 */
[----:B------:R-:W-:Y:S01]  /*90d0*/  STL [R1+0x29c], R18 ;  /* 0x00029c1201007387 */ /* 0x000fe20000100800 */
[----:B------:R-:W-:-:S06]  /*90e0*/  F2FP.SATFINITE.E4M3.F32.PACK_AB_MERGE_C R7, R6, R33, RZ ;  /* 0x000000210607723e */ /* 0x000fcc00048070ff */
[----:B------:R3:W0:Y:S01]  /*90f0*/  MUFU.EX2 R8, R2 ;  /* 0x0000000200087308 */ /* 0x0006220000000800 */
[----:B-1----:R-:W-:Y:S04]  /*9100*/  STL [R1+0x2a4], R35 ;  /* 0x0002a42301007387 */ /* 0x002fe80000100800 */
[----:B------:R-:W-:Y:S04]  /*9110*/  STL [R1+0x298], R12 ;  /* 0x0002980c01007387 */ /* 0x000fe80000100800 */
[----:B------:R-:W-:Y:S04]  /*9120*/  STL [R1+0x2a0], R32 ;  /* 0x0002a02001007387 */ /* 0x000fe80000100800 */
[----:B------:R-:W-:Y:S04]  /*9130*/  STL [R1+0x170], R26 ;  /* 0x0001701a01007387 */ /* 0x000fe80000100800 */
[----:B------:R-:W-:Y:S01]  /*9140*/  STL [R1+0x290], R11 ;  /* 0x0002900b01007387 */ /* 0x000fe20000100800 */
[----:B------:R-:W-:-:S03]  /*9150*/  F2FP.SATFINITE.E4M3.F32.PACK_AB_MERGE_C R4, R12, R35, RZ ;  /* 0x000000230c04723e */ /* 0x000fc600048070ff */
[----:B------:R-:W-:Y:S04]  /*9160*/  STL [R1+0x294], R31 ;  /* 0x0002941f01007387 */ /* 0x000fe80000100800 */
[----:B------:R-:W-:Y:S04]  /*9170*/  STL [R1+0x288], R34 ;  /* 0x0002882201007387 */ /* 0x000fe80000100800 */
[----:B------:R1:W-:Y:S04]  /*9180*/  STL [R1+0x280], R5 ;  /* 0x0002800501007387 */ /* 0x0003e80000100800 */
[----:B------:R0:W-:Y:S01]  /*9190*/  STL [R1+0x284], R33 ;  /* 0x0002842101007387 */ /* 0x0001e20000100800 */
[----:B------:R-:W-:-:S02]  /*91a0*/  F2FP.F16.E4M3.UNPACK_B R3, R3 ;  /* 0x00000003ff03723e */ /* 0x000fc400020006ff */
[----:B------:R-:W-:Y:S02]  /*91b0*/  F2FP.F16.E4M3.UNPACK_B R4, R4 ;  /* 0x00000004ff04723e */ /* 0x000fe400020006ff */
[----:B-1----:R-:W-:Y:S02]  /*91c0*/  F2FP.SATFINITE.E4M3.F32.PACK_AB_MERGE_C R5, R5, R34, RZ ;  /* 0x000000220505723e */ /* 0x002fe400048070ff */
[----:B0-----:R-:W-:Y:S02]  /*91d0*/  SHF.R.S32.HI R33, RZ, 0x7, R38 ;  /* 0x00000007ff217819 */ /* 0x001fe40000011426 */
[----:B---3--:R-:W-:Y:S02]  /*91e0*/  F2FP.F16.E4M3.UNPACK_B R2, R5 ;  /* 0x00000005ff02723e */ /* 0x008fe400020006ff */
[----:B------:R-:W-:Y:S02]  /*91f0*/  F2FP.F16.E4M3.UNPACK_B R7, R7 ;  /* 0x00000007ff07723e */ /* 0x000fe400020006ff */
[----:B------:R-:W-:-:S02]  /*9200*/  SGXT R33, R33, 0x1 ;  /* 0x000000012121781a */ /* 0x000fc40000000200 */
[----:B------:R-:W-:Y:S02]  /*9210*/  SEL R5, R3, R4, !P6 ;  /* 0x0000000403057207 */ /* 0x000fe40007000000 */
[----:B------:R-:W-:Y:S01]  /*9220*/  SEL R9, R4, R3, !P6 ;  /* 0x0000000304097207 */ /* 0x000fe20007000000 */
[--C-:B------:R-:W-:Y:S01]  /*9230*/  FADD R0, R14, -R26.reuse ;  /* 0x8000001a0e007221 */ /* 0x100fe20000000000 */
[----:B------:R-:W-:Y:S02]  /*9240*/  SEL R3, R2, R7, !P6 ;  /* 0x0000000702037207 */ /* 0x000fe40007000000 */
[----:B------:R-:W-:Y:S02]  /*9250*/  LOP3.LUT R33, R33, 0x90, RZ, 0xc0, !PT ;  /* 0x0000009021217812 */ /* 0x000fe400078ec0ff */
[----:B------:R-:W-:Y:S01]  /*9260*/  SEL R7, R7, R2, !P6 ;  /* 0x0000000207077207 */ /* 0x000fe20007000000 */
[----:B------:R-:W-:Y:S01]  /*9270*/  FADD R2, R15, -R26 ;  /* 0x8000001a0f027221 */ /* 0x000fe20000000000 */
[----:B------:R-:W-:Y:S01]  /*9280*/  LOP3.LUT R33, R33, 0x17f, R38, 0x78, !PT ;  /* 0x0000017f21217812 */ /* 0x000fe200078e7826 */
[----:B------:R0:W-:Y:S01]  /*9290*/  STL [R1+0x27c], R6 ;  /* 0x00027c0601007387 */ /* 0x0001e20000100800 */
[----:B------:R-:W-:Y:S01]  /*92a0*/  FMUL R0, R0, 1.4426950216293334961 ;  /* 0x3fb8aa3b00007820 */ /* 0x000fe20000400000 */
[----:B------:R-:W-:-:S02]  /*92b0*/  FMUL R2, R2, 1.4426950216293334961 ;  /* 0x3fb8aa3b02027820 */ /* 0x000fc40000400000 */
[----:B------:R-:W-:Y:S04]  /*92c0*/  STL [R1+0x28c], R10 ;  /* 0x00028c0a01007387 */ /* 0x000fe80000100800 */
[----:B------:R-:W-:Y:S01]  /*92d0*/  STL [R1+0x278], R30 ;  /* 0x0002781e01007387 */ /* 0x000fe20000100800 */
[----:B0-----:R-:W0:Y:S03]  /*92e0*/  MUFU.EX2 R6, R0 ;  /* 0x0000000000067308 */ /* 0x001e260000000800 */
[----:B------:R-:W-:Y:S04]  /*92f0*/  STL [R1+0x274], R8 ;  /* 0x0002740801007387 */ /* 0x000fe80000100800 */
[----:B------:R1:W-:Y:S04]  /*9300*/  STS.U8 [R33+UR7+0x20000], R61 ;  /* 0x0200003d21007988 */ /* 0x0003e80008000007 */
[----:B------:R-:W3:Y:S01]  /*9310*/  LDL R12, [R1+0x178] ;  /* 0x00017800010c7983 */ /* 0x000ee20000100800 */
[----:B------:R-:W-:Y:S01]  /*9320*/  LOP3.LUT R13, R38, 0x1, RZ, 0xc0, !PT ;  /* 0x00000001260d7812 */ /* 0x000fe200078ec0ff */
[----:B-1----:R1:W2:Y:S04]  /*9330*/  MUFU.EX2 R61, R2 ;  /* 0x00000002003d7308 */ /* 0x0022a80000000800 */
[----:B------:R-:W-:Y:S01]  /*9340*/  IMAD.SHL.U32 R13, R13, 0x2, RZ ;  /* 0x000000020d0d7824 */ /* 0x000fe200078e00ff */
[----:B------:R-:W-:-:S02]  /*9350*/  SHF.R.U32.HI R25, RZ, 0x1, R38 ;  /* 0x00000001ff197819 */ /* 0x000fc40000011626 */
[----:B------:R-:W-:Y:S01]  /*9360*/  F2FP.SATFINITE.E4M3.F32.PACK_AB_MERGE_C R4, R11, R32, RZ ;  /* 0x000000200b04723e */ /* 0x000fe200048070ff */
[----:B0-----:R2:W-:Y:S01]  /*9370*/  STL [R1+0x270], R6 ;  /* 0x0002700601007387 */ /* 0x0015e20000100800 */
[----:B------:R-:W-:Y:S02]  /*9380*/  SGXT.U32 R25, R25, 0x1 ;  /* 0x000000011919781a */ /* 0x000fe40000000000 */
[----:B------:R-:W-:Y:S02]  /*9390*/  LOP3.LUT R13, R13, 0x1c, R38, 0xf8, !PT ;  /* 0x0000001c0d0d7812 */ /* 0x000fe400078ef826 */
[----:B-1----:R-:W-:Y:S02]  /*93a0*/  F2FP.SATFINITE.E4M3.F32.PACK_AB_MERGE_C R2, R10, R31, RZ ;  /* 0x0000001f0a02723e */ /* 0x002fe400048070ff */
[----:B------:R-:W-:Y:S02]  /*93b0*/  F2FP.SATFINITE.E4M3.F32.PACK_AB_MERGE_C R0, R8, R30, RZ ;  /* 0x0000001e0800723e */ /* 0x000fe400048070ff */
[----:B------:R-:W-:-:S02]  /*93c0*/  F2FP.F16.E4M3.UNPACK_B R8, R4 ;  /* 0x00000004ff08723e */ /* 0x000fc400020006ff */
[----:B------:R-:W-:Y:S02]  /*93d0*/  F2FP.F16.E4M3.UNPACK_B R10, R2 ;  /* 0x00000002ff0a723e */ /* 0x000fe400020006ff */
[----:B--2---:R-:W-:Y:S01]  /*93e0*/  F2FP.SATFINITE.E4M3.F32.PACK_AB_MERGE_C R6, R61, R6, RZ ;  /* 0x000000063d06723e */ /* 0x004fe200048070ff */
[----:B------:R-:W-:Y:S01]  /*93f0*/  FADD R2, -R28, R29 ;  /* 0x0000001d1c027221 */ /* 0x000fe20000000100 */
[----:B------:R-:W-:Y:S02]  /*9400*/  LOP3.LUT R13, R13, R25, RZ, 0xfc, !PT ;  /* 0x000000190d0d7212 */ /* 0x000fe400078efcff */
[----:B------:R-:W-:Y:S02]  /*9410*/  F2FP.F16.E4M3.UNPACK_B R0, R0 ;  /* 0x00000000ff00723e */ /* 0x000fe400020006ff */
[----:B------:R-:W-:Y:S02]  /*9420*/  F2FP.F16.E4M3.UNPACK_B R6, R6 ;  /* 0x00000006ff06723e */ /* 0x000fe400020006ff */
[----:B------:R-:W-:-:S02]  /*9430*/  SEL R4, R8, R10, !P6 ;  /* 0x0000000a08047207 */ /* 0x000fc40007000000 */
[----:B------:R-:W-:Y:S01]  /*9440*/  SEL R8, R10, R8, !P6 ;  /* 0x000000080a087207 */ /* 0x000fe20007000000 */
[----:B------:R-:W-:Y:S01]  /*9450*/  FMUL R10, R2, 1.4426950216293334961 ;  /* 0x3fb8aa3b020a7820 */ /* 0x000fe20000400000 */
[----:B------:R-:W-:Y:S02]  /*9460*/  LOP3.LUT R11, R13, 0x1, RZ, 0x3c, !PT ;  /* 0x000000010d0b7812 */ /* 0x000fe400078e3cff */
[----:B------:R-:W-:Y:S02]  /*9470*/  SEL R2, R0, R6, !P6 ;  /* 0x0000000600027207 */ /* 0x000fe40007000000 */
[----:B------:R-:W-:Y:S01]  /*9480*/  SEL R6, R6, R0, !P6 ;  /* 0x0000000006067207 */ /* 0x000fe20007000000 */
[----:B------:R-:W0:Y:S04]  /*9490*/  SHFL.IDX PT, R17, R9, R11, 0x1f ;  /* 0x00001f0b09117589 */ /* 0x000e2800000e0000 */
[----:B------:R-:W1:Y:S04]  /*94a0*/  SHFL.IDX PT, R22, R7, R11, 0x1f ;  /* 0x00001f0b07167589 */ /* 0x000e6800000e0000 */
[----:B------:R-:W2:Y:S04]  /*94b0*/  SHFL.IDX PT, R20, R8, R11, 0x1f ;  /* 0x00001f0b08147589 */ /* 0x000ea800000e0000 */
[----:B------:R-:W0:Y:S04]  /*94c0*/  SHFL.IDX PT, R14, R6, R11, 0x1f ;  /* 0x00001f0b060e7589 */ /* 0x000e2800000e0000 */
[----:B------:R-:W0:Y:S04]  /*94d0*/  SHFL.IDX PT, R16, R5, R13, 0x1f ;  /* 0x00001f0d05107589 */ /* 0x000e2800000e0000 */
[----:B------:R-:W0:Y:S04]  /*94e0*/  SHFL.IDX PT, R21, R3, R13, 0x1f ;  /* 0x00001f0d03157589 */ /* 0x000e2800000e0000 */
[----:B------:R-:W-:Y:S04]  /*94f0*/  STL [R1+0x3e0], R61 ;  /* 0x0003e03d01007387 */ /* 0x000fe80000100800 */
[----:B------:R-:W3:Y:S04]  /*9500*/  LDL.LU R24, [R1+0x250] ;  /* 0x0002500001187983 */ /* 0x000ee80000300800 */
[----:B------:R0:W1:Y:S04]  /*9510*/  SHFL.IDX PT, R15, R4, R13, 0x1f ;  /* 0x00001f0d040f7589 */ /* 0x00006800000e0000 */
[----:B------:R-:W3:Y:S04]  /*9520*/  LDL.LU R23, [R1+0x254] ;  /* 0x0002540001177983 */ /* 0x000ee80000300800 */
[----:B------:R-:W3:Y:S04]  /*9530*/  LDL.LU R19, [R1+0x258] ;  /* 0x0002580001137983 */ /* 0x000ee80000300800 */
[----:B------:R-:W4:Y:S04]  /*9540*/  SHFL.IDX PT, R13, R2, R13, 0x1f ;  /* 0x00001f0d020d7589 */ /* 0x000f2800000e0000 */
[----:B------:R-:W3:Y:S04]  /*9550*/  LDL.LU R18, [R1+0x25c] ;  /* 0x00025c0001127983 */ /* 0x000ee80000300800 */
[----:B0-----:R-:W-:Y:S04]  /*9560*/  STL [R1+0x10], R17 ;  /* 0x0000101101007387 */ /* 0x001fe80000100800 */
[----:B-1----:R-:W-:Y:S04]  /*9570*/  STL [R1+0x18], R22 ;  /* 0x0000181601007387 */ /* 0x002fe80000100800 */
[----:B--2---:R-:W-:Y:S04]  /*9580*/  STL [R1+0x20], R20 ;  /* 0x0000201401007387 */ /* 0x004fe80000100800 */
[----:B------:R-:W-:Y:S04]  /*9590*/  STL [R1+0x28], R14 ;  /* 0x0000280e01007387 */ /* 0x000fe80000100800 */
[----:B------:R-:W-:Y:S04]  /*95a0*/  STL [R1+0x14], R16 ;  /* 0x0000141001007387 */ /* 0x000fe80000100800 */
[----:B------:R-:W-:Y:S04]  /*95b0*/  STL [R1+0x1c], R21 ;  /* 0x00001c1501007387 */ /* 0x000fe80000100800 */
[----:B------:R-:W2:Y:S04]  /*95c0*/  LDL.LU R4, [R1+0x260] ;  /* 0x0002600001047983 */ /* 0x000ea80000300800 */
[----:B------:R-:W2:Y:S04]  /*95d0*/  LDL.LU R5, [R1+0x264] ;  /* 0x0002640001057983 */ /* 0x000ea80000300800 */
[----:B------:R-:W-:Y:S04]  /*95e0*/  STL [R1+0x24], R15 ;  /* 0x0000240f01007387 */ /* 0x000fe80000100800 */
[----:B------:R-:W2:Y:S04]  /*95f0*/  LDL.LU R6, [R1+0x268] ;  /* 0x0002680001067983 */ /* 0x000ea80000300800 */
[----:B----4-:R-:W-:Y:S04]  /*9600*/  STL [R1+0x2c], R13 ;  /* 0x00002c0d01007387 */ /* 0x010fe80000100800 */
[----:B------:R-:W4:Y:S04]  /*9610*/  LDL.LU R7, [R1+0x26c] ;  /* 0x00026c0001077983 */ /* 0x000f280000300800 */
[----:B------:R0:W-:Y:S04]  /*9620*/  STS.U8 [R33+UR7+0x20200], R60 ;  /* 0x0202003c21007988 */ /* 0x0001e80008000007 */
[----:B------:R-:W-:Y:S04]  /*9630*/  STS.U8 [R33+UR7+0x20400], R59 ;  /* 0x0204003b21007988 */ /* 0x000fe80008000007 */
[----:B------:R-:W-:Y:S04]  /*9640*/  STS.U8 [R33+UR7+0x20600], R58 ;  /* 0x0206003a21007988 */ /* 0x000fe80008000007 */
[----:B------:R-:W-:Y:S04]  /*9650*/  STS.U8 [R33+UR7+0x20800], R57 ;  /* 0x0208003921007988 */ /* 0x000fe80008000007 */
[----:B------:R1:W-:Y:S04]  /*9660*/  STS.U8 [R33+UR7+0x20a00], R56 ;  /* 0x020a003821007988 */ /* 0x0003e80008000007 */
[----:B------:R-:W-:Y:S04]  /*9670*/  STS.U8 [R33+UR7+0x20c00], R55 ;  /* 0x020c003721007988 */ /* 0x000fe80008000007 */
[----:B------:R-:W-:Y:S04]  /*9680*/  STS.U8 [R33+UR7+0x20e00], R54 ;  /* 0x020e003621007988 */ /* 0x000fe80008000007 */
[----:B------:R-:W-:Y:S04]  /*9690*/  STS.U8 [R33+UR7+0x21000], R53 ;  /* 0x0210003521007988 */ /* 0x000fe80008000007 */
[----:B------:R-:W-:Y:S04]  /*96a0*/  STS.U8 [R33+UR7+0x21200], R52 ;  /* 0x0212003421007988 */ /* 0x000fe80008000007 */
[----:B------:R-:W-:Y:S04]  /*96b0*/  STS.U8 [R33+UR7+0x21400], R43 ;  /* 0x0214002b21007988 */ /* 0x000fe80008000007 */
[----:B-----5:R-:W-:Y:S04]  /*96c0*/  STS.U8 [R33+UR7+0x21600], R42 ;  /* 0x0216002a21007988 */ /* 0x020fe80008000007 */
[----:B------:R-:W-:Y:S04]  /*96d0*/  STS.U8 [R33+UR7+0x21800], R41 ;  /* 0x0218002921007988 */ /* 0x000fe80008000007 */
[----:B------:R-:W-:Y:S04]  /*96e0*/  STS.U8 [R33+UR7+0x21a00], R40 ;  /* 0x021a002821007988 */ /* 0x000fe80008000007 */
[----:B------:R-:W-:Y:S04]  /*96f0*/  STS.U8 [R33+UR7+0x21c00], R37 ;  /* 0x021c002521007988 */ /* 0x000fe80008000007 */
[----:B------:R-:W-:Y:S01]  /*9700*/  STS.U8 [R33+UR7+0x21e00], R36 ;  /* 0x021e002421007988 */ /* 0x000fe20008000007 */
[----:B------:R-:W-:Y:S01]  /*9710*/  BAR.SYNC.DEFER_BLOCKING 0x0 ;  /* 0x0000000000007b1d */ /* 0x000fe20000010000 */
[----:B------:R-:W-:-:S04]  /*9720*/  FADD R0, -R26, R27 ;  /* 0x0000001b1a007221 */ /* 0x000fc80000000100 */
[----:B------:R-:W-:Y:S01]  /*9730*/  FMUL R0, R0, 1.4426950216293334961 ;  /* 0x3fb8aa3b00007820 */ /* 0x000fe20000400000 */
[----:B0-----:R0:W5:Y:S08]  /*9740*/  MUFU.EX2 R60, R10 ;  /* 0x0000000a003c7308 */ /* 0x0011700000000800 */
[----:B------:R-:W0:Y:S01]  /*9750*/  MUFU.EX2 R0, R0 ;  /* 0x0000000000007308 */ /* 0x000e220000000800 */
[----:B-1----:R-:W-:-:S02]  /*9760*/  SEL R56, R16, R17, !P5 ;  /* 0x0000001110387207 */ /* 0x002fc40006800000 */
[----:B------:R-:W-:Y:S02]  /*9770*/  SEL R57, R21, R22, !P5 ;  /* 0x0000001615397207 */ /* 0x000fe40006800000 */
[----:B------:R-:W-:Y:S02]  /*9780*/  SEL R58, R15, R20, !P5 ;  /* 0x000000140f3a7207 */ /* 0x000fe40006800000 */
[----:B------:R-:W-:Y:S01]  /*9790*/  SEL R59, R13, R14, !P5 ;  /* 0x0000000e0d3b7207 */ /* 0x000fe20006800000 */
[----:B---3--:R-:W1:Y:S04]  /*97a0*/  LDSM.16.M88.4 R44, [R12+0x20000] ;  /* 0x020000000c2c783b */ /* 0x008e680000000200 */
[----:B0-----:R-:W0:Y:S04]  /*97b0*/  LDSM.16.M88.4 R8, [R12+0x20200] ;  /* 0x020200000c08783b */ /* 0x001e280000000200 */
[----:B------:R-:W-:Y:S01]  /*97c0*/  LDSM.16.M88.4 R12, [R12+0x20400] ;  /* 0x020400000c0c783b */ /* 0x000fe20000000200 */
[----:B-1----:R-:W-:-:S02]  /*97d0*/  F2FP.F16.E4M3.UNPACK_B R2, R44 ;  /* 0x0000002cff02723e */ /* 0x002fc400020006ff */
[----:B------:R-:W-:Y:S01]  /*97e0*/  F2FP.F16.E4M3.UNPACK_B R3, R45 ;  /* 0x0000002dff03723e */ /* 0x000fe200020006ff */
[----:B------:R-:W-:Y:S04]  /*97f0*/  STL [R1+0x494], R44 ;  /* 0x0004942c01007387 */ /* 0x000fe80000100800 */
[----:B------:R-:W-:Y:S01]  /*9800*/  STL [R1+0x498], R45 ;  /* 0x0004982d01007387 */ /* 0x000fe20000100800 */
[C---:B-----5:R-:W-:Y:S01]  /*9810*/  FMUL R48, R60.reuse, R24 ;  /* 0x000000183c307220 */ /* 0x060fe20000400000 */
[----:B------:R-:W-:Y:S01]  /*9820*/  FMUL R49, R60, R23 ;  /* 0x000000173c317220 */ /* 0x000fe20000400000 */
[C---:B------:R-:W-:Y:S02]  /*9830*/  FMUL R50, R0.reuse, R19 ;  /* 0x0000001300327220 */ /* 0x040fe40000400000 */
[----:B------:R-:W3:Y:S01]  /*9840*/  LDL.LU R19, [R1+0x230] ;  /* 0x0002300001137983 */ /* 0x000ee20000300800 */
[----:B------:R-:W-:-:S03]  /*9850*/  FMUL R51, R0, R18 ;  /* 0x0000001200337220 */ /* 0x000fc60000400000 */
[----:B------:R-:W5:Y:S04]  /*9860*/  LDL.LU R18, [R1+0x234] ;  /* 0x0002340001127983 */ /* 0x000f680000300800 */
[----:B------:R-:W5:Y:S01]  /*9870*/  LDL.LU R17, [R1+0x238] ;  /* 0x0002380001117983 */ /* 0x000f620000300800 */
[----:B------:R-:W-:Y:S03]  /*9880*/  HMMA.16816.F32 R48, R56, R2, R48 ;  /* 0x000000023830723c */ /* 0x000fe60000001830 */
[----:B------:R-:W5:Y:S01]  /*9890*/  LDL.LU R16, [R1+0x23c] ;  /* 0x00023c0001107983 */ /* 0x000f620000300800 */
[----:B------:R-:W-:-:S03]  /*98a0*/  F2FP.F16.E4M3.UNPACK_B R2, R46 ;  /* 0x0000002eff02723e */ /* 0x000fc600020006ff */
[----:B------:R-:W5:Y:S01]  /*98b0*/  LDL.LU R23, [R1+0x240] ;  /* 0x0002400001177983 */ /* 0x000f620000300800 */
[----:B------:R-:W-:-:S03]  /*98c0*/  F2FP.F16.E4M3.UNPACK_B R3, R47 ;  /* 0x0000002fff03723e */ /* 0x000fc600020006ff */
[----:B------:R-:W5:Y:S04]  /*98d0*/  LDL.LU R22, [R1+0x244] ;  /* 0x0002440001167983 */ /* 0x000f680000300800 */
[----:B------:R-:W5:Y:S04]  /*98e0*/  LDL.LU R21, [R1+0x248] ;  /* 0x0002480001157983 */ /* 0x000f680000300800 */
[----:B------:R-:W5:Y:S01]  /*98f0*/  LDL.LU R20, [R1+0x24c] ;  /* 0x00024c0001147983 */ /* 0x000f620000300800 */
[----:B--2---:R-:W-:-:S03]  /*9900*/  FMUL R4, R60, R4 ;  /* 0x000000043c047220 */ /* 0x004fc60000400000 */
[----:B------:R-:W-:Y:S01]  /*9910*/  STL.64 [R1+0x4a8], R50 ;  /* 0x0004a83201007387 */ /* 0x000fe20000100a00 */
[----:B------:R-:W-:-:S03]  /*9920*/  FMUL R5, R60, R5 ;  /* 0x000000053c057220 */ /* 0x000fc60000400000 */
[----:B------:R-:W-:Y:S04]  /*9930*/  STL.64 [R1+0x4a0], R48 ;  /* 0x0004a03001007387 */ /* 0x000fe80000100a00 */
[----:B------:R-:W2:Y:S01]  /*9940*/  LDL.LU R28, [R1+0x220] ;  /* 0x00022000011c7983 */ /* 0x000ea20000300800 */
[----:B------:R-:W-:-:S03]  /*9950*/  FMUL R6, R0, R6 ;  /* 0x0000000600067220 */ /* 0x000fc60000400000 */
[----:B------:R-:W2:Y:S04]  /*9960*/  LDL.LU R29, [R1+0x224] ;  /* 0x00022400011d7983 */ /* 0x000ea80000300800 */
[----:B------:R-:W2:Y:S01]  /*9970*/  LDL.LU R25, [R1+0x228] ;  /* 0x0002280001197983 */ /* 0x000ea20000300800 */
[----:B----4-:R-:W-:-:S03]  /*9980*/  FMUL R7, R0, R7 ;  /* 0x0000000700077220 */ /* 0x010fc60000400000 */
[----:B------:R-:W4:Y:S04]  /*9990*/  LDL.LU R24, [R1+0x22c] ;  /* 0x00022c0001187983 */ /* 0x000f280000300800 */
[----:B0-----:R0:W-:Y:S01]  /*99a0*/  STL [R1+0x488], R8 ;  /* 0x0004880801007387 */ /* 0x0011e20000100800 */
[----:B------:R-:W-:Y:S01]  /*99b0*/  HMMA.16816.F32 R4, R56, R2, R4 ;  /* 0x000000023804723c */ /* 0x000fe20000001804 */
[----:B------:R-:W-:Y:S02]  /*99c0*/  F2FP.F16.E4M3.UNPACK_B R2, R8 ;  /* 0x00000008ff02723e */ /* 0x000fe400020006ff */
[----:B0-----:R-:W2:Y:S01]  /*99d0*/  LDL R8, [R1+0x178] ;  /* 0x0001780001087983 */ /* 0x001ea20000100800 */
[----:B------:R-:W-:-:S03]  /*99e0*/  F2FP.F16.E4M3.UNPACK_B R3, R9 ;  /* 0x00000009ff03723e */ /* 0x000fc600020006ff */
[----:B------:R-:W-:Y:S04]  /*99f0*/  STL [R1+0x48c], R9 ;  /* 0x00048c0901007387 */ /* 0x000fe80000100800 */
[----:B------:R-:W4:Y:S04]  /*9a00*/  LDL.LU R32, [R1+0x210] ;  /* 0x0002100001207983 */ /* 0x000f280000300800 */
[----:B------:R-:W4:Y:S04]  /*9a10*/  LDL.LU R33, [R1+0x214] ;  /* 0x0002140001217983 */ /* 0x000f280000300800 */
[----:B------:R-:W4:Y:S04]  /*9a20*/  LDL.LU R27, [R1+0x218] ;  /* 0x00021800011b7983 */ /* 0x000f280000300800 */
[----:B------:R-:W4:Y:S01]  /*9a30*/  LDL.LU R26, [R1+0x21c] ;  /* 0x00021c00011a7983 */ /* 0x000f220000300800 */
[C---:B---3--:R-:W-:Y:S01]  /*9a40*/  FMUL R36, R60.reuse, R19 ;  /* 0x000000133c247220 */ /* 0x048fe20000400000 */
[----:B-----5:R-:W-:Y:S01]  /*9a50*/  FMUL R37, R60, R18 ;  /* 0x000000123c257220 */ /* 0x020fe20000400000 */
[C---:B------:R-:W-:Y:S01]  /*9a60*/  FMUL R38, R0.reuse, R17 ;  /* 0x0000001100267220 */ /* 0x040fe20000400000 */
[----:B------:R-:W-:-:S07]  /*9a70*/  FMUL R39, R0, R16 ;  /* 0x0000001000277220 */ /* 0x000fce0000400000 */
[----:B------:R-:W-:Y:S01]  /*9a80*/  HMMA.16816.F32 R36, R56, R2, R36 ;  /* 0x000000023824723c */ /* 0x000fe20000001824 */
[C---:B------:R-:W-:Y:S01]  /*9a90*/  FMUL R41, R60.reuse, R22 ;  /* 0x000000163c297220 */ /* 0x040fe20000400000 */
[----:B------:R-:W-:Y:S01]  /*9aa0*/  FMUL R40, R60, R23 ;  /* 0x000000173c287220 */ /* 0x000fe20000400000 */
[C---:B------:R-:W-:Y:S01]  /*9ab0*/  FMUL R42, R0.reuse, R21 ;  /* 0x00000015002a7220 */ /* 0x040fe20000400000 */
[----:B------:R-:W-:-:S15]  /*9ac0*/  FMUL R43, R0, R20 ;  /* 0x00000014002b7220 */ /* 0x000fde0000400000 */
[----:B------:R-:W-:Y:S04]  /*9ad0*/  STL.64 [R1+0x480], R38 ;  /* 0x0004802601007387 */ /* 0x000fe80000100a00 */
[----:B------:R-:W-:Y:S04]  /*9ae0*/  STL.64 [R1+0x478], R36 ;  /* 0x0004782401007387 */ /* 0x000fe80000100a00 */
[----:B------:R0:W-:Y:S04]  /*9af0*/  STL [R1+0x490], R10 ;  /* 0x0004900a01007387 */ /* 0x0001e80000100800 */
[----:B------:R-:W3:Y:S04]  /*9b00*/  LDL.LU R20, [R1+0x1f0] ;  /* 0x0001f00001147983 */ /* 0x000ee80000300800 */
[----:B------:R-:W5:Y:S04]  /*9b10*/  LDL.LU R21, [R1+0x1f4] ;  /* 0x0001f40001157983 */ /* 0x000f680000300800 */
[----:B------:R-:W5:Y:S04]  /*9b20*/  LDL.LU R22, [R1+0x1f8] ;  /* 0x0001f80001167983 */ /* 0x000f680000300800 */
[----:B------:R-:W5:Y:S04]  /*9b30*/  LDL.LU R23, [R1+0x1fc] ;  /* 0x0001fc0001177983 */ /* 0x000f680000300800 */
[----:B--2---:R-:W1:Y:S01]  /*9b40*/  LDSM.16.M88.4 R48, [R8+0x20800] ;  /* 0x020800000830783b */ /* 0x004e620000000200 */
[C---:B----4-:R-:W-:Y:S01]  /*9b50*/  FMUL R31, R0.reuse, R24 ;  /* 0x00000018001f7220 */ /* 0x050fe20000400000 */
[----:B------:R-:W-:Y:S01]  /*9b60*/  FMUL R30, R0, R25 ;  /* 0x00000019001e7220 */ /* 0x000fe20000400000 */
[----:B------:R-:W-:Y:S01]  /*9b70*/  F2FP.F16.E4M3.UNPACK_B R2, R10 ;  /* 0x0000000aff02723e */ /* 0x000fe200020006ff */
[----:B------:R-:W2:Y:S04]  /*9b80*/  LDL.LU R24, [R1+0x200] ;  /* 0x0002000001187983 */ /* 0x000ea80000300800 */
[----:B------:R-:W4:Y:S04]  /*9b90*/  LDL.LU R25, [R1+0x204] ;  /* 0x0002040001197983 */ /* 0x000f280000300800 */
[----:B0-----:R-:W4:Y:S04]  /*9ba0*/  LDL.LU R10, [R1+0x208] ;  /* 0x00020800010a7983 */ /* 0x001f280000300800 */
[----:B------:R-:W4:Y:S04]  /*9bb0*/  LDL.LU R9, [R1+0x20c] ;  /* 0x00020c0001097983 */ /* 0x000f280000300800 */
[----:B------:R-:W0:Y:S04]  /*9bc0*/  LDSM.16.M88.4 R16, [R8+0x20600] ;  /* 0x020600000810783b */ /* 0x000e280000000200 */
[----:B-1----:R-:W-:Y:S01]  /*9bd0*/  STL [R1+0x40], R48 ;  /* 0x0000403001007387 */ /* 0x002fe20000100800 */
[----:B------:R-:W-:-:S02]  /*9be0*/  IMAD.MOV.U32 R45, RZ, RZ, R50 ;  /* 0x000000ffff2d7224 */ /* 0x000fc400078e0032 */
[----:B------:R-:W-:Y:S01]  /*9bf0*/  IMAD.MOV.U32 R61, RZ, RZ, R49 ;  /* 0x000000ffff3d7224 */ /* 0x000fe200078e0031 */
[----:B------:R1:W-:Y:S01]  /*9c00*/  STL.64 [R1+0x48], R50 ;  /* 0x0000483201007387 */ /* 0x0003e20000100a00 */
[----:B------:R-:W-:-:S03]  /*9c10*/  IMAD.MOV.U32 R36, RZ, RZ, R48 ;  /* 0x000000ffff247224 */ /* 0x000fc600078e0030 */
[----:B-1----:R-:W4:Y:S04]  /*9c20*/  LDL.LU R50, [R1+0x1e0] ;  /* 0x0001e00001327983 */ /* 0x002f280000300800 */
[----:B------:R-:W4:Y:S04]  /*9c30*/  LDL.LU R49, [R1+0x1e4] ;  /* 0x0001e40001317983 */ /* 0x000f280000300800 */
[----:B------:R-:W4:Y:S04]  /*9c40*/  LDL.LU R48, [R1+0x1e8] ;  /* 0x0001e80001307983 */ /* 0x000f280000300800 */
[----:B------:R-:W4:Y:S01]  /*9c50*/  LDL.LU R37, [R1+0x1ec] ;  /* 0x0001ec0001257983 */ /* 0x000f220000300800 */
[----:B------:R-:W-:Y:S01]  /*9c60*/  F2FP.F16.E4M3.UNPACK_B R3, R11 ;  /* 0x0000000bff03723e */ /* 0x000fe200020006ff */
[C---:B------:R-:W-:Y:S01]  /*9c70*/  FMUL R28, R60.reuse, R28 ;  /* 0x0000001c3c1c7220 */ /* 0x040fe20000400000 */
[C---:B------:R-:W-:Y:S01]  /*9c80*/  FMUL R29, R60.reuse, R29 ;  /* 0x0000001d3c1d7220 */ /* 0x040fe20000400000 */
[C---:B------:R-:W-:Y:S01]  /*9c90*/  FMUL R32, R60.reuse, R32 ;  /* 0x000000203c207220 */ /* 0x040fe20000400000 */
[----:B------:R-:W-:Y:S01]  /*9ca0*/  FMUL R33, R60, R33 ;  /* 0x000000213c217220 */ /* 0x000fe20000400000 */
[C---:B------:R-:W-:Y:S01]  /*9cb0*/  FMUL R34, R0.reuse, R27 ;  /* 0x0000001b00227220 */ /* 0x040fe20000400000 */
[----:B------:R-:W-:Y:S01]  /*9cc0*/  FMUL R35, R0, R26 ;  /* 0x0000001a00237220 */ /* 0x000fe20000400000 */
[----:B------:R-:W-:Y:S01]  /*9cd0*/  HMMA.16816.F32 R40, R56, R2, R40 ;  /* 0x000000023828723c */ /* 0x000fe20000001828 */
[----:B------:R-:W-:Y:S01]  /*9ce0*/  F2FP.F16.E4M3.UNPACK_B R2, R12 ;  /* 0x0000000cff02723e */ /* 0x000fe200020006ff */
[----:B------:R-:W4:Y:S01]  /*9cf0*/  LDL.LU R38, [R1+0x2c] ;  /* 0x00002c0001267983 */ /* 0x000f220000300800 */
[----:B------:R-:W-:-:S03]  /*9d00*/  F2FP.F16.E4M3.UNPACK_B R3, R13 ;  /* 0x0000000dff03723e */ /* 0x000fc600020006ff */
[----:B------:R-:W4:Y:S04]  /*9d10*/  LDL.LU R39, [R1+0x28] ;  /* 0x0000280001277983 */ /* 0x000f280000300800 */
[----:B------:R-:W-:Y:S01]  /*9d20*/  HMMA.16816.F32 R28, R56, R2, R28 ;  /* 0x00000002381c723c */ /* 0x000fe2000000181c */
[----:B------:R-:W-:Y:S02]  /*9d30*/  F2FP.F16.E4M3.UNPACK_B R2, R14 ;  /* 0x0000000eff02723e */ /* 0x000fe400020006ff */
[----:B------:R-:W-:-:S07]  /*9d40*/  F2FP.F16.E4M3.UNPACK_B R3, R15 ;  /* 0x0000000fff03723e */ /* 0x000fce00020006ff */
[----:B------:R-:W-:Y:S01]  /*9d50*/  HMMA.16816.F32 R32, R56, R2, R32 ;  /* 0x000000023820723c */ /* 0x000fe20000001820 */
[----:B0-----:R-:W-:Y:S02]  /*9d60*/  F2FP.F16.E4M3.UNPACK_B R2, R16 ;  /* 0x00000010ff02723e */ /* 0x001fe400020006ff */
[----:B------:R-:W-:Y:S01]  /*9d70*/  F2FP.F16.E4M3.UNPACK_B R3, R17 ;  /* 0x00000011ff03723e */ /* 0x000fe200020006ff */
[----:B------:R-:W-:Y:S01]  /*9d80*/  STL [R1+0x468], R16 ;  /* 0x0004681001007387 */ /* 0x000fe20000100800 */
[----:B------:R-:W-:-:S03]  /*9d90*/  IMAD.MOV.U32 R44, RZ, RZ, R51 ;  /* 0x000000ffff2c7224 */ /* 0x000fc600078e0033 */
[----:B------:R-:W-:Y:S01]  /*9da0*/  STL [R1+0x46c], R17 ;  /* 0x00046c1101007387 */ /* 0x000fe20000100800 */
[C---:B---3--:R-:W-:Y:S01]  /*9db0*/  FMUL R20, R60.reuse, R20 ;  /* 0x000000143c147220 */ /* 0x048fe20000400000 */
[----:B-----5:R-:W-:Y:S01]  /*9dc0*/  FMUL R21, R60, R21 ;  /* 0x000000153c157220 */ /* 0x020fe20000400000 */
[C---:B------:R-:W-:Y:S01]  /*9dd0*/  FMUL R22, R0.reuse, R22 ;  /* 0x0000001600167220 */ /* 0x040fe20000400000 */
[----:B------:R-:W-:-:S07]  /*9de0*/  FMUL R23, R0, R23 ;  /* 0x0000001700177220 */ /* 0x000fce0000400000 */
[----:B------:R-:W-:Y:S01]  /*9df0*/  HMMA.16816.F32 R20, R56, R2, R20 ;  /* 0x000000023814723c */ /* 0x000fe20000001814 */
[C---:B--2---:R-:W-:Y:S01]  /*9e00*/  FMUL R24, R60.reuse, R24 ;  /* 0x000000183c187220 */ /* 0x044fe20000400000 */
[----:B------:R-:W-:Y:S02]  /*9e10*/  F2FP.F16.E4M3.UNPACK_B R2, R18 ;  /* 0x00000012ff02723e */ /* 0x000fe400020006ff */
[----:B------:R-:W-:Y:S01]  /*9e20*/  F2FP.F16.E4M3.UNPACK_B R3, R19 ;  /* 0x00000013ff03723e */ /* 0x000fe200020006ff */
[----:B----4-:R-:W-:Y:S01]  /*9e30*/  FMUL R25, R60, R25 ;  /* 0x000000193c197220 */ /* 0x010fe20000400000 */
[C---:B------:R-:W-:Y:S01]  /*9e40*/  FMUL R26, R0.reuse, R10 ;  /* 0x0000000a001a7220 */ /* 0x040fe20000400000 */
[----:B------:R-:W-:-:S07]  /*9e50*/  FMUL R27, R0, R9 ;  /* 0x00000009001b7220 */ /* 0x000fce0000400000 */
[----:B------:R-:W-:Y:S01]  /*9e60*/  HMMA.16816.F32 R24, R56, R2, R24 ;  /* 0x000000023818723c */ /* 0x000fe20000001818 */
[----:B------:R-:W-:Y:S02]  /*9e70*/  F2FP.F16.E4M3.UNPACK_B R2, R36 ;  /* 0x00000024ff02723e */ /* 0x000fe400020006ff */
[----:B------:R-:W-:Y:S02]  /*9e80*/  F2FP.F16.E4M3.UNPACK_B R3, R61 ;  /* 0x0000003dff03723e */ /* 0x000fe400020006ff */
[----:B------:R0:W-:Y:S04]  /*9e90*/  STL [R1+0x474], R22 ;  /* 0x0004741601007387 */ /* 0x0001e80000100800 */
[----:B------:R1:W-:Y:S04]  /*9ea0*/  STL [R1+0x470], R23 ;  /* 0x0004701701007387 */ /* 0x0003e80000100800 */
[----:B------:R-:W2:Y:S04]  /*9eb0*/  LDL.LU R10, [R1+0x160] ;  /* 0x00016000010a7983 */ /* 0x000ea80000300800 */
[----:B------:R-:W3:Y:S01]  /*9ec0*/  LDL.LU R9, [R1+0x164] ;  /* 0x0001640001097983 */ /* 0x000ee20000300800 */
[C---:B------:R-:W-:Y:S01]  /*9ed0*/  FMUL R52, R60.reuse, R50 ;  /* 0x000000323c347220 */ /* 0x040fe20000400000 */
[----:B------:R-:W-:Y:S01]  /*9ee0*/  FMUL R53, R60, R49 ;  /* 0x000000313c357220 */ /* 0x000fe20000400000 */
[C---:B------:R-:W-:Y:S01]  /*9ef0*/  FMUL R54, R0.reuse, R48 ;  /* 0x0000003000367220 */ /* 0x040fe20000400000 */
[----:B------:R-:W-:-:S07]  /*9f00*/  FMUL R55, R0, R37 ;  /* 0x0000002500377220 */ /* 0x000fce0000400000 */
[----:B------:R-:W-:Y:S01]  /*9f10*/  HMMA.16816.F32 R48, R56, R2, R52 ;  /* 0x000000023830723c */ /* 0x000fe20000001834 */
[----:B------:R-:W4:Y:S04]  /*9f20*/  LDL.LU R54, [R1+0x168] ;  /* 0x0001680001367983 */ /* 0x000f280000300800 */
[----:B------:R-:W5:-:S14]  /*9f30*/  LDL.LU R55, [R1+0x16c] ;  /* 0x00016c0001377983 */ /* 0x000f5c0000300800 */
[----:B0-----:R-:W-:Y:S02]  /*9f40*/  IMAD.MOV.U32 R22, RZ, RZ, R48 ;  /* 0x000000ffff167224 */ /* 0x001fe400078e0030 */
[----:B-1----:R-:W-:Y:S02]  /*9f50*/  IMAD.MOV.U32 R23, RZ, RZ, R49 ;  /* 0x000000ffff177224 */ /* 0x002fe400078e0031 */
[----:B------:R-:W-:Y:S02]  /*9f60*/  IMAD.MOV.U32 R17, RZ, RZ, R50 ;  /* 0x000000ffff117224 */ /* 0x000fe400078e0032 */
[----:B------:R-:W-:Y:S02]  /*9f70*/  IMAD.MOV.U32 R16, RZ, RZ, R51 ;  /* 0x000000ffff107224 */ /* 0x000fe400078e0033 */
[----:B------:R-:W0:Y:S01]  /*9f80*/  LDSM.16.M88.4 R48, [R8+0x20a00] ;  /* 0x020a00000830783b */ /* 0x000e220000000200 */
[----:B------:R-:W-:Y:S02]  /*9f90*/  F2FP.F16.E4M3.UNPACK_B R2, R45 ;  /* 0x0000002dff02723e */ /* 0x000fe400020006ff */
[----:B------:R-:W-:Y:S01]  /*9fa0*/  F2FP.F16.E4M3.UNPACK_B R3, R44 ;  /* 0x0000002cff03723e */ /* 0x000fe200020006ff */
[----:B0-----:R-:W-:Y:S01]  /*9fb0*/  STL.64 [R1+0x30], R48 ;  /* 0x0000303001007387 */ /* 0x001fe20000100a00 */
[----:B------:R-:W-:-:S02]  /*9fc0*/  IMAD.MOV.U32 R37, RZ, RZ, R50 ;  /* 0x000000ffff257224 */ /* 0x000fc400078e0032 */
[----:B------:R-:W-:Y:S01]  /*9fd0*/  IMAD.MOV.U32 R36, RZ, RZ, R51 ;  /* 0x000000ffff247224 */ /* 0x000fe200078e0033 */
[----:B------:R0:W-:Y:S04]  /*9fe0*/  STL.64 [R1+0x38], R50 ;  /* 0x0000383201007387 */ /* 0x0001e80000100a00 */
[----:B0-----:R-:W5:Y:S01]  /*9ff0*/  LDL.LU.64 R50, [R1+0x4a8] ;  /* 0x0004a80001327983 */ /* 0x001f620000300a00 */
[C---:B--2---:R-:W-:Y:S01]  /*a000*/  FMUL R52, R60.reuse, R10 ;  /* 0x0000000a3c347220 */ /* 0x044fe20000400000 */
[----:B---3--:R-:W-:Y:S01]  /*a010*/  FMUL R53, R60, R9 ;  /* 0x000000093c357220 */ /* 0x008fe20000400000 */
[----:B------:R-:W-:Y:S02]  /*a020*/  IMAD.MOV.U32 R10, RZ, RZ, R48 ;  /* 0x000000ffff0a7224 */ /* 0x000fe400078e0030 */
[----:B------:R-:W-:-:S02]  /*a030*/  IMAD.MOV.U32 R9, RZ, RZ, R49 ;  /* 0x000000ffff097224 */ /* 0x000fc400078e0031 */
[----:B------:R-:W2:Y:S04]  /*a040*/  LDL.LU.64 R48, [R1+0x4a0] ;  /* 0x0004a00001307983 */ /* 0x000ea80000300a00 */
[----:B------:R-:W3:Y:S04]  /*a050*/  LDL.LU R45, [R1+0x498] ;  /* 0x00049800012d7983 */ /* 0x000ee80000300800 */
[----:B------:R-:W2:Y:S01]  /*a060*/  LDL.LU R44, [R1+0x494] ;  /* 0x00049400012c7983 */ /* 0x000ea20000300800 */
[C---:B----4-:R-:W-:Y:S01]  /*a070*/  FMUL R54, R0.reuse, R54 ;  /* 0x0000003600367220 */ /* 0x050fe20000400000 */
[----:B-----5:R-:W-:-:S07]  /*a080*/  FMUL R55, R0, R55 ;  /* 0x0000003700377220 */ /* 0x020fce0000400000 */
[----:B------:R-:W-:Y:S01]  /*a090*/  HMMA.16816.F32 R52, R56, R2, R52 ;  /* 0x000000023834723c */ /* 0x000fe20000001834 */
[----:B------:R-:W4:-:S15]  /*a0a0*/  LDL.LU R2, [R1+0x14] ;  /* 0x0000140001027983 */ /* 0x000f1e0000300800 */
[----:B------:R-:W-:-:S03]  /*a0b0*/  NOP ;  /* 0x0000000000007918 */ /* 0x000fc60000000000 */
[----:B------:R0:W-:Y:S04]  /*a0c0*/  STL.64 [R1+0x160], R52 ;  /* 0x0001603401007387 */ /* 0x0001e80000100a00 */
[----:B------:R1:W-:Y:S04]  /*a0d0*/  STL.64 [R1+0x168], R54 ;  /* 0x0001683601007387 */ /* 0x0003e80000100a00 */
[----:B0-----:R-:W4:Y:S04]  /*a0e0*/  LDL.LU R52, [R1+0x10] ;  /* 0x0000100001347983 */ /* 0x001f280000300800 */
[----:B------:R-:W5:Y:S04]  /*a0f0*/  LDL.LU R3, [R1+0x1c] ;  /* 0x00001c0001037983 */ /* 0x000f680000300800 */
[----:B------:R-:W5:Y:S04]  /*a100*/  LDL.LU R53, [R1+0x18] ;  /* 0x0000180001357983 */ /* 0x000f680000300800 */
[----:B-1----:R-:W3:Y:S04]  /*a110*/  LDL.LU R54, [R1+0x24] ;  /* 0x0000240001367983 */ /* 0x002ee80000300800 */
[----:B------:R-:W3:Y:S01]  /*a120*/  LDL.LU R55, [R1+0x20] ;  /* 0x0000200001377983 */ /* 0x000ee20000300800 */
[----:B----4-:R-:W-:-:S02]  /*a130*/  SEL R52, R52, R2, !P5 ;  /* 0x0000000234347207 */ /* 0x010fc40006800000 */
[----:B--2---:R-:W-:Y:S02]  /*a140*/  F2FP.F16.E4M3.UNPACK_B R2, R44.H1 ;  /* 0x0000002cff02723e */ /* 0x004fe400030006ff */
[----:B-----5:R-:W-:Y:S02]  /*a150*/  SEL R53, R53, R3, !P5 ;  /* 0x0000000335357207 */ /* 0x020fe40006800000 */
[----:B---3--:R-:W-:Y:S02]  /*a160*/  F2FP.F16.E4M3.UNPACK_B R3, R45.H1 ;  /* 0x0000002dff03723e */ /* 0x008fe400030006ff */
[----:B------:R-:W-:Y:S02]  /*a170*/  SEL R54, R55, R54, !P5 ;  /* 0x0000003637367207 */ /* 0x000fe40006800000 */
[----:B------:R-:W-:Y:S02]  /*a180*/  SEL R55, R39, R38, !P5 ;  /* 0x0000002627377207 */ /* 0x000fe40006800000 */
[----:B------:R-:W2:Y:S04]  /*a190*/  LDL.LU R39, [R1+0x148] ;  /* 0x0001480001277983 */ /* 0x000ea80000300800 */
[----:B------:R-:W3:Y:S01]  /*a1a0*/  LDL.LU R38, [R1+0x14c] ;  /* 0x00014c0001267983 */ /* 0x000ee20000300800 */
[----:B------:R-:W-:Y:S03]  /*a1b0*/  HMMA.16816.F32 R48, R52, R2, R48 ;  /* 0x000000023430723c */ /* 0x000fe60000001830 */
[----:B------:R-:W4:Y:S04]  /*a1c0*/  LDL.LU R44, [R1+0x150] ;  /* 0x00015000012c7983 */ /* 0x000f280000300800 */
[----:B------:R-:W5:-:S12]  /*a1d0*/  LDL.LU R45, [R1+0x154] ;  /* 0x00015400012d7983 */ /* 0x000f580000300800 */
[----:B------:R0:W-:Y:S04]  /*a1e0*/  STL.64 [R1+0x250], R48 ;  /* 0x0002503001007387 */ /* 0x0001e80000100a00 */
[----:B------:R1:W-:Y:S04]  /*a1f0*/  STL.64 [R1+0x258], R50 ;  /* 0x0002583201007387 */ /* 0x0003e80000100a00 */
[----:B0-----:R-:W2:Y:S04]  /*a200*/  LDL.LU R48, [R1+0x158] ;  /* 0x0001580001307983 */ /* 0x001ea80000300800 */
[----:B------:R-:W3:Y:S04]  /*a210*/  LDL.LU R49, [R1+0x15c] ;  /* 0x00015c0001317983 */ /* 0x000ee80000300800 */
[----:B-1----:R-:W3:Y:S04]  /*a220*/  LDL.LU R50, [R1+0x140] ;  /* 0x0001400001327983 */ /* 0x002ee80000300800 */
[----:B------:R-:W3:Y:S01]  /*a230*/  LDL.LU R51, [R1+0x144] ;  /* 0x0001440001337983 */ /* 0x000ee20000300800 */
[----:B------:R-:W-:-:S02]  /*a240*/  F2FP.F16.E4M3.UNPACK_B R2, R46.H1 ;  /* 0x0000002eff02723e */ /* 0x000fc400030006ff */
[----:B------:R-:W-:-:S07]  /*a250*/  F2FP.F16.E4M3.UNPACK_B R3, R47.H1 ;  /* 0x0000002fff03723e */ /* 0x000fce00030006ff */
[----:B------:R-:W-:Y:S01]  /*a260*/  HMMA.16816.F32 R4, R52, R2, R4 ;  /* 0x000000023404723c */ /* 0x000fe20000001804 */
[----:B------:R-:W-:Y:S02]  /*a270*/  F2FP.F16.E4M3.UNPACK_B R2, R10 ;  /* 0x0000000aff02723e */ /* 0x000fe400020006ff */
[----:B------:R-:W-:Y:S01]  /*a280*/  F2FP.F16.E4M3.UNPACK_B R3, R9 ;  /* 0x00000009ff03723e */ /* 0x000fe200020006ff */
[----:B------:R-:W3:-:S15]  /*a290*/  LDL.LU R10, [R1+0x490] ;  /* 0x00049000010a7983 */ /* 0x000ede0000300800 */
[----:B------:R-:W-:Y:S04]  /*a2a0*/  STL.64 [R1+0x260], R4 ;  /* 0x0002600401007387 */ /* 0x000fe80000100a00 */
[----:B------:R-:W-:Y:S04]  /*a2b0*/  STL.64 [R1+0x268], R6 ;  /* 0x0002680601007387 */ /* 0x000fe80000100a00 */
[----:B------:R-:W3:Y:S04]  /*a2c0*/  LDL.LU R9, [R1+0x48c] ;  /* 0x00048c0001097983 */ /* 0x000ee80000300800 */
[----:B------:R0:W1:Y:S04]  /*a2d0*/  LDSM.16.M88.4 R4, [R8+0x20c00] ;  /* 0x020c00000804783b */ /* 0x0000680000000200 */
[----:B0-----:R-:W3:Y:S01]  /*a2e0*/  LDL.LU R8, [R1+0x488] ;  /* 0x0004880001087983 */ /* 0x001ee20000300800 */
[C---:B----4-:R-:W-:Y:S01]  /*a2f0*/  FMUL R44, R60.reuse, R44 ;  /* 0x0000002c3c2c7220 */ /* 0x050fe20000400000 */
[----:B-----5:R-:W-:Y:S01]  /*a300*/  FMUL R45, R60, R45 ;  /* 0x0000002d3c2d7220 */ /* 0x020fe20000400000 */
[C---:B--2---:R-:W-:Y:S01]  /*a310*/  FMUL R46, R0.reuse, R48 ;  /* 0x00000030002e7220 */ /* 0x044fe20000400000 */
[----:B---3--:R-:W-:-:S07]  /*a320*/  FMUL R47, R0, R49 ;  /* 0x00000031002f7220 */ /* 0x008fce0000400000 */
[----:B------:R-:W-:Y:S01]  /*a330*/  HMMA.16816.F32 R44, R56, R2, R44 ;  /* 0x00000002382c723c */ /* 0x000fe2000000182c */
[----:B------:R-:W-:Y:S02]  /*a340*/  F2FP.F16.E4M3.UNPACK_B R2, R37 ;  /* 0x00000025ff02723e */ /* 0x000fe400020006ff */
[----:B------:R-:W-:-:S15]  /*a350*/  F2FP.F16.E4M3.UNPACK_B R3, R36 ;  /* 0x00000024ff03723e */ /* 0x000fde00020006ff */
[----:B------:R-:W-:Y:S01]  /*a360*/  NOP ;  /* 0x0000000000007918 */ /* 0x000fe20000000000 */
[----:B------:R0:W-:Y:S04]  /*a370*/  STL.64 [R1+0x150], R44 ;  /* 0x0001502c01007387 */ /* 0x0001e80000100a00 */
[----:B------:R2:W-:Y:S01]  /*a380*/  STL.64 [R1+0x158], R46 ;  /* 0x0001582e01007387 */ /* 0x0005e20000100a00 */
[C---:B0-----:R-:W-:Y:S01]  /*a390*/  FMUL R44, R60.reuse, R50 ;  /* 0x000000323c2c7220 */ /* 0x041fe20000400000 */
[----:B------:R-:W-:Y:S02]  /*a3a0*/  FMUL R45, R60, R51 ;  /* 0x000000333c2d7220 */ /* 0x000fe40000400000 */
[----:B------:R-:W3:Y:S01]  /*a3b0*/  LDL.LU R51, [R1+0x134] ;  /* 0x0001340001337983 */ /* 0x000ee20000300800 */
[C---:B--2---:R-:W-:Y:S01]  /*a3c0*/  FMUL R46, R0.reuse, R39 ;  /* 0x00000027002e7220 */ /* 0x044fe20000400000 */
[----:B------:R-:W-:-:S02]  /*a3d0*/  FMUL R47, R0, R38 ;  /* 0x00000026002f7220 */ /* 0x000fc40000400000 */
[----:B------:R-:W2:Y:S04]  /*a3e0*/  LDL.LU R50, [R1+0x138] ;  /* 0x0001380001327983 */ /* 0x000ea80000300800 */
[----:B------:R-:W4:Y:S01]  /*a3f0*/  LDL.LU R49, [R1+0x13c] ;  /* 0x00013c0001317983 */ /* 0x000f220000300800 */
[----:B------:R-:W-:-:S15]  /*a400*/  HMMA.16816.F32 R36, R56, R2, R44 ;  /* 0x000000023824723c */ /* 0x000fde000000182c */
[----:B------:R-:W-:-:S04]  /*a410*/  NOP ;  /* 0x0000000000007918 */ /* 0x000fc80000000000 */
[----:B------:R-:W-:Y:S02]  /*a420*/  IMAD.MOV.U32 R45, RZ, RZ, R38 ;  /* 0x000000ffff2d7224 */ /* 0x000fe400078e0026 */
[----:B------:R-:W-:Y:S02]  /*a430*/  IMAD.MOV.U32 R44, RZ, RZ, R39 ;  /* 0x000000ffff2c7224 */ /* 0x000fe400078e0027 */
[----:B------:R-:W-:Y:S01]  /*a440*/  IMAD.MOV.U32 R48, RZ, RZ, R36 ;  /* 0x000000ffff307224 */ /* 0x000fe200078e0024 */
[----:B------:R-:W5:Y:S01]  /*a450*/  LDL.LU.64 R38, [R1+0x480] ;  /* 0x0004800001267983 */ /* 0x000f620000300a00 */
[----:B------:R-:W-:-:S03]  /*a460*/  IMAD.MOV.U32 R46, RZ, RZ, R37 ;  /* 0x000000ffff2e7224 */ /* 0x000fc600078e0025 */
[----:B------:R-:W5:Y:S01]  /*a470*/  LDL.LU.64 R36, [R1+0x478] ;  /* 0x0004780001247983 */ /* 0x000f620000300a00 */
[----:B------:R-:W-:Y:S02]  /*a480*/  F2FP.F16.E4M3.UNPACK_B R2, R8.H1 ;  /* 0x00000008ff02723e */ /* 0x000fe400030006ff */
[----:B------:R-:W-:Y:S01]  /*a490*/  F2FP.F16.E4M3.UNPACK_B R3, R9.H1 ;  /* 0x00000009ff03723e */ /* 0x000fe200030006ff */
[----:B------:R-:W2:Y:S06]  /*a4a0*/  LDL R47, [R1+0x178] ;  /* 0x00017800012f7983 */ /* 0x000eac0000100800 */
[----:B-----5:R-:W-:Y:S01]  /*a4b0*/  HMMA.16816.F32 R36, R52, R2, R36 ;  /* 0x000000023424723c */ /* 0x020fe20000001824 */
[----:B------:R-:W-:-:S02]  /*a4c0*/  F2FP.F16.E4M3.UNPACK_B R2, R10.H1 ;  /* 0x0000000aff02723e */ /* 0x000fc400030006ff */
[----:B------:R-:W-:-:S07]  /*a4d0*/  F2FP.F16.E4M3.UNPACK_B R3, R11.H1 ;  /* 0x0000000bff03723e */ /* 0x000fce00030006ff */
[----:B------:R-:W-:Y:S09]  /*a4e0*/  HMMA.16816.F32 R8, R52, R2, R40 ;  /* 0x000000023408723c */ /* 0x000ff20000001828 */
[----:B------:R-:W-:Y:S04]  /*a4f0*/  STL.64 [R1+0x230], R36 ;  /* 0x0002302401007387 */ /* 0x000fe80000100a00 */
[----:B------:R0:W-:Y:S04]  /*a500*/  STL.64 [R1+0x238], R38 ;  /* 0x0002382601007387 */ /* 0x0001e80000100a00 */
[----:B0-----:R-:W5:Y:S04]  /*a510*/  LDL.LU R39, [R1+0x130] ;  /* 0x0001300001277983 */ /* 0x001f680000300800 */
[----:B------:R-:W4:Y:S04]  /*a520*/  LDL.LU R40, [R1+0x120] ;  /* 0x0001200001287983 */ /* 0x000f280000300800 */
[----:B------:R-:W4:Y:S04]  /*a530*/  LDL.LU R41, [R1+0x124] ;  /* 0x0001240001297983 */ /* 0x000f280000300800 */
[----:B------:R-:W-:Y:S04]  /*a540*/  STL.64 [R1+0x240], R8 ;  /* 0x0002400801007387 */ /* 0x000fe80000100a00 */
[----:B------:R-:W-:Y:S04]  /*a550*/  STL.64 [R1+0x248], R10 ;  /* 0x0002480a01007387 */ /* 0x000fe80000100a00 */
[----:B------:R-:W4:Y:S04]  /*a560*/  LDL.LU R42, [R1+0x128] ;  /* 0x00012800012a7983 */ /* 0x000f280000300800 */
[----:B------:R-:W4:Y:S01]  /*a570*/  LDL.LU R43, [R1+0x12c] ;  /* 0x00012c00012b7983 */ /* 0x000f220000300800 */
[----:B---3--:R-:W-:Y:S01]  /*a580*/  FMUL R37, R60, R51 ;  /* 0x000000333c257220 */ /* 0x008fe20000400000 */
[----:B--2---:R-:W-:Y:S01]  /*a590*/  FMUL R38, R0, R50 ;  /* 0x0000003200267220 */ /* 0x004fe20000400000 */
[----:B-1----:R-:W-:Y:S01]  /*a5a0*/  F2FP.F16.E4M3.UNPACK_B R2, R4 ;  /* 0x00000004ff02723e */ /* 0x002fe200020006ff */
[----:B------:R-:W0:Y:S01]  /*a5b0*/  LDSM.16.M88.4 R8, [R47+0x20e00] ;  /* 0x020e00002f08783b */ /* 0x000e220000000200 */
[----:B------:R-:W-:Y:S01]  /*a5c0*/  F2FP.F16.E4M3.UNPACK_B R3, R5 ;  /* 0x00000005ff03723e */ /* 0x000fe200020006ff */
[----:B-----5:R-:W-:Y:S01]  /*a5d0*/  FMUL R36, R60, R39 ;  /* 0x000000273c247220 */ /* 0x020fe20000400000 */
[----:B----4-:R-:W-:-:S07]  /*a5e0*/  FMUL R39, R0, R49 ;  /* 0x0000003100277220 */ /* 0x010fce0000400000 */
[----:B------:R-:W-:Y:S01]  /*a5f0*/  HMMA.16816.F32 R36, R56, R2, R36 ;  /* 0x000000023824723c */ /* 0x000fe20000001824 */
[----:B------:R-:W-:Y:S02]  /*a600*/  F2FP.F16.E4M3.UNPACK_B R2, R6 ;  /* 0x00000006ff02723e */ /* 0x000fe400020006ff */
[----:B------:R-:W-:-:S15]  /*a610*/  F2FP.F16.E4M3.UNPACK_B R3, R7 ;  /* 0x00000007ff03723e */ /* 0x000fde00020006ff */
[----:B------:R-:W-:Y:S01]  /*a620*/  NOP ;  /* 0x0000000000007918 */ /* 0x000fe20000000000 */
[----:B------:R-:W-:Y:S01]  /*a630*/  IMAD.MOV.U32 R51, RZ, RZ, R37 ;  /* 0x000000ffff337224 */ /* 0x000fe200078e0025 */
[----:B------:R1:W-:Y:S01]  /*a640*/  STL [R1+0x130], R36 ;  /* 0x0001302401007387 */ /* 0x0003e20000100800 */
[----:B------:R-:W-:Y:S02]  /*a650*/  IMAD.MOV.U32 R50, RZ, RZ, R38 ;  /* 0x000000ffff327224 */ /* 0x000fe400078e0026 */
[----:B------:R-:W-:Y:S01]  /*a660*/  FMUL R37, R60, R41 ;  /* 0x000000293c257220 */ /* 0x000fe20000400000 */
[----:B------:R-:W-:Y:S02]  /*a670*/  IMAD.MOV.U32 R49, RZ, RZ, R39 ;  /* 0x000000ffff317224 */ /* 0x000fe400078e0027 */
[C---:B------:R-:W-:Y:S01]  /*a680*/  FMUL R38, R0.reuse, R42 ;  /* 0x0000002a00267220 */ /* 0x040fe20000400000 */
[----:B------:R-:W-:Y:S01]  /*a690*/  FMUL R39, R0, R43 ;  /* 0x0000002b00277220 */ /* 0x000fe20000400000 */
[----:B-1----:R-:W-:-:S07]  /*a6a0*/  FMUL R36, R60, R40 ;  /* 0x000000283c247220 */ /* 0x002fce0000400000 */
[----:B------:R-:W-:Y:S01]  /*a6b0*/  HMMA.16816.F32 R40, R56, R2, R36 ;  /* 0x000000023828723c */ /* 0x000fe20000001824 */
[----:B------:R-:W-:Y:S04]  /*a6c0*/  STL.64 [R1+0x460], R6 ;  /* 0x0004600601007387 */ /* 0x000fe80000100a00 */
[----:B------:R1:W-:-:S14]  /*a6d0*/  STL.64 [R1+0x458], R4 ;  /* 0x0004580401007387 */ /* 0x0003dc0000100a00 */
[----:B-1----:R-:W-:Y:S02]  /*a6e0*/  IMAD.MOV.U32 R4, RZ, RZ, R43 ;  /* 0x000000ffff047224 */ /* 0x002fe400078e002b */
[----:B------:R-:W-:Y:S01]  /*a6f0*/  IMAD.MOV.U32 R5, RZ, RZ, R42 ;  /* 0x000000ffff057224 */ /* 0x000fe200078e002a */
[----:B------:R-:W2:Y:S01]  /*a700*/  LDL.LU R43, [R1+0xd0] ;  /* 0x0000d000012b7983 */ /* 0x000ea20000300800 */
[----:B------:R-:W-:Y:S02]  /*a710*/  IMAD.MOV.U32 R6, RZ, RZ, R41 ;  /* 0x000000ffff067224 */ /* 0x000fe400078e0029 */
[----:B------:R-:W-:Y:S01]  /*a720*/  IMAD.MOV.U32 R7, RZ, RZ, R40 ;  /* 0x000000ffff077224 */ /* 0x000fe200078e0028 */
[----:B------:R-:W3:Y:S04]  /*a730*/  LDL.LU R42, [R1+0xd4] ;  /* 0x0000d400012a7983 */ /* 0x000ee80000300800 */
[----:B------:R-:W4:Y:S04]  /*a740*/  LDL.LU R41, [R1+0xd8] ;  /* 0x0000d80001297983 */ /* 0x000f280000300800 */
[----:B------:R-:W5:Y:S01]  /*a750*/  LDL.LU R40, [R1+0xdc] ;  /* 0x0000dc0001287983 */ /* 0x000f620000300800 */
[----:B------:R-:W-:-:S02]  /*a760*/  F2FP.F16.E4M3.UNPACK_B R2, R12.H1 ;  /* 0x0000000cff02723e */ /* 0x000fc400030006ff */
[----:B------:R-:W-:Y:S01]  /*a770*/  F2FP.F16.E4M3.UNPACK_B R3, R13.H1 ;  /* 0x0000000dff03723e */ /* 0x000fe200030006ff */
[----:B------:R-:W5:Y:S04]  /*a780*/  LDL.LU R39, [R1+0x110] ;  /* 0x0001100001277983 */ /* 0x000f680000300800 */
[----:B------:R-:W5:Y:S02]  /*a790*/  LDL.LU R38, [R1+0x114] ;  /* 0x0001140001267983 */ /* 0x000f640000300800 */
[----:B------:R-:W-:Y:S01]  /*a7a0*/  HMMA.16816.F32 R28, R52, R2, R28 ;  /* 0x00000002341c723c */ /* 0x000fe2000000181c */
[----:B------:R-:W-:Y:S02]  /*a7b0*/  F2FP.F16.E4M3.UNPACK_B R2, R14.H1 ;  /* 0x0000000eff02723e */ /* 0x000fe400030006ff */
[----:B------:R-:W-:-:S07]  /*a7c0*/  F2FP.F16.E4M3.UNPACK_B R3, R15.H1 ;  /* 0x0000000fff03723e */ /* 0x000fce00030006ff */
[----:B------:R-:W-:Y:S01]  /*a7d0*/  HMMA.16816.F32 R12, R52, R2, R32 ;  /* 0x00000002340c723c */ /* 0x000fe20000001820 */
[----:B0-----:R-:W-:Y:S02]  /*a7e0*/  F2FP.F16.E4M3.UNPACK_B R2, R8 ;  /* 0x00000008ff02723e */ /* 0x001fe400020006ff */
[----:B------:R-:W-:-:S06]  /*a7f0*/  F2FP.F16.E4M3.UNPACK_B R3, R9 ;  /* 0x00000009ff03723e */ /* 0x000fcc00020006ff */
[----:B------:R2:W-:Y:S04]  /*a800*/  STL.64 [R1+0x220], R28 ;  /* 0x0002201c01007387 */ /* 0x0005e80000100a00 */
[----:B------:R4:W-:Y:S04]  /*a810*/  STL.64 [R1+0x228], R30 ;  /* 0x0002281e01007387 */ /* 0x0009e80000100a00 */
[----:B------:R-:W5:Y:S04]  /*a820*/  LDL.LU R37, [R1+0x118] ;  /* 0x0001180001257983 */ /* 0x000f680000300800 */
[----:B------:R-:W5:Y:S04]  /*a830*/  LDL.LU R36, [R1+0x11c] ;  /* 0x00011c0001247983 */ /* 0x000f680000300800 */
[----:B------:R-:W-:Y:S04]  /*a840*/  STL [R1+0x450], R8 ;  /* 0x0004500801007387 */ /* 0x000fe80000100800 */
[----:B------:R-:W-:Y:S04]  /*a850*/  STL.64 [R1+0x210], R12 ;  /* 0x0002100c01007387 */ /* 0x000fe80000100a00 */
[----:B------:R-:W-:Y:S04]  /*a860*/  STL.64 [R1+0x218], R14 ;  /* 0x0002180e01007387 */ /* 0x000fe80000100a00 */
[----:B------:R-:W-:Y:S04]  /*a870*/  STL [R1+0x454], R9 ;  /* 0x0004540901007387 */ /* 0x000fe80000100800 */
[----:B------:R-:W0:Y:S01]  /*a880*/  LDSM.16.M88.4 R12, [R47+0x21000] ;  /* 0x021000002f0c783b */ /* 0x000e220000000200 */
[C---:B--2---:R-:W-:Y:S01]  /*a890*/  FMUL R28, R60.reuse, R43 ;  /* 0x0000002b3c1c7220 */ /* 0x044fe20000400000 */
[----:B---3--:R-:W-:Y:S01]  /*a8a0*/  FMUL R29, R60, R42 ;  /* 0x0000002a3c1d7220 */ /* 0x008fe20000400000 */
[C---:B----4-:R-:W-:Y:S01]  /*a8b0*/  FMUL R30, R0.reuse, R41 ;  /* 0x00000029001e7220 */ /* 0x050fe20000400000 */
[----:B-----5:R-:W-:-:S07]  /*a8c0*/  FMUL R31, R0, R40 ;  /* 0x00000028001f7220 */ /* 0x020fce0000400000 */
[----:B------:R-:W-:Y:S01]  /*a8d0*/  HMMA.16816.F32 R32, R56, R2, R28 ;  /* 0x000000023820723c */ /* 0x000fe2000000181c */
[----:B------:R-:W-:Y:S02]  /*a8e0*/  IMAD.MOV.U32 R40, RZ, RZ, R22 ;  /* 0x000000ffff287224 */ /* 0x000fe400078e0016 */
[----:B------:R-:W-:Y:S02]  /*a8f0*/  IMAD.MOV.U32 R41, RZ, RZ, R23 ;  /* 0x000000ffff297224 */ /* 0x000fe400078e0017 */
[----:B------:R-:W-:Y:S02]  /*a900*/  IMAD.MOV.U32 R42, RZ, RZ, R17 ;  /* 0x000000ffff2a7224 */ /* 0x000fe400078e0011 */
[----:B------:R-:W-:-:S12]  /*a910*/  IMAD.MOV.U32 R43, RZ, RZ, R16 ;  /* 0x000000ffff2b7224 */ /* 0x000fd800078e0010 */
[----:B------:R1:W-:Y:S04]  /*a920*/  STL.64 [R1+0xd0], R32 ;  /* 0x0000d02001007387 */ /* 0x0003e80000100a00 */
[----:B------:R-:W-:Y:S04]  /*a930*/  STL.64 [R1+0xd8], R34 ;  /* 0x0000d82201007387 */ /* 0x000fe80000100a00 */
[----:B------:R-:W2:Y:S04]  /*a940*/  LDL.LU R22, [R1+0x474] ;  /* 0x0004740001167983 */ /* 0x000ea80000300800 */
[----:B------:R-:W2:Y:S04]  /*a950*/  LDL.LU R23, [R1+0x470] ;  /* 0x0004700001177983 */ /* 0x000ea80000300800 */
[----:B------:R-:W3:Y:S04]  /*a960*/  LDL.LU R17, [R1+0x46c] ;  /* 0x00046c0001117983 */ /* 0x000ee80000300800 */
[----:B------:R-:W4:Y:S04]  /*a970*/  LDL.LU R16, [R1+0x468] ;  /* 0x0004680001107983 */ /* 0x000f280000300800 */
[----:B-1----:R-:W5:Y:S04]  /*a980*/  LDL.LU R33, [R1+0x70] ;  /* 0x0000700001217983 */ /* 0x002f680000300800 */
[----:B------:R-:W5:Y:S04]  /*a990*/  LDL.LU R32, [R1+0x74] ;  /* 0x0000740001207983 */ /* 0x000f680000300800 */
[----:B------:R-:W5:Y:S04]  /*a9a0*/  LDL.LU R9, [R1+0x78] ;  /* 0x0000780001097983 */ /* 0x000f680000300800 */
[----:B------:R-:W5:Y:S01]  /*a9b0*/  LDL.LU R8, [R1+0x7c] ;  /* 0x00007c0001087983 */ /* 0x000f620000300800 */
[C---:B------:R-:W-:Y:S01]  /*a9c0*/  FMUL R28, R60.reuse, R39 ;  /* 0x000000273c1c7220 */ /* 0x040fe20000400000 */
[----:B------:R-:W-:Y:S01]  /*a9d0*/  FMUL R29, R60, R38 ;  /* 0x000000263c1d7220 */ /* 0x000fe20000400000 */
[C---:B------:R-:W-:Y:S01]  /*a9e0*/  FMUL R30, R0.reuse, R37 ;  /* 0x00000025001e7220 */ /* 0x040fe20000400000 */
[----:B------:R-:W-:Y:S01]  /*a9f0*/  FMUL R31, R0, R36 ;  /* 0x00000024001f7220 */ /* 0x000fe20000400000 */
[----:B------:R-:W-:Y:S01]  /*aa00*/  F2FP.F16.E4M3.UNPACK_B R2, R10 ;  /* 0x0000000aff02723e */ /* 0x000fe200020006ff */
[----:B------:R-:W5:Y:S01]  /*aa10*/  LDL.LU R39, [R1+0x40] ;  /* 0x0000400001277983 */ /* 0x000f620000300800 */
[----:B------:R-:W-:-:S07]  /*aa20*/  F2FP.F16.E4M3.UNPACK_B R3, R11 ;  /* 0x0000000bff03723e */ /* 0x000fce00020006ff */
[----:B------:R-:W-:Y:S01]  /*aa30*/  HMMA.16816.F32 R28, R56, R2, R28 ;  /* 0x00000002381c723c */ /* 0x000fe2000000181c */
[----:B------:R-:W-:Y:S04]  /*aa40*/  STL [R1+0x44c], R10 ;  /* 0x00044c0a01007387 */ /* 0x000fe80000100800 */
[----:B------:R-:W-:-:S14]  /*aa50*/  STL [R1+0x448], R11 ;  /* 0x0004480b01007387 */ /* 0x000fdc0000100800 */
[----:B------:R1:W-:Y:S04]  /*aa60*/  STL.64 [R1+0x110], R28 ;  /* 0x0001101c01007387 */ /* 0x0003e80000100a00 */
[----:B------:R-:W-:Y:S04]  /*aa70*/  STL.64 [R1+0x118], R30 ;  /* 0x0001181e01007387 */ /* 0x000fe80000100a00 */
[----:B-1----:R-:W5:Y:S04]  /*aa80*/  LDL.LU R29, [R1+0xa0] ;  /* 0x0000a000011d7983 */ /* 0x002f680000300800 */
[----:B------:R-:W5:Y:S01]  /*aa90*/  LDL.LU R28, [R1+0xa4] ;  /* 0x0000a400011c7983 */ /* 0x000f620000300800 */
[----:B---3--:R-:W-:-:S02]  /*aaa0*/  F2FP.F16.E4M3.UNPACK_B R3, R17.H1 ;  /* 0x00000011ff03723e */ /* 0x008fc400030006ff */
[----:B----4-:R-:W-:-:S07]  /*aab0*/  F2FP.F16.E4M3.UNPACK_B R2, R16.H1 ;  /* 0x00000010ff02723e */ /* 0x010fce00030006ff */
[----:B--2---:R-:W-:-:S15]  /*aac0*/  HMMA.16816.F32 R20, R52, R2, R20 ;  /* 0x000000023414723c */ /* 0x004fde0000001814 */
[----:B------:R-:W-:-:S04]  /*aad0*/  NOP ;  /* 0x0000000000007918 */ /* 0x000fc80000000000 */
[----:B------:R5:W-:Y:S04]  /*aae0*/  STL.64 [R1+0x1f0], R20 ;  /* 0x0001f01401007387 */ /* 0x000be80000100a00 */
[----:B------:R1:W-:Y:S04]  /*aaf0*/  STL.64 [R1+0x1f8], R22 ;  /* 0x0001f81601007387 */ /* 0x0003e80000100a00 */
[----:B------:R-:W2:Y:S04]  /*ab00*/  LDL.LU R11, [R1+0xa8] ;  /* 0x0000a800010b7983 */ /* 0x000ea80000300800 */
[----:B------:R-:W3:Y:S01]  /*ab10*/  LDL.LU R10, [R1+0xac] ;  /* 0x0000ac00010a7983 */ /* 0x000ee20000300800 */
[----:B------:R-:W-:-:S02]  /*ab20*/  F2FP.F16.E4M3.UNPACK_B R2, R18.H1 ;  /* 0x00000012ff02723e */ /* 0x000fc400030006ff */
[----:B------:R-:W-:Y:S01]  /*ab30*/  F2FP.F16.E4M3.UNPACK_B R3, R19.H1 ;  /* 0x00000013ff03723e */ /* 0x000fe200030006ff */
[C---:B-----5:R-:W-:Y:S01]  /*ab40*/  FMUL R20, R60.reuse, R33 ;  /* 0x000000213c147220 */ /* 0x060fe20000400000 */
[----:B------:R-:W-:Y:S01]  /*ab50*/  FMUL R21, R60, R32 ;  /* 0x000000203c157220 */ /* 0x000fe20000400000 */
[C---:B-1----:R-:W-:Y:S01]  /*ab60*/  FMUL R22, R0.reuse, R9 ;  /* 0x0000000900167220 */ /* 0x042fe20000400000 */
[----:B------:R-:W-:Y:S01]  /*ab70*/  FMUL R23, R0, R8 ;  /* 0x0000000800177220 */ /* 0x000fe20000400000 */
[----:B------:R-:W1:Y:S02]  /*ab80*/  LDSM.16.M88.4 R16, [R47+0x21200] ;  /* 0x021200002f10783b */ /* 0x000e640000000200 */
[----:B------:R-:W-:Y:S01]  /*ab90*/  HMMA.16816.F32 R24, R52, R2, R24 ;  /* 0x000000023418723c */ /* 0x000fe20000001818 */
[----:B0-----:R-:W-:Y:S02]  /*aba0*/  F2FP.F16.E4M3.UNPACK_B R2, R12 ;  /* 0x0000000cff02723e */ /* 0x001fe400020006ff */
[----:B------:R-:W-:-:S07]  /*abb0*/  F2FP.F16.E4M3.UNPACK_B R3, R13 ;  /* 0x0000000dff03723e */ /* 0x000fce00020006ff */
[----:B------:R-:W-:Y:S09]  /*abc0*/  HMMA.16816.F32 R20, R56, R2, R20 ;  /* 0x000000023814723c */ /* 0x000ff20000001814 */
[----:B------:R0:W-:Y:S04]  /*abd0*/  STL.64 [R1+0x200], R24 ;  /* 0x0002001801007387 */ /* 0x0001e80000100a00 */
[----:B------:R-:W-:Y:S04]  /*abe0*/  STL.64 [R1+0x208], R26 ;  /* 0x0002081a01007387 */ /* 0x000fe80000100a00 */
[----:B0-----:R-:W4:Y:S04]  /*abf0*/  LDL.LU R24, [R1+0x90] ;  /* 0x0000900001187983 */ /* 0x001f280000300800 */
[----:B------:R-:W5:Y:S04]  /*ac00*/  LDL.LU R25, [R1+0x94] ;  /* 0x0000940001197983 */ /* 0x000f680000300800 */
[----:B------:R0:W-:Y:S04]  /*ac10*/  STL.64 [R1+0x70], R20 ;  /* 0x0000701401007387 */ /* 0x0001e80000100a00 */
[----:B------:R2:W-:Y:S04]  /*ac20*/  STL.64 [R1+0x78], R22 ;  /* 0x0000781601007387 */ /* 0x0005e80000100a00 */
[----:B------:R-:W4:Y:S04]  /*ac30*/  LDL.LU R9, [R1+0x98] ;  /* 0x0000980001097983 */ /* 0x000f280000300800 */
[----:B------:R-:W4:Y:S01]  /*ac40*/  LDL.LU R8, [R1+0x9c] ;  /* 0x00009c0001087983 */ /* 0x000f220000300800 */
[C---:B0-----:R-:W-:Y:S01]  /*ac50*/  FMUL R20, R60.reuse, R29 ;  /* 0x0000001d3c147220 */ /* 0x041fe20000400000 */
[----:B------:R-:W-:Y:S01]  /*ac60*/  FMUL R21, R60, R28 ;  /* 0x0000001c3c157220 */ /* 0x000fe20000400000 */
[----:B------:R-:W-:-:S02]  /*ac70*/  F2FP.F16.E4M3.UNPACK_B R2, R14 ;  /* 0x0000000eff02723e */ /* 0x000fc400020006ff */
[----:B------:R-:W-:Y:S01]  /*ac80*/  F2FP.F16.E4M3.UNPACK_B R3, R15 ;  /* 0x0000000fff03723e */ /* 0x000fe200020006ff */
[----:B------:R-:W-:Y:S04]  /*ac90*/  STL.64 [R1+0x430], R14 ;  /* 0x0004300e01007387 */ /* 0x000fe80000100a00 */
[----:B------:R0:W-:Y:S01]  /*aca0*/  STL.64 [R1+0x428], R12 ;  /* 0x0004280c01007387 */ /* 0x0001e20000100a00 */
[C---:B--2---:R-:W-:Y:S01]  /*acb0*/  FMUL R22, R0.reuse, R11 ;  /* 0x0000000b00167220 */ /* 0x044fe20000400000 */
[----:B---3--:R-:W-:-:S07]  /*acc0*/  FMUL R23, R0, R10 ;  /* 0x0000000a00177220 */ /* 0x008fce0000400000 */
[----:B0-----:R-:W-:Y:S01]  /*acd0*/  HMMA.16816.F32 R12, R56, R2, R20 ;  /* 0x00000002380c723c */ /* 0x001fe20000001814 */
[----:B------:R-:W-:Y:S01]  /*ace0*/  F2FP.F16.E4M3.UNPACK_B R2, R39.H1 ;  /* 0x00000027ff02723e */ /* 0x000fe200030006ff */
[----:B------:R-:W0:Y:S01]  /*acf0*/  LDSM.16.M88.4 R20, [R47+0x21400] ;  /* 0x021400002f14783b */ /* 0x000e220000000200 */
[----:B------:R-:W-:-:S15]  /*ad00*/  F2FP.F16.E4M3.UNPACK_B R3, R61.H1 ;  /* 0x0000003dff03723e */ /* 0x000fde00030006ff */
[----:B------:R-:W-:Y:S01]  /*ad10*/  NOP ;  /* 0x0000000000007918 */ /* 0x000fe20000000000 */
[----:B------:R-:W-:Y:S04]  /*ad20*/  STL.64 [R1+0xa0], R12 ;  /* 0x0000a00c01007387 */ /* 0x000fe80000100a00 */
[----:B------:R2:W-:Y:S04]  /*ad30*/  STL.64 [R1+0xa8], R14 ;  /* 0x0000a80e01007387 */ /* 0x0005e80000100a00 */
[----:B------:R-:W3:Y:S04]  /*ad40*/  LDL.LU R31, [R1+0x100] ;  /* 0x00010000011f7983 */ /* 0x000ee80000300800 */
[----:B------:R-:W3:Y:S01]  /*ad50*/  LDL.LU R30, [R1+0x104] ;  /* 0x00010400011e7983 */ /* 0x000ee20000300800 */
[----:B--2---:R-:W-:-:S15]  /*ad60*/  HMMA.16816.F32 R12, R52, R2, R40 ;  /* 0x00000002340c723c */ /* 0x004fde0000001828 */
[----:B------:R-:W-:-:S04]  /*ad70*/  NOP ;  /* 0x0000000000007918 */ /* 0x000fc80000000000 */
[----:B------:R2:W-:Y:S04]  /*ad80*/  STL.64 [R1+0x1e0], R12 ;  /* 0x0001e00c01007387 */ /* 0x0005e80000100a00 */
[----:B------:R-:W-:Y:S04]  /*ad90*/  STL.64 [R1+0x1e8], R14 ;  /* 0x0001e80e01007387 */ /* 0x000fe80000100a00 */
[----:B------:R-:W3:Y:S04]  /*ada0*/  LDL.LU R29, [R1+0x108] ;  /* 0x00010800011d7983 */ /* 0x000ee80000300800 */
[----:B--2---:R-:W2:Y:S04]  /*adb0*/  LDL.LU R13, [R1+0x10c] ;  /* 0x00010c00010d7983 */ /* 0x004ea80000300800 */
[----:B------:R-:W2:Y:S04]  /*adc0*/  LDL.LU R28, [R1+0xf0] ;  /* 0x0000f000011c7983 */ /* 0x000ea80000300800 */
[----:B------:R-:W2:Y:S04]  /*add0*/  LDL.LU R12, [R1+0xf4] ;  /* 0x0000f400010c7983 */ /* 0x000ea80000300800 */
[----:B------:R-:W2:Y:S04]  /*ade0*/  LDL.LU R11, [R1+0xf8] ;  /* 0x0000f800010b7983 */ /* 0x000ea80000300800 */
[----:B------:R-:W2:Y:S01]  /*adf0*/  LDL.LU R10, [R1+0xfc] ;  /* 0x0000fc00010a7983 */ /* 0x000ea20000300800 */
[C---:B----4-:R-:W-:Y:S01]  /*ae00*/  FMUL R24, R60.reuse, R24 ;  /* 0x000000183c187220 */ /* 0x050fe20000400000 */
[----:B-----5:R-:W-:Y:S01]  /*ae10*/  FMUL R25, R60, R25 ;  /* 0x000000193c197220 */ /* 0x020fe20000400000 */
[C---:B------:R-:W-:Y:S01]  /*ae20*/  FMUL R26, R0.reuse, R9 ;  /* 0x00000009001a7220 */ /* 0x040fe20000400000 */
[----:B------:R-:W-:Y:S01]  /*ae30*/  FMUL R27, R0, R8 ;  /* 0x00000008001b7220 */ /* 0x000fe20000400000 */
[----:B-1----:R-:W-:-:S02]  /*ae40*/  F2FP.F16.E4M3.UNPACK_B R2, R16 ;  /* 0x00000010ff02723e */ /* 0x002fc400020006ff */
[----:B------:R-:W-:-:S07]  /*ae50*/  F2FP.F16.E4M3.UNPACK_B R3, R17 ;  /* 0x00000011ff03723e */ /* 0x000fce00020006ff */
[----:B------:R-:W-:-:S15]  /*ae60*/  HMMA.16816.F32 R32, R56, R2, R24 ;  /* 0x000000023820723c */ /* 0x000fde0000001818 */
[----:B------:R-:W-:-:S04]  /*ae70*/  NOP ;  /* 0x0000000000007918 */ /* 0x000fc80000000000 */
[----:B------:R1:W-:Y:S04]  /*ae80*/  STL.64 [R1+0x90], R32 ;  /* 0x0000902001007387 */ /* 0x0003e80000100a00 */
[----:B-1----:R-:W4:Y:S04]  /*ae90*/  LDL.LU R33, [R1+0xe0] ;  /* 0x0000e00001217983 */ /* 0x002f280000300800 */
[----:B------:R-:W5:Y:S04]  /*aea0*/  LDL.LU R32, [R1+0xe4] ;  /* 0x0000e40001207983 */ /* 0x000f680000300800 */
[----:B------:R-:W4:Y:S04]  /*aeb0*/  LDL.LU R15, [R1+0xe8] ;  /* 0x0000e800010f7983 */ /* 0x000f280000300800 */
[----:B------:R-:W5:Y:S01]  /*aec0*/  LDL.LU R14, [R1+0xec] ;  /* 0x0000ec00010e7983 */ /* 0x000f620000300800 */
[----:B------:R-:W-:-:S02]  /*aed0*/  F2FP.F16.E4M3.UNPACK_B R2, R18 ;  /* 0x00000012ff02723e */ /* 0x000fc400020006ff */
[----:B------:R-:W-:Y:S01]  /*aee0*/  F2FP.F16.E4M3.UNPACK_B R3, R19 ;  /* 0x00000013ff03723e */ /* 0x000fe200020006ff */
[----:B------:R-:W-:Y:S04]  /*aef0*/  STL.64 [R1+0x410], R18 ;  /* 0x0004101201007387 */ /* 0x000fe80000100a00 */
[----:B------:R1:W-:Y:S01]  /*af00*/  STL.64 [R1+0x408], R16 ;  /* 0x0004081001007387 */ /* 0x0003e20000100a00 */
[C---:B---3--:R-:W-:Y:S01]  /*af10*/  FMUL R24, R60.reuse, R31 ;  /* 0x0000001f3c187220 */ /* 0x048fe20000400000 */
[----:B------:R-:W-:Y:S01]  /*af20*/  FMUL R25, R60, R30 ;  /* 0x0000001e3c197220 */ /* 0x000fe20000400000 */
[C---:B------:R-:W-:Y:S01]  /*af30*/  FMUL R26, R0.reuse, R29 ;  /* 0x0000001d001a7220 */ /* 0x040fe20000400000 */
[----:B--2---:R-:W-:Y:S02]  /*af40*/  FMUL R27, R0, R13 ;  /* 0x0000000d001b7220 */ /* 0x004fe40000400000 */
[----:B------:R-:W2:Y:S05]  /*af50*/  LDL.LU R13, [R1+0xc0] ;  /* 0x0000c000010d7983 */ /* 0x000eaa0000300800 */
[----:B-1----:R-:W-:Y:S01]  /*af60*/  HMMA.16816.F32 R16, R56, R2, R24 ;  /* 0x000000023810723c */ /* 0x002fe20000001818 */
[C---:B------:R-:W-:Y:S01]  /*af70*/  FMUL R28, R60.reuse, R28 ;  /* 0x0000001c3c1c7220 */ /* 0x040fe20000400000 */
[----:B------:R-:W-:Y:S01]  /*af80*/  FMUL R29, R60, R12 ;  /* 0x0000000c3c1d7220 */ /* 0x000fe20000400000 */
[----:B0-----:R-:W-:Y:S01]  /*af90*/  F2FP.F16.E4M3.UNPACK_B R2, R20 ;  /* 0x00000014ff02723e */ /* 0x001fe200020006ff */
[----:B------:R-:W0:Y:S01]  /*afa0*/  LDSM.16.M88.4 R24, [R47+0x21600] ;  /* 0x021600002f18783b */ /* 0x000e220000000200 */
[C---:B------:R-:W-:Y:S01]  /*afb0*/  FMUL R30, R0.reuse, R11 ;  /* 0x0000000b001e7220 */ /* 0x040fe20000400000 */
[----:B------:R-:W-:Y:S01]  /*afc0*/  F2FP.F16.E4M3.UNPACK_B R3, R21 ;  /* 0x00000015ff03723e */ /* 0x000fe200020006ff */
[----:B------:R-:W-:-:S12]  /*afd0*/  FMUL R31, R0, R10 ;  /* 0x0000000a001f7220 */ /* 0x000fd80000400000 */
[----:B------:R-:W-:Y:S04]  /*afe0*/  STL.64 [R1+0x100], R16 ;  /* 0x0001001001007387 */ /* 0x000fe80000100a00 */
[----:B------:R1:W-:Y:S04]  /*aff0*/  STL.64 [R1+0x108], R18 ;  /* 0x0001081201007387 */ /* 0x0003e80000100a00 */
[----:B------:R-:W3:Y:S04]  /*b000*/  LDL.LU R12, [R1+0xc4] ;  /* 0x0000c400010c7983 */ /* 0x000ee80000300800 */
[----:B------:R-:W3:Y:S01]  /*b010*/  LDL.LU R11, [R1+0xc8] ;  /* 0x0000c800010b7983 */ /* 0x000ee20000300800 */
[----:B-1----:R-:W-:-:S15]  /*b020*/  HMMA.16816.F32 R16, R56, R2, R28 ;  /* 0x000000023810723c */ /* 0x002fde000000181c */
[----:B------:R-:W-:-:S04]  /*b030*/  NOP ;  /* 0x0000000000007918 */ /* 0x000fc80000000000 */
[----:B------:R-:W-:Y:S04]  /*b040*/  STL.64 [R1+0xf0], R16 ;  /* 0x0000f01001007387 */ /* 0x000fe80000100a00 */
[----:B------:R1:W-:Y:S04]  /*b050*/  STL.64 [R1+0xf8], R18 ;  /* 0x0000f81201007387 */ /* 0x0003e80000100a00 */
[----:B------:R-:W3:Y:S01]  /*b060*/  LDL.LU R10, [R1+0xcc] ;  /* 0x0000cc00010a7983 */ /* 0x000ee20000300800 */
[----:B----4-:R-:W-:-:S03]  /*b070*/  FMUL R30, R0, R15 ;  /* 0x0000000f001e7220 */ /* 0x010fc60000400000 */
[----:B------:R-:W4:Y:S01]  /*b080*/  LDL.LU R37, [R1+0xb0] ;  /* 0x0000b00001257983 */ /* 0x000f220000300800 */
[----:B-----5:R-:W-:-:S03]  /*b090*/  FMUL R31, R0, R14 ;  /* 0x0000000e001f7220 */ /* 0x020fc60000400000 */
[----:B------:R-:W5:Y:S04]  /*b0a0*/  LDL.LU R36, [R1+0xb4] ;  /* 0x0000b40001247983 */ /* 0x000f680000300800 */
[----:B------:R-:W4:Y:S04]  /*b0b0*/  LDL.LU R15, [R1+0xb8] ;  /* 0x0000b800010f7983 */ /* 0x000f280000300800 */
[----:B------:R-:W4:Y:S01]  /*b0c0*/  LDL.LU R14, [R1+0xbc] ;  /* 0x0000bc00010e7983 */ /* 0x000f220000300800 */
[C---:B------:R-:W-:Y:S01]  /*b0d0*/  FMUL R28, R60.reuse, R33 ;  /* 0x000000213c1c7220 */ /* 0x040fe20000400000 */
[----:B------:R-:W-:Y:S01]  /*b0e0*/  FMUL R29, R60, R32 ;  /* 0x000000203c1d7220 */ /* 0x000fe20000400000 */
[----:B------:R-:W-:-:S02]  /*b0f0*/  F2FP.F16.E4M3.UNPACK_B R2, R22 ;  /* 0x00000016ff02723e */ /* 0x000fc400020006ff */
[----:B------:R-:W-:Y:S01]  /*b100*/  F2FP.F16.E4M3.UNPACK_B R3, R23 ;  /* 0x00000017ff03723e */ /* 0x000fe200020006ff */
[----:B------:R-:W-:Y:S02]  /*b110*/  IMAD.MOV.U32 R9, RZ, RZ, R34 ;  /* 0x000000ffff097224 */ /* 0x000fe400078e0022 */
[----:B------:R-:W-:-:S04]  /*b120*/  IMAD.MOV.U32 R8, RZ, RZ, R35 ;  /* 0x000000ffff087224 */ /* 0x000fc800078e0023 */
[----:B------:R-:W-:Y:S01]  /*b130*/  HMMA.16816.F32 R32, R56, R2, R28 ;  /* 0x000000023820723c */ /* 0x000fe2000000181c */
[----:B0-----:R-:W-:Y:S01]  /*b140*/  F2FP.F16.E4M3.UNPACK_B R2, R24 ;  /* 0x00000018ff02723e */ /* 0x001fe200020006ff */
[----:B------:R-:W-:Y:S01]  /*b150*/  STL.64 [R1+0x400], R22 ;  /* 0x0004001601007387 */ /* 0x000fe20000100a00 */
[----:B------:R-:W-:-:S03]  /*b160*/  F2FP.F16.E4M3.UNPACK_B R3, R25 ;  /* 0x00000019ff03723e */ /* 0x000fc600020006ff */
[----:B------:R0:W-:Y:S04]  /*b170*/  STL.64 [R1+0x3f8], R20 ;  /* 0x0003f81401007387 */ /* 0x0001e80000100a00 */
[----:B------:R-:W0:Y:S09]  /*b180*/  LDSM.16.M88.4 R28, [R47+0x21800] ;  /* 0x021800002f1c783b */ /* 0x000e320000000200 */
[----:B-1----:R-:W-:-:S02]  /*b190*/  IMAD.MOV.U32 R19, RZ, RZ, R32 ;  /* 0x000000ffff137224 */ /* 0x002fc400078e0020 */
[----:B------:R-:W-:Y:S02]  /*b1a0*/  IMAD.MOV.U32 R18, RZ, RZ, R33 ;  /* 0x000000ffff127224 */ /* 0x000fe400078e0021 */
[----:B------:R-:W-:Y:S02]  /*b1b0*/  IMAD.MOV.U32 R17, RZ, RZ, R34 ;  /* 0x000000ffff117224 */ /* 0x000fe400078e0022 */
[----:B------:R-:W-:Y:S02]  /*b1c0*/  IMAD.MOV.U32 R16, RZ, RZ, R35 ;  /* 0x000000ffff107224 */ /* 0x000fe400078e0023 */
[C---:B--2---:R-:W-:Y:S01]  /*b1d0*/  FMUL R32, R60.reuse, R13 ;  /* 0x0000000d3c207220 */ /* 0x044fe20000400000 */
[----:B---3--:R-:W-:Y:S01]  /*b1e0*/  FMUL R33, R60, R12 ;  /* 0x0000000c3c217220 */ /* 0x008fe20000400000 */
[C---:B------:R-:W-:Y:S01]  /*b1f0*/  FMUL R34, R0.reuse, R11 ;  /* 0x0000000b00227220 */ /* 0x040fe20000400000 */
[----:B------:R-:W-:-:S07]  /*b200*/  FMUL R35, R0, R10 ;  /* 0x0000000a00237220 */ /* 0x000fce0000400000 */
[----:B0-----:R-:W-:-:S15]  /*b210*/  HMMA.16816.F32 R20, R56, R2, R32 ;  /* 0x000000023814723c */ /* 0x001fde0000001820 */
[----:B------:R-:W-:-:S04]  /*b220*/  NOP ;  /* 0x0000000000007918 */ /* 0x000fc80000000000 */
[----:B------:R-:W-:Y:S01]  /*b230*/  STL [R1+0xc0], R20 ;  /* 0x0000c01401007387 */ /* 0x000fe20000100800 */
[----:B------:R-:W-:-:S03]  /*b240*/  IMAD.MOV.U32 R11, RZ, RZ, R22 ;  /* 0x000000ffff0b7224 */ /* 0x000fc600078e0016 */
[----:B------:R0:W-:Y:S04]  /*b250*/  STL [R1+0xcc], R23 ;  /* 0x0000cc1701007387 */ /* 0x0001e80000100800 */
[----:B0-----:R-:W2:Y:S04]  /*b260*/  LDL.LU R23, [R1+0x80] ;  /* 0x0000800001177983 */ /* 0x001ea80000300800 */
[----:B------:R-:W3:Y:S04]  /*b270*/  LDL.LU R22, [R1+0x84] ;  /* 0x0000840001167983 */ /* 0x000ee80000300800 */
[----:B------:R-:W3:Y:S04]  /*b280*/  LDL.LU R13, [R1+0x88] ;  /* 0x00008800010d7983 */ /* 0x000ee80000300800 */
[----:B------:R-:W3:Y:S01]  /*b290*/  LDL.LU R12, [R1+0x8c] ;  /* 0x00008c00010c7983 */ /* 0x000ee20000300800 */
[----:B------:R-:W-:-:S02]  /*b2a0*/  IMAD.MOV.U32 R10, RZ, RZ, R21 ;  /* 0x000000ffff0a7224 */ /* 0x000fc400078e0015 */
[C---:B----4-:R-:W-:Y:S01]  /*b2b0*/  FMUL R34, R0.reuse, R15 ;  /* 0x0000000f00227220 */ /* 0x050fe20000400000 */
[----:B------:R-:W4:Y:S01]  /*b2c0*/  LDL.LU R21, [R1+0x60] ;  /* 0x0000600001157983 */ /* 0x000f220000300800 */
[----:B------:R-:W-:-:S03]  /*b2d0*/  FMUL R35, R0, R14 ;  /* 0x0000000e00237220 */ /* 0x000fc60000400000 */
[----:B------:R-:W4:Y:S04]  /*b2e0*/  LDL.LU R20, [R1+0x64] ;  /* 0x0000640001147983 */ /* 0x000f280000300800 */
[----:B------:R-:W4:Y:S04]  /*b2f0*/  LDL.LU R15, [R1+0x68] ;  /* 0x00006800010f7983 */ /* 0x000f280000300800 */
[----:B------:R-:W4:Y:S01]  /*b300*/  LDL.LU R14, [R1+0x6c] ;  /* 0x00006c00010e7983 */ /* 0x000f220000300800 */
[C---:B------:R-:W-:Y:S01]  /*b310*/  FMUL R32, R60.reuse, R37 ;  /* 0x000000253c207220 */ /* 0x040fe20000400000 */
[----:B-----5:R-:W-:Y:S01]  /*b320*/  FMUL R33, R60, R36 ;  /* 0x000000243c217220 */ /* 0x020fe20000400000 */
[----:B------:R-:W-:-:S02]  /*b330*/  F2FP.F16.E4M3.UNPACK_B R2, R26 ;  /* 0x0000001aff02723e */ /* 0x000fc400020006ff */
[----:B------:R-:W-:-:S07]  /*b340*/  F2FP.F16.E4M3.UNPACK_B R3, R27 ;  /* 0x0000001bff03723e */ /* 0x000fce00020006ff */
[----:B------:R-:W-:Y:S01]  /*b350*/  HMMA.16816.F32 R36, R56, R2, R32 ;  /* 0x000000023824723c */ /* 0x000fe20000001820 */
[----:B------:R-:W-:Y:S01]  /*b360*/  STL [R1+0x3f4], R26 ;  /* 0x0003f41a01007387 */ /* 0x000fe20000100800 */
[----:B------:R-:W-:-:S03]  /*b370*/  F2FP.F16.E4M3.UNPACK_B R2, R28 ;  /* 0x0000001cff02723e */ /* 0x000fc600020006ff */
[----:B------:R-:W-:Y:S01]  /*b380*/  STL [R1+0x3f0], R27 ;  /* 0x0003f01b01007387 */ /* 0x000fe20000100800 */
[----:B------:R-:W-:-:S03]  /*b390*/  F2FP.F16.E4M3.UNPACK_B R3, R29 ;  /* 0x0000001dff03723e */ /* 0x000fc600020006ff */
[----:B------:R-:W0:Y:S10]  /*b3a0*/  LDSM.16.M88.4 R32, [R47+0x21a00] ;  /* 0x021a00002f20783b */ /* 0x000e340000000200 */
[----:B------:R2:W-:Y:S01]  /*b3b0*/  STL.64 [R1+0xb0], R36 ;  /* 0x0000b02401007387 */ /* 0x0005e20000100a00 */
[----:B------:R-:W-:-:S03]  /*b3c0*/  IMAD.MOV.U32 R61, RZ, RZ, R39 ;  /* 0x000000ffff3d7224 */ /* 0x000fc600078e0027 */
[----:B------:R1:W-:Y:S01]  /*b3d0*/  STL [R1+0xb8], R38 ;  /* 0x0000b82601007387 */ /* 0x0003e20000100800 */
[C---:B--2---:R-:W-:Y:S01]  /*b3e0*/  FMUL R36, R60.reuse, R23 ;  /* 0x000000173c247220 */ /* 0x044fe20000400000 */
[----:B---3--:R-:W-:Y:S01]  /*b3f0*/  FMUL R37, R60, R22 ;  /* 0x000000163c257220 */ /* 0x008fe20000400000 */
[C---:B-1----:R-:W-:Y:S01]  /*b400*/  FMUL R38, R0.reuse, R13 ;  /* 0x0000000d00267220 */ /* 0x042fe20000400000 */
[----:B------:R-:W-:-:S07]  /*b410*/  FMUL R39, R0, R12 ;  /* 0x0000000c00277220 */ /* 0x000fce0000400000 */
[----:B------:R-:W-:Y:S01]  /*b420*/  HMMA.16816.F32 R40, R56, R2, R36 ;  /* 0x000000023828723c */ /* 0x000fe20000001824 */
[C---:B----4-:R-:W-:Y:S01]  /*b430*/  FMUL R38, R0.reuse, R15 ;  /* 0x0000000f00267220 */ /* 0x050fe20000400000 */
[----:B------:R-:W-:-:S15]  /*b440*/  FMUL R39, R0, R14 ;  /* 0x0000000e00277220 */ /* 0x000fde0000400000 */
[----:B------:R-:W-:Y:S02]  /*b450*/  NOP ;  /* 0x0000000000007918 */ /* 0x000fe40000000000 */
[----:B------:R-:W-:Y:S04]  /*b460*/  STL.64 [R1+0x80], R40 ;  /* 0x0000802801007387 */ /* 0x000fe80000100a00 */
[----:B------:R-:W-:Y:S04]  /*b470*/  STL [R1+0x88], R42 ;  /* 0x0000882a01007387 */ /* 0x000fe80000100800 */
[----:B------:R-:W2:Y:S04]  /*b480*/  LDL.LU R13, [R1+0x58] ;  /* 0x00005800010d7983 */ /* 0x000ea80000300800 */
[----:B------:R-:W3:Y:S04]  /*b490*/  LDL.LU R12, [R1+0x5c] ;  /* 0x00005c00010c7983 */ /* 0x000ee80000300800 */
[----:B------:R-:W4:Y:S04]  /*b4a0*/  LDL.LU R15, [R1+0x50] ;  /* 0x00005000010f7983 */ /* 0x000f280000300800 */
[----:B------:R-:W5:Y:S01]  /*b4b0*/  LDL.LU R14, [R1+0x54] ;  /* 0x00005400010e7983 */ /* 0x000f620000300800 */
[C---:B------:R-:W-:Y:S01]  /*b4c0*/  FMUL R36, R60.reuse, R21 ;  /* 0x000000153c247220 */ /* 0x040fe20000400000 */
[----:B------:R-:W-:Y:S01]  /*b4d0*/  FMUL R37, R60, R20 ;  /* 0x000000143c257220 */ /* 0x000fe20000400000 */
[----:B------:R-:W-:-:S02]  /*b4e0*/  F2FP.F16.E4M3.UNPACK_B R2, R30 ;  /* 0x0000001eff02723e */ /* 0x000fc400020006ff */
[----:B------:R-:W-:-:S07]  /*b4f0*/  F2FP.F16.E4M3.UNPACK_B R3, R31 ;  /* 0x0000001fff03723e */ /* 0x000fce00020006ff */
[----:B------:R-:W-:Y:S01]  /*b500*/  HMMA.16816.F32 R20, R56, R2, R36 ;  /* 0x000000023814723c */ /* 0x000fe20000001824 */
[----:B------:R1:W-:Y:S04]  /*b510*/  STL.64 [R1+0x3d8], R30 ;  /* 0x0003d81e01007387 */ /* 0x0003e80000100a00 */
[----:B------:R0:W-:-:S14]  /*b520*/  STL.64 [R1+0x3d0], R28 ;  /* 0x0003d01c01007387 */ /* 0x0001dc0000100a00 */
[----:B------:R-:W-:Y:S04]  /*b530*/  STL [R1+0x64], R21 ;  /* 0x0000641501007387 */ /* 0x000fe80000100800 */
[----:B------:R0:W-:Y:S04]  /*b540*/  STL.64 [R1+0x68], R22 ;  /* 0x0000681601007387 */ /* 0x0001e80000100a00 */
[----:B-1----:R-:W5:Y:S04]  /*b550*/  LDL.LU R31, [R1+0x1d0] ;  /* 0x0001d000011f7983 */ /* 0x002f680000300800 */
[----:B------:R-:W5:Y:S04]  /*b560*/  LDL.LU R30, [R1+0x1d4] ;  /* 0x0001d400011e7983 */ /* 0x000f680000300800 */
[----:B0-----:R-:W5:Y:S04]  /*b570*/  LDL.LU R29, [R1+0x1d8] ;  /* 0x0001d800011d7983 */ /* 0x001f680000300800 */
[----:B------:R-:W5:Y:S01]  /*b580*/  LDL.LU R28, [R1+0x1dc] ;  /* 0x0001dc00011c7983 */ /* 0x000f620000300800 */
[----:B------:R-:W-:-:S03]  /*b590*/  IMAD.MOV.U32 R27, RZ, RZ, R20 ;  /* 0x000000ffff1b7224 */ /* 0x000fc600078e0014 */
[----:B------:R-:W5:Y:S04]  /*b5a0*/  LDL.LU R23, [R1+0x1b0] ;  /* 0x0001b00001177983 */ /* 0x000f680000300800 */
[----:B------:R-:W5:Y:S04]  /*b5b0*/  LDL.LU R22, [R1+0x1b4] ;  /* 0x0001b40001167983 */ /* 0x000f680000300800 */
[----:B------:R-:W5:Y:S04]  /*b5c0*/  LDL.LU R21, [R1+0x1b8] ;  /* 0x0001b80001157983 */ /* 0x000f680000300800 */
[----:B------:R-:W5:Y:S01]  /*b5d0*/  LDL.LU R20, [R1+0x1bc] ;  /* 0x0001bc0001147983 */ /* 0x000f620000300800 */
[----:B------:R-:W-:Y:S01]  /*b5e0*/  IMAD.MOV.U32 R26, RZ, RZ, R43 ;  /* 0x000000ffff1a7224 */ /* 0x000fe200078e002b */
[----:B------:R-:W-:-:S02]  /*b5f0*/  F2FP.F16.E4M3.UNPACK_B R2, R32 ;  /* 0x00000020ff02723e */ /* 0x000fc400020006ff */
[----:B------:R-:W-:Y:S02]  /*b600*/  F2FP.F16.E4M3.UNPACK_B R3, R33 ;  /* 0x00000021ff03723e */ /* 0x000fe400020006ff */
[----:B------:R-:W-:Y:S04]  /*b610*/  STL.64 [R1+0x420], R26 ;  /* 0x0004201a01007387 */ /* 0x000fe80000100a00 */
[----:B------:R0:W-:Y:S01]  /*b620*/  STL.64 [R1+0x418], R24 ;  /* 0x0004181801007387 */ /* 0x0001e20000100a00 */
[C---:B--2---:R-:W-:Y:S01]  /*b630*/  FMUL R38, R0.reuse, R13 ;  /* 0x0000000d00267220 */ /* 0x044fe20000400000 */
[----:B---3--:R-:W-:Y:S02]  /*b640*/  FMUL R39, R0, R12 ;  /* 0x0000000c00277220 */ /* 0x008fe40000400000 */
[----:B------:R-:W2:Y:S01]  /*b650*/  LDL.LU R12, [R1+0x1ac] ;  /* 0x0001ac00010c7983 */ /* 0x000ea20000300800 */
[----:B----4-:R-:W-:-:S03]  /*b660*/  FMUL R36, R60, R15 ;  /* 0x0000000f3c247220 */ /* 0x010fc60000400000 */
[----:B------:R-:W3:Y:S01]  /*b670*/  LDL.LU R15, [R1+0x1a0] ;  /* 0x0001a000010f7983 */ /* 0x000ee20000300800 */
[----:B-----5:R-:W-:-:S03]  /*b680*/  FMUL R37, R60, R14 ;  /* 0x0000000e3c257220 */ /* 0x020fc60000400000 */
[----:B------:R-:W4:Y:S04]  /*b690*/  LDL.LU R14, [R1+0x1a4] ;  /* 0x0001a400010e7983 */ /* 0x000f280000300800 */
[----:B0-----:R-:W-:-:S15]  /*b6a0*/  HMMA.16816.F32 R24, R56, R2, R36 ;  /* 0x000000023818723c */ /* 0x001fde0000001824 */
[----:B------:R-:W-:-:S04]  /*b6b0*/  NOP ;  /* 0x0000000000007918 */ /* 0x000fc80000000000 */
[----:B------:R-:W-:Y:S04]  /*b6c0*/  STL.64 [R1+0x50], R24 ;  /* 0x0000501801007387 */ /* 0x000fe80000100a00 */
[----:B------:R0:W-:Y:S04]  /*b6d0*/  STL.64 [R1+0x58], R26 ;  /* 0x0000581a01007387 */ /* 0x0001e80000100a00 */
[----:B------:R-:W5:Y:S01]  /*b6e0*/  LDL.LU R13, [R1+0x1a8] ;  /* 0x0001a800010d7983 */ /* 0x000f620000300800 */
[----:B------:R-:W-:Y:S02]  /*b6f0*/  F2FP.F16.E4M3.UNPACK_B R2, R34 ;  /* 0x00000022ff02723e */ /* 0x000fe400020006ff */
[----:B------:R-:W-:Y:S01]  /*b700*/  F2FP.F16.E4M3.UNPACK_B R3, R35 ;  /* 0x00000023ff03723e */ /* 0x000fe200020006ff */
[C---:B------:R-:W-:Y:S01]  /*b710*/  FMUL R36, R60.reuse, R31 ;  /* 0x0000001f3c247220 */ /* 0x040fe20000400000 */
[----:B------:R-:W-:Y:S01]  /*b720*/  FMUL R37, R60, R30 ;  /* 0x0000001e3c257220 */ /* 0x000fe20000400000 */
[C---:B------:R-:W-:Y:S01]  /*b730*/  FMUL R38, R0.reuse, R29 ;  /* 0x0000001d00267220 */ /* 0x040fe20000400000 */
[----:B------:R-:W-:-:S07]  /*b740*/  FMUL R39, R0, R28 ;  /* 0x0000001c00277220 */ /* 0x000fce0000400000 */
[----:B0-----:R-:W-:Y:S01]  /*b750*/  HMMA.16816.F32 R24, R56, R2, R36 ;  /* 0x000000023818723c */ /* 0x001fe20000001824 */
[----:B------:R-:W0:Y:S01]  /*b760*/  LDSM.16.M88.4 R36, [R47+0x21c00] ;  /* 0x021c00002f24783b */ /* 0x000e220000000200 */
[C---:B------:R-:W-:Y:S01]  /*b770*/  FMUL R40, R60.reuse, R23 ;  /* 0x000000173c287220 */ /* 0x040fe20000400000 */
[----:B------:R-:W-:Y:S01]  /*b780*/  FMUL R41, R60, R22 ;  /* 0x000000163c297220 */ /* 0x000fe20000400000 */
[C---:B------:R-:W-:Y:S01]  /*b790*/  FMUL R42, R0.reuse, R21 ;  /* 0x00000015002a7220 */ /* 0x040fe20000400000 */
[----:B------:R-:W-:Y:S01]  /*b7a0*/  FMUL R43, R0, R20 ;  /* 0x00000014002b7220 */ /* 0x000fe20000400000 */
[----:B------:R-:W-:Y:S04]  /*b7b0*/  STL.64 [R1+0x3c8], R34 ;  /* 0x0003c82201007387 */ /* 0x000fe80000100a00 */
[----:B------:R1:W-:Y:S01]  /*b7c0*/  STL.64 [R1+0x3c0], R32 ;  /* 0x0003c02001007387 */ /* 0x0003e20000100a00 */
[----:B0-----:R-:W-:-:S02]  /*b7d0*/  F2FP.F16.E4M3.UNPACK_B R2, R36 ;  /* 0x00000024ff02723e */ /* 0x001fc400020006ff */
[----:B------:R-:W-:-:S07]  /*b7e0*/  F2FP.F16.E4M3.UNPACK_B R3, R37 ;  /* 0x00000025ff03723e */ /* 0x000fce00020006ff */
[----:B------:R-:W-:Y:S01]  /*b7f0*/  HMMA.16816.F32 R20, R56, R2, R40 ;  /* 0x000000023814723c */ /* 0x000fe20000001828 */
[----:B------:R0:W-:Y:S01]  /*b800*/  STL.64 [R1+0x20], R24 ;  /* 0x0000201801007387 */ /* 0x0001e20000100a00 */
[----:B------:R-:W-:-:S03]  /*b810*/  IMAD.MOV.U32 R28, RZ, RZ, R48 ;  /* 0x000000ffff1c7224 */ /* 0x000fc600078e0030 */
[----:B------:R0:W-:Y:S04]  /*b820*/  STL.64 [R1+0x28], R26 ;  /* 0x0000281a01007387 */ /* 0x0001e80000100a00 */
[----:B------:R-:W-:Y:S01]  /*b830*/  STL [R1+0x3e4], R36 ;  /* 0x0003e42401007387 */ /* 0x000fe20000100800 */
[----:B------:R-:W-:Y:S02]  /*b840*/  IMAD.MOV.U32 R29, RZ, RZ, R46 ;  /* 0x000000ffff1d7224 */ /* 0x000fe400078e002e */
[----:B------:R-:W-:-:S07]  /*b850*/  IMAD.MOV.U32 R30, RZ, RZ, R45 ;  /* 0x000000ffff1e7224 */ /* 0x000fce00078e002d */
[----:B------:R0:W-:Y:S04]  /*b860*/  STL.64 [R1+0x10], R20 ;  /* 0x0000101401007387 */ /* 0x0001e80000100a00 */
[----:B------:R0:W-:Y:S04]  /*b870*/  STL.64 [R1+0x18], R22 ;  /* 0x0000181601007387 */ /* 0x0001e80000100a00 */
[----:B------:R-:W5:Y:S04]  /*b880*/  LDL.LU R48, [R1+0x190] ;  /* 0x0001900001307983 */ /* 0x000f680000300800 */
[----:B-1----:R-:W5:Y:S04]  /*b890*/  LDL.LU R32, [R1+0x150] ;  /* 0x0001500001207983 */ /* 0x002f680000300800 */
[----:B------:R-:W5:Y:S01]  /*b8a0*/  LDL.LU R33, [R1+0x154] ;  /* 0x0001540001217983 */ /* 0x000f620000300800 */
[----:B------:R-:W-:-:S03]  /*b8b0*/  IMAD.MOV.U32 R31, RZ, RZ, R44 ;  /* 0x000000ffff1f7224 */ /* 0x000fc600078e002c */
[----:B------:R-:W5:Y:S04]  /*b8c0*/  LDL.LU R34, [R1+0x158] ;  /* 0x0001580001227983 */ /* 0x000f680000300800 */
[----:B------:R-:W5:Y:S04]  /*b8d0*/  LDL.LU R35, [R1+0x15c] ;  /* 0x00015c0001237983 */ /* 0x000f680000300800 */
[----:B------:R-:W5:Y:S04]  /*b8e0*/  LDL.LU R46, [R1+0x194] ;  /* 0x00019400012e7983 */ /* 0x000f680000300800 */
[----:B------:R-:W5:Y:S04]  /*b8f0*/  LDL.LU R45, [R1+0x198] ;  /* 0x00019800012d7983 */ /* 0x000f680000300800 */
[----:B------:R-:W5:Y:S04]  /*b900*/  LDL.LU R44, [R1+0x19c] ;  /* 0x00019c00012c7983 */ /* 0x000f680000300800 */
[----:B0-----:R-:W5:Y:S04]  /*b910*/  LDL.LU R24, [R1+0x30] ;  /* 0x0000300001187983 */ /* 0x001f680000300800 */
[----:B------:R-:W5:Y:S04]  /*b920*/  LDL.LU R25, [R1+0x34] ;  /* 0x0000340001197983 */ /* 0x000f680000300800 */
[----:B------:R-:W5:Y:S04]  /*b930*/  LDL.LU R26, [R1+0x38] ;  /* 0x00003800011a7983 */ /* 0x000f680000300800 */
[----:B------:R-:W5:Y:S04]  /*b940*/  LDL.LU R27, [R1+0x3c] ;  /* 0x00003c00011b7983 */ /* 0x000f680000300800 */
[----:B------:R-:W5:Y:S01]  /*b950*/  LDL.LU R20, [R1+0x130] ;  /* 0x0001300001147983 */ /* 0x000f620000300800 */
[----:B--2---:R-:W-:Y:S01]  /*b960*/  FMUL R43, R0, R12 ;  /* 0x0000000c002b7220 */ /* 0x004fe20000400000 */
[----:B---3--:R-:W-:Y:S01]  /*b970*/  FMUL R40, R60, R15 ;  /* 0x0000000f3c287220 */ /* 0x008fe20000400000 */
[----:B------:R-:W-:-:S02]  /*b980*/  IMAD.MOV.U32 R15, RZ, RZ, R4 ;  /* 0x000000ffff0f7224 */ /* 0x000fc400078e0004 */
[----:B------:R-:W2:Y:S01]  /*b990*/  LDL.LU R4, [R1+0x1c0] ;  /* 0x0001c00001047983 */ /* 0x000ea20000300800 */
[----:B----4-:R-:W-:Y:S01]  /*b9a0*/  FMUL R41, R60, R14 ;  /* 0x0000000e3c297220 */ /* 0x010fe20000400000 */
[----:B------:R-:W-:Y:S02]  /*b9b0*/  IMAD.MOV.U32 R14, RZ, RZ, R5 ;  /* 0x000000ffff0e7224 */ /* 0x000fe400078e0005 */
[----:B------:R-:W3:Y:S01]  /*b9c0*/  LDL.LU R5, [R1+0x1c4] ;  /* 0x0001c40001057983 */ /* 0x000ee20000300800 */
[----:B------:R-:W-:Y:S02]  /*b9d0*/  IMAD.MOV.U32 R12, RZ, RZ, R7 ;  /* 0x000000ffff0c7224 */ /* 0x000fe400078e0007 */
[----:B-----5:R-:W-:Y:S01]  /*b9e0*/  FMUL R42, R0, R13 ;  /* 0x0000000d002a7220 */ /* 0x020fe20000400000 */
[----:B------:R-:W-:Y:S02]  /*b9f0*/  IMAD.MOV.U32 R13, RZ, RZ, R6 ;  /* 0x000000ffff0d7224 */ /* 0x000fe400078e0006 */
[----:B------:R-:W4:Y:S04]  /*ba00*/  LDL.LU R6, [R1+0x1c8] ;  /* 0x0001c80001067983 */ /* 0x000f280000300800 */
[----:B------:R-:W5:Y:S01]  /*ba10*/  LDL.LU R7, [R1+0x1cc] ;  /* 0x0001cc0001077983 */ /* 0x000f620000300800 */
[----:B------:R-:W-:-:S02]  /*ba20*/  IMAD.MOV.U32 R21, RZ, RZ, R51 ;  /* 0x000000ffff157224 */ /* 0x000fc400078e0033 */
[----:B------:R-:W-:Y:S02]  /*ba30*/  IMAD.MOV.U32 R22, RZ, RZ, R50 ;  /* 0x000000ffff167224 */ /* 0x000fe400078e0032 */
[----:B------:R-:W-:Y:S01]  /*ba40*/  IMAD.MOV.U32 R23, RZ, RZ, R49 ;  /* 0x000000ffff177224 */ /* 0x000fe200078e0031 */
[----:B------:R-:W-:Y:S02]  /*ba50*/  F2FP.F16.E4M3.UNPACK_B R2, R38 ;  /* 0x00000026ff02723e */ /* 0x000fe400020006ff */
[----:B------:R-:W-:-:S07]  /*ba60*/  F2FP.F16.E4M3.UNPACK_B R3, R39 ;  /* 0x00000027ff03723e */ /* 0x000fce00020006ff */
[----:B------:R-:W-:Y:S01]  /*ba70*/  HMMA.16816.F32 R40, R56, R2, R40 ;  /* 0x000000023828723c */ /* 0x000fe20000001828 */
[----:B------:R-:W-:Y:S04]  /*ba80*/  STL.64 [R1+0x440], R38 ;  /* 0x0004402601007387 */ /* 0x000fe80000100a00 */
[----:B------:R0:W-:Y:S04]  /*ba90*/  STL [R1+0x438], R37 ;  /* 0x0004382501007387 */ /* 0x0001e80000100800 */
[----:B------:R-:W5:Y:S04]  /*baa0*/  LDL.LU R36, [R1+0x160] ;  /* 0x0001600001247983 */ /* 0x000f680000300800 */
[----:B0-----:R-:W5:Y:S04]  /*bab0*/  LDL.LU R37, [R1+0x164] ;  /* 0x0001640001257983 */ /* 0x001f680000300800 */
[----:B------:R-:W5:Y:S04]  /*bac0*/  LDL.LU R38, [R1+0x168] ;  /* 0x0001680001267983 */ /* 0x000f680000300800 */
[----:B------:R-:W5:Y:S01]  /*bad0*/  LDL.LU R39, [R1+0x16c] ;  /* 0x00016c0001277983 */ /* 0x000f620000300800 */
[----:B------:R-:W-:Y:S01]  /*bae0*/  FMUL R49, R60, R46 ;  /* 0x0000002e3c317220 */ /* 0x000fe20000400000 */
[C---:B------:R-:W-:Y:S01]  /*baf0*/  FMUL R50, R0.reuse, R45 ;  /* 0x0000002d00327220 */ /* 0x040fe20000400000 */
[----:B------:R-:W-:-:S02]  /*bb00*/  FMUL R51, R0, R44 ;  /* 0x0000002c00337220 */ /* 0x000fc40000400000 */
[----:B------:R-:W0:Y:S01]  /*bb10*/  LDSM.16.M88.4 R44, [R47+0x21e00] ;  /* 0x021e00002f2c783b */ /* 0x000e220000000200 */
[----:B------:R-:W-:Y:S01]  /*bb20*/  FMUL R48, R60, R48 ;  /* 0x000000303c307220 */ /* 0x000fe20000400000 */
[----:B0-----:R-:W-:Y:S02]  /*bb30*/  F2FP.F16.E4M3.UNPACK_B R2, R44 ;  /* 0x0000002cff02723e */ /* 0x001fe400020006ff */
[----:B------:R-:W-:-:S07]  /*bb40*/  F2FP.F16.E4M3.UNPACK_B R3, R45 ;  /* 0x0000002dff03723e */ /* 0x000fce00020006ff */
[----:B------:R-:W-:Y:S01]  /*bb50*/  HMMA.16816.F32 R48, R56, R2, R48 ;  /* 0x000000023830723c */ /* 0x000fe20000001830 */
[----:B------:R-:W-:Y:S02]  /*bb60*/  F2FP.F16.E4M3.UNPACK_B R2, R46 ;  /* 0x0000002eff02723e */ /* 0x000fe400020006ff */
[----:B------:R-:W-:Y:S01]  /*bb70*/  F2FP.F16.E4M3.UNPACK_B R3, R47 ;  /* 0x0000002fff03723e */ /* 0x000fe200020006ff */
[C---:B--2---:R-:W-:Y:S01]  /*bb80*/  FMUL R4, R60.reuse, R4 ;  /* 0x000000043c047220 */ /* 0x044fe20000400000 */
[----:B---3--:R-:W-:Y:S01]  /*bb90*/  FMUL R5, R60, R5 ;  /* 0x000000053c057220 */ /* 0x008fe20000400000 */
[C---:B----4-:R-:W-:Y:S01]  /*bba0*/  FMUL R6, R0.reuse, R6 ;  /* 0x0000000600067220 */ /* 0x050fe20000400000 */
[----:B-----5:R-:W-:-:S07]  /*bbb0*/  FMUL R7, R0, R7 ;  /* 0x0000000700077220 */ /* 0x020fce0000400000 */
[----:B------:R-:W-:Y:S01]  /*bbc0*/  HMMA.16816.F32 R56, R56, R2, R4 ;  /* 0x000000023838723c */ /* 0x000fe20000001804 */
[----:B------:R-:W2:Y:S04]  /*bbd0*/  LDL.LU.64 R6, [R1+0x460] ;  /* 0x0004600001067983 */ /* 0x000ea80000300a00 */
[----:B------:R-:W3:Y:S04]  /*bbe0*/  LDL.LU.64 R4, [R1+0x458] ;  /* 0x0004580001047983 */ /* 0x000ee80000300a00 */
[----:B------:R-:W4:Y:S04]  /*bbf0*/  LDL.LU R2, [R1+0x48] ;  /* 0x0000480001027983 */ /* 0x000f280000300800 */
[----:B------:R-:W5:Y:S01]  /*bc00*/  LDL.LU R3, [R1+0x4c] ;  /* 0x00004c0001037983 */ /* 0x000f620000300800 */
[----:B----4-:R-:W-:-:S02]  /*bc10*/  F2FP.F16.E4M3.UNPACK_B R2, R2.H1 ;  /* 0x00000002ff02723e */ /* 0x010fc400030006ff */
[----:B-----5:R-:W-:-:S07]  /*bc20*/  F2FP.F16.E4M3.UNPACK_B R3, R3.H1 ;  /* 0x00000003ff03723e */ /* 0x020fce00030006ff */
[----:B------:R-:W-:Y:S01]  /*bc30*/  HMMA.16816.F32 R36, R52, R2, R36 ;  /* 0x000000023424723c */ /* 0x000fe20000001824 */
[----:B------:R-:W-:Y:S02]  /*bc40*/  F2FP.F16.E4M3.UNPACK_B R2, R24.H1 ;  /* 0x00000018ff02723e */ /* 0x000fe400030006ff */
[----:B------:R-:W-:-:S07]  /*bc50*/  F2FP.F16.E4M3.UNPACK_B R3, R25.H1 ;  /* 0x00000019ff03723e */ /* 0x000fce00030006ff */
[----:B------:R-:W-:Y:S01]  /*bc60*/  HMMA.16816.F32 R32, R52, R2, R32 ;  /* 0x000000023420723c */ /* 0x000fe20000001820 */
[----:B------:R-:W-:Y:S02]  /*bc70*/  F2FP.F16.E4M3.UNPACK_B R2, R26.H1 ;  /* 0x0000001aff02723e */ /* 0x000fe400030006ff */
[----:B------:R-:W-:-:S07]  /*bc80*/  F2FP.F16.E4M3.UNPACK_B R3, R27.H1 ;  /* 0x0000001bff03723e */ /* 0x000fce00030006ff */
[----:B------:R-:W-:Y:S01]  /*bc90*/  HMMA.16816.F32 R24, R52, R2, R28 ;  /* 0x000000023418723c */ /* 0x000fe2000000181c */
[----:B---3--:R-:W-:Y:S02]  /*bca0*/  F2FP.F16.E4M3.UNPACK_B R2, R4.H1 ;  /* 0x00000004ff02723e */ /* 0x008fe400030006ff */
[----:B------:R-:W-:-:S07]  /*bcb0*/  F2FP.F16.E4M3.UNPACK_B R3, R5.H1 ;  /* 0x00000005ff03723e */ /* 0x000fce00030006ff */
[----:B------:R-:W-:Y:S01]  /*bcc0*/  HMMA.16816.F32 R20, R52, R2, R20 ;  /* 0x000000023414723c */ /* 0x000fe20000001814 */
[----:B--2---:R-:W-:Y:S02]  /*bcd0*/  F2FP.F16.E4M3.UNPACK_B R2, R6.H1 ;  /* 0x00000006ff02723e */ /* 0x004fe400030006ff */
[----:B------:R-:W-:-:S07]  /*bce0*/  F2FP.F16.E4M3.UNPACK_B R3, R7.H1 ;  /* 0x00000007ff03723e */ /* 0x000fce00030006ff */
[----:B------:R-:W-:Y:S01]  /*bcf0*/  HMMA.16816.F32 R4, R52, R2, R12 ;  /* 0x000000023404723c */ /* 0x000fe2000000180c */
[----:B------:R0:W-:Y:S04]  /*bd00*/  STL.64 [R1+0x160], R36 ;  /* 0x0001602401007387 */ /* 0x0001e80000100a00 */
[----:B------:R1:W-:Y:S04]  /*bd10*/  STL.64 [R1+0x168], R38 ;  /* 0x0001682601007387 */ /* 0x0003e80000100a00 */
[----:B------:R-:W-:Y:S04]  /*bd20*/  STL.64 [R1+0x150], R32 ;  /* 0x0001502001007387 */ /* 0x000fe80000100a00 */
[----:B------:R-:W-:Y:S04]  /*bd30*/  STL.64 [R1+0x158], R34 ;  /* 0x0001582201007387 */ /* 0x000fe80000100a00 */
[----:B------:R-:W-:Y:S04]  /*bd40*/  STL.64 [R1+0x140], R24 ;  /* 0x0001401801007387 */ /* 0x000fe80000100a00 */
[----:B------:R-:W-:Y:S04]  /*bd50*/  STL.64 [R1+0x148], R26 ;  /* 0x0001481a01007387 */ /* 0x000fe80000100a00 */
[----:B------:R-:W-:Y:S04]  /*bd60*/  STL.64 [R1+0x130], R20 ;  /* 0x0001301401007387 */ /* 0x000fe80000100a00 */
[----:B------:R-:W-:Y:S04]  /*bd70*/  STL.64 [R1+0x138], R22 ;  /* 0x0001381601007387 */ /* 0x000fe80000100a00 */
[----:B0-----:R-:W2:Y:S04]  /*bd80*/  LDL.LU R36, [R1+0xd0] ;  /* 0x0000d00001247983 */ /* 0x001ea80000300800 */
[----:B------:R-:W-:Y:S04]  /*bd90*/  STL.64 [R1+0x120], R4 ;  /* 0x0001200401007387 */ /* 0x000fe80000100a00 */
[----:B------:R0:W-:Y:S04]  /*bda0*/  STL.64 [R1+0x128], R6 ;  /* 0x0001280601007387 */ /* 0x0001e80000100a00 */
[----:B------:R-:W2:Y:S04]  /*bdb0*/  LDL.LU R37, [R1+0xd4] ;  /* 0x0000d40001257983 */ /* 0x000ea80000300800 */
[----:B-1----:R-:W2:Y:S04]  /*bdc0*/  LDL.LU R38, [R1+0xd8] ;  /* 0x0000d80001267983 */ /* 0x002ea80000300800 */
[----:B------:R-:W2:Y:S04]  /*bdd0*/  LDL.LU R39, [R1+0xdc] ;  /* 0x0000dc0001277983 */ /* 0x000ea80000300800 */
[----:B------:R-:W3:Y:S04]  /*bde0*/  LDL.LU R12, [R1+0x110] ;  /* 0x00011000010c7983 */ /* 0x000ee80000300800 */
[----:B------:R-:W3:Y:S04]  /*bdf0*/  LDL.LU R13, [R1+0x114] ;  /* 0x00011400010d7983 */ /* 0x000ee80000300800 */
[----:B------:R-:W3:Y:S04]  /*be00*/  LDL.LU R14, [R1+0x118] ;  /* 0x00011800010e7983 */ /* 0x000ee80000300800 */
[----:B------:R-:W3:Y:S01]  /*be10*/  LDL.LU R15, [R1+0x11c] ;  /* 0x00011c00010f7983 */ /* 0x000ee20000300800 */
[----:B0-----:R-:W-:-:S03]  /*be20*/  IMAD.MOV.U32 R7, RZ, RZ, R16 ;  /* 0x000000ffff077224 */ /* 0x001fc600078e0010 */
[----:B------:R-:W4:Y:S01]  /*be30*/  LDL.LU R24, [R1+0x70] ;  /* 0x0000700001187983 */ /* 0x000f220000300800 */
[----:B------:R-:W-:-:S03]  /*be40*/  IMAD.MOV.U32 R6, RZ, RZ, R17 ;  /* 0x000000ffff067224 */ /* 0x000fc600078e0011 */
[----:B------:R-:W4:Y:S01]  /*be50*/  LDL.LU R25, [R1+0x74] ;  /* 0x0000740001197983 */ /* 0x000f220000300800 */
[----:B------:R-:W-:-:S03]  /*be60*/  IMAD.MOV.U32 R5, RZ, RZ, R18 ;  /* 0x000000ffff057224 */ /* 0x000fc600078e0012 */
[----:B------:R-:W4:Y:S01]  /*be70*/  LDL.LU R26, [R1+0x78] ;  /* 0x00007800011a7983 */ /* 0x000f220000300800 */
[----:B------:R-:W-:-:S03]  /*be80*/  IMAD.MOV.U32 R4, RZ, RZ, R19 ;  /* 0x000000ffff047224 */ /* 0x000fc600078e0013 */
[----:B------:R-:W4:Y:S04]  /*be90*/  LDL.LU R27, [R1+0x7c] ;  /* 0x00007c00011b7983 */ /* 0x000f280000300800 */
[----:B------:R-:W5:Y:S04]  /*bea0*/  LDL.LU R16, [R1+0xa0] ;  /* 0x0000a00001107983 */ /* 0x000f680000300800 */
[----:B------:R-:W5:Y:S01]  /*beb0*/  LDL.LU R17, [R1+0xa4] ;  /* 0x0000a40001117983 */ /* 0x000f620000300800 */
[----:B------:R-:W-:-:S03]  /*bec0*/  IMAD.MOV.U32 R22, RZ, RZ, R9 ;  /* 0x000000ffff167224 */ /* 0x000fc600078e0009 */
[----:B------:R-:W5:Y:S01]  /*bed0*/  LDL.LU R18, [R1+0xa8] ;  /* 0x0000a80001127983 */ /* 0x000f620000300800 */
[----:B------:R-:W-:-:S03]  /*bee0*/  IMAD.MOV.U32 R23, RZ, RZ, R8 ;  /* 0x000000ffff177224 */ /* 0x000fc600078e0008 */
[----:B------:R-:W5:Y:S04]  /*bef0*/  LDL.LU R19, [R1+0xac] ;  /* 0x0000ac0001137983 */ /* 0x000f680000300800 */
[----:B------:R-:W2:Y:S04]  /*bf00*/  LDL.LU R20, [R1+0x90] ;  /* 0x0000900001147983 */ /* 0x000ea80000300800 */
[----:B------:R-:W2:Y:S04]  /*bf10*/  LDL.LU R21, [R1+0x94] ;  /* 0x0000940001157983 */ /* 0x000ea80000300800 */
[----:B------:R-:W2:Y:S04]  /*bf20*/  LDL.LU R9, [R1+0x454] ;  /* 0x0004540001097983 */ /* 0x000ea80000300800 */
[----:B------:R-:W3:Y:S04]  /*bf30*/  LDL.LU R8, [R1+0x450] ;  /* 0x0004500001087983 */ /* 0x000ee80000300800 */
[----:B------:R-:W4:Y:S01]  /*bf40*/  LDL.LU R32, [R1+0x29c] ;  /* 0x00029c0001207983 */ /* 0x000f220000300800 */
[----:B------:R-:W-:-:S03]  /*bf50*/  IMAD.MOV.U32 R29, RZ, RZ, R10 ;  /* 0x000000ffff1d7224 */ /* 0x000fc600078e000a */
[----:B------:R-:W4:Y:S01]  /*bf60*/  LDL.LU R33, [R1+0x2a8] ;  /* 0x0002a80001217983 */ /* 0x000f220000300800 */
[----:B------:R-:W-:-:S03]  /*bf70*/  IMAD.MOV.U32 R30, RZ, RZ, R11 ;  /* 0x000000ffff1e7224 */ /* 0x000fc600078e000b */
[----:B------:R-:W4:Y:S04]  /*bf80*/  LDL.LU R34, [R1+0x280] ;  /* 0x0002800001227983 */ /* 0x000f280000300800 */
[----:B------:R-:W4:Y:S04]  /*bf90*/  LDL.LU R35, [R1+0x288] ;  /* 0x0002880001237983 */ /* 0x000f280000300800 */
[----:B------:R-:W4:Y:S04]  /*bfa0*/  LDL.LU R28, [R1+0xc0] ;  /* 0x0000c000011c7983 */ /* 0x000f280000300800 */
[----:B------:R-:W4:Y:S04]  /*bfb0*/  LDL.LU R10, [R1+0x44c] ;  /* 0x00044c00010a7983 */ /* 0x000f280000300800 */
[----:B------:R-:W5:Y:S04]  /*bfc0*/  LDL.LU R11, [R1+0x448] ;  /* 0x00044800010b7983 */ /* 0x000f680000300800 */
[----:B------:R-:W5:Y:S01]  /*bfd0*/  LDL.LU R31, [R1+0xcc] ;  /* 0x0000cc00011f7983 */ /* 0x000f620000300800 */
[----:B--2---:R-:W-:-:S02]  /*bfe0*/  F2FP.F16.E4M3.UNPACK_B R3, R9.H1 ;  /* 0x00000009ff03723e */ /* 0x004fc400030006ff */
[----:B---3--:R-:W-:-:S07]  /*bff0*/  F2FP.F16.E4M3.UNPACK_B R2, R8.H1 ;  /* 0x00000008ff02723e */ /* 0x008fce00030006ff */
[----:B------:R-:W-:Y:S01]  /*c000*/  HMMA.16816.F32 R36, R52, R2, R36 ;  /* 0x000000023424723c */ /* 0x000fe20000001824 */
[----:B----4-:R-:W-:Y:S02]  /*c010*/  F2FP.F16.E4M3.UNPACK_B R2, R10.H1 ;  /* 0x0000000aff02723e */ /* 0x010fe400030006ff */
[----:B-----5:R-:W-:-:S07]  /*c020*/  F2FP.F16.E4M3.UNPACK_B R3, R11.H1 ;  /* 0x0000000bff03723e */ /* 0x020fce00030006ff */
[----:B------:R-:W-:Y:S09]  /*c030*/  HMMA.16816.F32 R12, R52, R2, R12 ;  /* 0x00000002340c723c */ /* 0x000ff2000000180c */
[----:B------:R-:W-:Y:S04]  /*c040*/  STL.64 [R1+0xd0], R36 ;  /* 0x0000d02401007387 */ /* 0x000fe80000100a00 */
[----:B------:R0:W-:Y:S04]  /*c050*/  STL.64 [R1+0xd8], R38 ;  /* 0x0000d82601007387 */ /* 0x0001e80000100a00 */
[----:B0-----:R-:W2:Y:S04]  /*c060*/  LDL.LU.64 R38, [R1+0x440] ;  /* 0x0004400001267983 */ /* 0x001ea80000300a00 */
[----:B------:R-:W3:Y:S04]  /*c070*/  LDL.LU R37, [R1+0x438] ;  /* 0x0004380001257983 */ /* 0x000ee80000300800 */
[----:B------:R-:W4:Y:S04]  /*c080*/  LDL.LU R8, [R1+0xf0] ;  /* 0x0000f00001087983 */ /* 0x000f280000300800 */
[----:B------:R-:W4:Y:S04]  /*c090*/  LDL.LU R9, [R1+0xf4] ;  /* 0x0000f40001097983 */ /* 0x000f280000300800 */
[----:B------:R-:W4:Y:S04]  /*c0a0*/  LDL.LU R10, [R1+0xf8] ;  /* 0x0000f800010a7983 */ /* 0x000f280000300800 */
[----:B------:R-:W4:Y:S04]  /*c0b0*/  LDL.LU R11, [R1+0xfc] ;  /* 0x0000fc00010b7983 */ /* 0x000f280000300800 */
[----:B------:R-:W-:Y:S04]  /*c0c0*/  STL.64 [R1+0x110], R12 ;  /* 0x0001100c01007387 */ /* 0x000fe80000100a00 */
[----:B------:R0:W-:Y:S04]  /*c0d0*/  STL.64 [R1+0x118], R14 ;  /* 0x0001180e01007387 */ /* 0x0001e80000100a00 */
[----:B0-----:R-:W5:Y:S04]  /*c0e0*/  LDL.LU.64 R14, [R1+0x430] ;  /* 0x00043000010e7983 */ /* 0x001f680000300a00 */
[----:B------:R-:W2:Y:S02]  /*c0f0*/  LDL.LU.64 R12, [R1+0x428] ;  /* 0x00042800010c7983 */ /* 0x000ea40000300a00 */
[----:B--2---:R-:W-:-:S02]  /*c100*/  F2FP.F16.E4M3.UNPACK_B R2, R12.H1 ;  /* 0x0000000cff02723e */ /* 0x004fc400030006ff */
[----:B------:R-:W-:-:S07]  /*c110*/  F2FP.F16.E4M3.UNPACK_B R3, R13.H1 ;  /* 0x0000000dff03723e */ /* 0x000fce00030006ff */
[----:B------:R-:W-:Y:S01]  /*c120*/  HMMA.16816.F32 R24, R52, R2, R24 ;  /* 0x000000023418723c */ /* 0x000fe20000001818 */
[----:B-----5:R-:W-:Y:S02]  /*c130*/  F2FP.F16.E4M3.UNPACK_B R2, R14.H1 ;  /* 0x0000000eff02723e */ /* 0x020fe400030006ff */
[----:B------:R-:W-:-:S07]  /*c140*/  F2FP.F16.E4M3.UNPACK_B R3, R15.H1 ;  /* 0x0000000fff03723e */ /* 0x000fce00030006ff */
[----:B------:R-:W-:Y:S09]  /*c150*/  HMMA.16816.F32 R16, R52, R2, R16 ;  /* 0x000000023410723c */ /* 0x000ff20000001810 */
[----:B------:R-:W-:Y:S04]  /*c160*/  STL.64 [R1+0x70], R24 ;  /* 0x0000701801007387 */ /* 0x000fe80000100a00 */
[----:B------:R0:W-:Y:S04]  /*c170*/  STL.64 [R1+0x78], R26 ;  /* 0x0000781a01007387 */ /* 0x0001e80000100a00 */
[----:B0-----:R-:W2:Y:S04]  /*c180*/  LDL.LU.64 R26, [R1+0x420] ;  /* 0x00042000011a7983 */ /* 0x001ea80000300a00 */
[----:B------:R-:W5:Y:S04]  /*c190*/  LDL.LU.64 R24, [R1+0x418] ;  /* 0x0004180001187983 */ /* 0x000f680000300a00 */
[----:B------:R-:W2:Y:S04]  /*c1a0*/  LDL.LU R12, [R1+0x100] ;  /* 0x00010000010c7983 */ /* 0x000ea80000300800 */
[----:B------:R-:W2:Y:S04]  /*c1b0*/  LDL.LU R13, [R1+0x104] ;  /* 0x00010400010d7983 */ /* 0x000ea80000300800 */
[----:B------:R-:W2:Y:S04]  /*c1c0*/  LDL.LU R14, [R1+0x108] ;  /* 0x00010800010e7983 */ /* 0x000ea80000300800 */
[----:B------:R-:W2:Y:S04]  /*c1d0*/  LDL.LU R15, [R1+0x10c] ;  /* 0x00010c00010f7983 */ /* 0x000ea80000300800 */
[----:B------:R-:W-:Y:S04]  /*c1e0*/  STL.64 [R1+0xa0], R16 ;  /* 0x0000a01001007387 */ /* 0x000fe80000100a00 */
[----:B------:R0:W-:Y:S04]  /*c1f0*/  STL.64 [R1+0xa8], R18 ;  /* 0x0000a81201007387 */ /* 0x0001e80000100a00 */
[----:B0-----:R-:W2:Y:S04]  /*c200*/  LDL.LU.64 R18, [R1+0x410] ;  /* 0x0004100001127983 */ /* 0x001ea80000300a00 */
[----:B------:R-:W2:Y:S02]  /*c210*/  LDL.LU.64 R16, [R1+0x408] ;  /* 0x0004080001107983 */ /* 0x000ea40000300a00 */
[----:B--2---:R-:W-:-:S02]  /*c220*/  F2FP.F16.E4M3.UNPACK_B R2, R16.H1 ;  /* 0x00000010ff02723e */ /* 0x004fc400030006ff */
[----:B------:R-:W-:-:S07]  /*c230*/  F2FP.F16.E4M3.UNPACK_B R3, R17.H1 ;  /* 0x00000011ff03723e */ /* 0x000fce00030006ff */
[----:B------:R-:W-:-:S15]  /*c240*/  HMMA.16816.F32 R20, R52, R2, R20 ;  /* 0x000000023414723c */ /* 0x000fde0000001814 */
[----:B------:R-:W-:-:S04]  /*c250*/  NOP ;  /* 0x0000000000007918 */ /* 0x000fc80000000000 */
[----:B------:R-:W-:Y:S04]  /*c260*/  STL.64 [R1+0x90], R20 ;  /* 0x0000901401007387 */ /* 0x000fe80000100a00 */
[----:B------:R0:W-:Y:S04]  /*c270*/  STL.64 [R1+0x98], R22 ;  /* 0x0000981601007387 */ /* 0x0001e80000100a00 */
[----:B0-----:R-:W2:Y:S04]  /*c280*/  LDL.LU.64 R22, [R1+0x400] ;  /* 0x0004000001167983 */ /* 0x001ea80000300a00 */
[----:B------:R-:W2:Y:S01]  /*c290*/  LDL.LU.64 R20, [R1+0x3f8] ;  /* 0x0003f80001147983 */ /* 0x000ea20000300a00 */
[----:B------:R-:W-:-:S02]  /*c2a0*/  F2FP.F16.E4M3.UNPACK_B R2, R18.H1 ;  /* 0x00000012ff02723e */ /* 0x000fc400030006ff */
[----:B------:R-:W-:-:S07]  /*c2b0*/  F2FP.F16.E4M3.UNPACK_B R3, R19.H1 ;  /* 0x00000013ff03723e */ /* 0x000fce00030006ff */
[----:B------:R-:W-:-:S15]  /*c2c0*/  HMMA.16816.F32 R12, R52, R2, R12 ;  /* 0x00000002340c723c */ /* 0x000fde000000180c */
[----:B------:R-:W-:-:S04]  /*c2d0*/  NOP ;  /* 0x0000000000007918 */ /* 0x000fc80000000000 */
[----:B------:R-:W-:Y:S04]  /*c2e0*/  STL.64 [R1+0x100], R12 ;  /* 0x0001000c01007387 */ /* 0x000fe80000100a00 */
[----:B------:R4:W-:Y:S01]  /*c2f0*/  STL.64 [R1+0x108], R14 ;  /* 0x0001080e01007387 */ /* 0x0009e20000100a00 */
[----:B--2---:R-:W-:Y:S02]  /*c300*/  F2FP.F16.E4M3.UNPACK_B R2, R20.H1 ;  /* 0x00000014ff02723e */ /* 0x004fe400030006ff */
[----:B------:R-:W-:-:S07]  /*c310*/  F2FP.F16.E4M3.UNPACK_B R3, R21.H1 ;  /* 0x00000015ff03723e */ /* 0x000fce00030006ff */
[----:B----4-:R-:W-:Y:S01]  /*c320*/  HMMA.16816.F32 R12, R52, R2, R8 ;  /* 0x00000002340c723c */ /* 0x010fe20000001808 */
[----:B------:R-:W-:Y:S01]  /*c330*/  F2FP.F16.E4M3.UNPACK_B R2, R22.H1 ;  /* 0x00000016ff02723e */ /* 0x000fe200030006ff */
[----:B------:R-:W2:Y:S01]  /*c340*/  LDL.LU R8, [R1+0x2a4] ;  /* 0x0002a40001087983 */ /* 0x000ea20000300800 */
[----:B------:R-:W-:-:S07]  /*c350*/  F2FP.F16.E4M3.UNPACK_B R3, R23.H1 ;  /* 0x00000017ff03723e */ /* 0x000fce00030006ff */
[----:B------:R-:W-:Y:S01]  /*c360*/  HMMA.16816.F32 R4, R52, R2, R4 ;  /* 0x000000023404723c */ /* 0x000fe20000001804 */
[----:B-----5:R-:W-:Y:S02]  /*c370*/  F2FP.F16.E4M3.UNPACK_B R2, R24.H1 ;  /* 0x00000018ff02723e */ /* 0x020fe400030006ff */
[----:B------:R-:W-:-:S07]  /*c380*/  F2FP.F16.E4M3.UNPACK_B R3, R25.H1 ;  /* 0x00000019ff03723e */ /* 0x000fce00030006ff */
[----:B------:R-:W-:Y:S01]  /*c390*/  HMMA.16816.F32 R16, R52, R2, R28 ;  /* 0x000000023410723c */ /* 0x000fe2000000181c */
[----:B------:R0:W-:Y:S04]  /*c3a0*/  STL.64 [R1+0xf0], R12 ;  /* 0x0000f00c01007387 */ /* 0x0001e80000100a00 */
[----:B------:R-:W-:Y:S04]  /*c3b0*/  STL.64 [R1+0xf8], R14 ;  /* 0x0000f80e01007387 */ /* 0x000fe80000100a00 */
[----:B0-----:R-:W4:Y:S04]  /*c3c0*/  LDL.LU R12, [R1+0x284] ;  /* 0x00028400010c7983 */ /* 0x001f280000300800 */
[----:B------:R0:W-:Y:S04]  /*c3d0*/  STL.64 [R1+0xe0], R4 ;  /* 0x0000e00401007387 */ /* 0x0001e80000100a00 */
[----:B------:R1:W-:Y:S04]  /*c3e0*/  STL.64 [R1+0xe8], R6 ;  /* 0x0000e80601007387 */ /* 0x0003e80000100a00 */
[----:B------:R-:W5:Y:S04]  /*c3f0*/  LDL.LU R28, [R1+0xb0] ;  /* 0x0000b000011c7983 */ /* 0x000f680000300800 */
[----:B------:R1:W-:Y:S01]  /*c400*/  STL.64 [R1+0xc0], R16 ;  /* 0x0000c01001007387 */ /* 0x0003e20000100a00 */
[----:B------:R-:W-:-:S03]  /*c410*/  IMAD.MOV.U32 R31, RZ, RZ, R61 ;  /* 0x000000ffff1f7224 */ /* 0x000fc600078e003d */
[----:B------:R1:W-:Y:S01]  /*c420*/  STL.64 [R1+0xc8], R18 ;  /* 0x0000c81201007387 */ /* 0x0003e20000100a00 */
[----:B0-----:R-:W-:-:S03]  /*c430*/  FADD R5, R33, R32 ;  /* 0x0000002021057221 */ /* 0x001fc60000000000 */
[----:B------:R-:W5:Y:S04]  /*c440*/  LDL.LU R29, [R1+0xb4] ;  /* 0x0000b400011d7983 */ /* 0x000f680000300800 */
[----:B------:R-:W5:Y:S01]  /*c450*/  LDL.LU R30, [R1+0xb8] ;  /* 0x0000b800011e7983 */ /* 0x000f620000300800 */
[----:B------:R-:W-:-:S03]  /*c460*/  FADD R4, R35, R34 ;  /* 0x0000002223047221 */ /* 0x000fc60000000000 */
[----:B------:R-:W3:Y:S01]  /*c470*/  LDL.LU R36, [R1+0x298] ;  /* 0x0002980001247983 */ /* 0x000ee20000300800 */
[----:B------:R-:W-:-:S03]  /*c480*/  IMAD.MOV.U32 R35, RZ, RZ, R26 ;  /* 0x000000ffff237224 */ /* 0x000fc600078e001a */
[----:B------:R-:W3:Y:S04]  /*c490*/  LDL.LU R61, [R1+0x27c] ;  /* 0x00027c00013d7983 */ /* 0x000ee80000300800 */
[----:B------:R-:W3:Y:S01]  /*c4a0*/  LDL.LU R32, [R1+0x80] ;  /* 0x0000800001207983 */ /* 0x000ee20000300800 */
[----:B------:R-:W-:-:S03]  /*c4b0*/  IMAD.MOV.U32 R20, RZ, RZ, R27 ;  /* 0x000000ffff147224 */ /* 0x000fc600078e001b */
[----:B------:R-:W3:Y:S04]  /*c4c0*/  LDL.LU R33, [R1+0x84] ;  /* 0x0000840001217983 */ /* 0x000ee80000300800 */
[----:B------:R-:W3:Y:S04]  /*c4d0*/  LDL.LU R34, [R1+0x88] ;  /* 0x0000880001227983 */ /* 0x000ee80000300800 */
[----:B------:R-:W3:Y:S04]  /*c4e0*/  LDL.LU R26, [R1+0x3f4] ;  /* 0x0003f400011a7983 */ /* 0x000ee80000300800 */
[----:B------:R-:W5:Y:S04]  /*c4f0*/  LDL.LU R25, [R1+0x274] ;  /* 0x0002740001197983 */ /* 0x000f680000300800 */
[----:B------:R-:W5:Y:S04]  /*c500*/  LDL.LU R27, [R1+0x3f0] ;  /* 0x0003f000011b7983 */ /* 0x000f680000300800 */
[----:B------:R-:W5:Y:S04]  /*c510*/  LDL.LU R21, [R1+0x64] ;  /* 0x0000640001157983 */ /* 0x000f680000300800 */
[----:B------:R-:W5:Y:S04]  /*c520*/  LDL.LU R22, [R1+0x68] ;  /* 0x0000680001167983 */ /* 0x000f680000300800 */
[----:B------:R-:W5:Y:S04]  /*c530*/  LDL.LU R23, [R1+0x6c] ;  /* 0x00006c0001177983 */ /* 0x000f680000300800 */
[----:B------:R-:W5:Y:S04]  /*c540*/  LDL.LU R24, [R1+0x294] ;  /* 0x0002940001187983 */ /* 0x000f680000300800 */
[----:B-1----:R-:W5:Y:S04]  /*c550*/  LDL.LU R7, [R1+0x270] ;  /* 0x0002700001077983 */ /* 0x002f680000300800 */
[----:B------:R-:W5:Y:S01]  /*c560*/  LDL.LU R6, [R1+0x28c] ;  /* 0x00028c0001067983 */ /* 0x000f620000300800 */
[----:B--2---:R-:W-:Y:S01]  /*c570*/  FADD R5, R8, R5 ;  /* 0x0000000508057221 */ /* 0x004fe20000000000 */
[----:B----4-:R-:W-:Y:S01]  /*c580*/  FADD R4, R12, R4 ;  /* 0x000000040c047221 */ /* 0x010fe20000000000 */
[----:B---3--:R-:W-:-:S02]  /*c590*/  F2FP.F16.E4M3.UNPACK_B R2, R26.H1 ;  /* 0x0000001aff02723e */ /* 0x008fc400030006ff */
[----:B------:R-:W2:Y:S01]  /*c5a0*/  LDL.LU R26, [R1+0x290] ;  /* 0x00029000011a7983 */ /* 0x000ea20000300800 */
[----:B-----5:R-:W-:-:S03]  /*c5b0*/  F2FP.F16.E4M3.UNPACK_B R3, R27.H1 ;  /* 0x0000001bff03723e */ /* 0x020fc600030006ff */
[----:B------:R-:W3:Y:S04]  /*c5c0*/  LDL.LU R27, [R1+0x278] ;  /* 0x00027800011b7983 */ /* 0x000ee80000300800 */
[----:B------:R-:W4:Y:S01]  /*c5d0*/  LDL.LU R8, [R1+0x50] ;  /* 0x0000500001087983 */ /* 0x000f220000300800 */
[----:B------:R-:W-:Y:S03]  /*c5e0*/  HMMA.16816.F32 R28, R52, R2, R28 ;  /* 0x00000002341c723c */ /* 0x000fe6000000181c */
[----:B------:R-:W4:Y:S04]  /*c5f0*/  LDL.LU R9, [R1+0x54] ;  /* 0x0000540001097983 */ /* 0x000f280000300800 */
[----:B------:R-:W4:Y:S04]  /*c600*/  LDL.LU R10, [R1+0x58] ;  /* 0x00005800010a7983 */ /* 0x000f280000300800 */
[----:B------:R-:W4:Y:S04]  /*c610*/  LDL.LU R11, [R1+0x5c] ;  /* 0x00005c00010b7983 */ /* 0x000f280000300800 */
[----:B------:R-:W5:Y:S04]  /*c620*/  LDL.LU R16, [R1+0x20] ;  /* 0x0000200001107983 */ /* 0x000f680000300800 */
[----:B------:R-:W5:Y:S04]  /*c630*/  LDL.LU R17, [R1+0x24] ;  /* 0x0000240001117983 */ /* 0x000f680000300800 */
[----:B------:R-:W5:Y:S04]  /*c640*/  LDL.LU R18, [R1+0x28] ;  /* 0x0000280001127983 */ /* 0x000f680000300800 */
[----:B------:R-:W5:Y:S01]  /*c650*/  LDL.LU R19, [R1+0x2c] ;  /* 0x00002c0001137983 */ /* 0x000f620000300800 */
[----:B------:R-:W-:-:S03]  /*c660*/  FADD R5, R36, R5 ;  /* 0x0000000524057221 */ /* 0x000fc60000000000 */
[----:B------:R-:W2:Y:S01]  /*c670*/  LDL.LU R12, [R1+0x10] ;  /* 0x00001000010c7983 */ /* 0x000ea20000300800 */
[----:B------:R-:W-:-:S03]  /*c680*/  FADD R4, R61, R4 ;  /* 0x000000043d047221 */ /* 0x000fc60000000000 */
[----:B------:R-:W2:Y:S04]  /*c690*/  LDL.LU R13, [R1+0x14] ;  /* 0x00001400010d7983 */ /* 0x000ea80000300800 */
        /* <DEDUP_REMOVED lines=9> */
[----:B------:R-:W-:Y:S01]  /*c730*/  F2FP.F16.E4M3.UNPACK_B R3, R29.H1 ;  /* 0x0000001dff03723e */ /* 0x000fe200030006ff */
[----:B------:R-:W2:Y:S06]  /*c740*/  LDL.LU R28, [R1+0x2a0] ;  /* 0x0002a000011c7983 */ /* 0x000eac0000300800 */
[----:B------:R-:W-:-:S15]  /*c750*/  HMMA.16816.F32 R32, R52, R2, R32 ;  /* 0x000000023420723c */ /* 0x000fde0000001820 */
[----:B------:R-:W-:-:S04]  /*c760*/  NOP ;  /* 0x0000000000007918 */ /* 0x000fc80000000000 */
[----:B------:R-:W-:Y:S04]  /*c770*/  STL.64 [R1+0x80], R32 ;  /* 0x0000802001007387 */ /* 0x000fe80000100a00 */
[----:B------:R0:W-:Y:S04]  /*c780*/  STL.64 [R1+0x88], R34 ;  /* 0x0000882201007387 */ /* 0x0001e80000100a00 */
[----:B0-----:R-:W2:Y:S04]  /*c790*/  LDL.LU.64 R34, [R1+0x3c8] ;  /* 0x0003c80001227983 */ /* 0x001ea80000300a00 */
[----:B------:R-:W2:Y:S01]  /*c7a0*/  LDL.LU.64 R32, [R1+0x3c0] ;  /* 0x0003c00001207983 */ /* 0x000ea20000300a00 */
[----:B------:R-:W-:-:S02]  /*c7b0*/  F2FP.F16.E4M3.UNPACK_B R2, R30.H1 ;  /* 0x0000001eff02723e */ /* 0x000fc400030006ff */
[----:B------:R-:W-:Y:S01]  /*c7c0*/  F2FP.F16.E4M3.UNPACK_B R3, R31.H1 ;  /* 0x0000001fff03723e */ /* 0x000fe200030006ff */
[----:B---3--:R-:W-:-:S06]  /*c7d0*/  FADD R4, R27, R4 ;  /* 0x000000041b047221 */ /* 0x008fcc0000000000 */
[----:B------:R-:W-:Y:S01]  /*c7e0*/  HMMA.16816.F32 R20, R52, R2, R20 ;  /* 0x000000023414723c */ /* 0x000fe20000001814 */
[----:B------:R-:W-:-:S04]  /*c7f0*/  FADD R4, R25, R4 ;  /* 0x0000000419047221 */ /* 0x000fc80000000000 */
[----:B------:R-:W-:-:S04]  /*c800*/  FADD R4, R7, R4 ;  /* 0x0000000407047221 */ /* 0x000fc80000000000 */
[----:B------:R-:W-:Y:S02]  /*c810*/  FADD R4, R61, R4 ;  /* 0x000000043d047221 */ /* 0x000fe40000000000 */
[----:B------:R-:W3:Y:S08]  /*c820*/  LDL.LU R61, [R1+0x3b8] ;  /* 0x0003b800013d7983 */ /* 0x000ef00000300800 */
[----:B------:R-:W-:Y:S04]  /*c830*/  STL.64 [R1+0x60], R20 ;  /* 0x0000601401007387 */ /* 0x000fe80000100a00 */
[----:B------:R4:W-:Y:S01]  /*c840*/  STL.64 [R1+0x68], R22 ;  /* 0x0000681601007387 */ /* 0x0009e20000100a00 */
[----:B--2---:R-:W-:-:S02]  /*c850*/  F2FP.F16.E4M3.UNPACK_B R2, R32.H1 ;  /* 0x00000020ff02723e */ /* 0x004fc400030006ff */
[----:B------:R-:W-:-:S07]  /*c860*/  F2FP.F16.E4M3.UNPACK_B R3, R33.H1 ;  /* 0x00000021ff03723e */ /* 0x000fce00030006ff */
[----:B----4-:R-:W-:Y:S01]  /*c870*/  HMMA.16816.F32 R20, R52, R2, R8 ;  /* 0x000000023414723c */ /* 0x010fe20000001808 */
[----:B------:R-:W-:Y:S01]  /*c880*/  F2FP.F16.E4M3.UNPACK_B R2, R34.H1 ;  /* 0x00000022ff02723e */ /* 0x000fe200030006ff */
[----:B------:R-:W2:Y:S01]  /*c890*/  LDL R11, [R1+0x174] ;  /* 0x00017400010b7983 */ /* 0x000ea20000100800 */
[----:B------:R-:W-:-:S03]  /*c8a0*/  F2FP.F16.E4M3.UNPACK_B R3, R35.H1 ;  /* 0x00000023ff03723e */ /* 0x000fc600030006ff */
[----:B------:R-:W4:Y:S04]  /*c8b0*/  LDL R10, [R1+0x170] ;  /* 0x00017000010a7983 */ /* 0x000f280000100800 */
[----:B-----5:R-:W-:Y:S01]  /*c8c0*/  HMMA.16816.F32 R16, R52, R2, R16 ;  /* 0x000000023410723c */ /* 0x020fe20000001810 */
[----:B------:R-:W-:Y:S02]  /*c8d0*/  F2FP.F16.E4M3.UNPACK_B R2, R36.H1 ;  /* 0x00000024ff02723e */ /* 0x000fe400030006ff */
[----:B------:R-:W-:-:S06]  /*c8e0*/  F2FP.F16.E4M3.UNPACK_B R3, R37.H1 ;  /* 0x00000025ff03723e */ /* 0x000fcc00030006ff */
[----:B------:R-:W-:Y:S04]  /*c8f0*/  STL.64 [R1+0x50], R20 ;  /* 0x0000501401007387 */ /* 0x000fe80000100a00 */
[----:B------:R-:W-:Y:S06]  /*c900*/  STL.64 [R1+0x58], R22 ;  /* 0x0000581601007387 */ /* 0x000fec0000100a00 */
[----:B------:R-:W-:Y:S04]  /*c910*/  STL.64 [R1+0x1d0], R16 ;  /* 0x0001d01001007387 */ /* 0x000fe80000100a00 */
[----:B------:R0:W-:Y:S02]  /*c920*/  STL.64 [R1+0x1d8], R18 ;  /* 0x0001d81201007387 */ /* 0x0001e40000100a00 */
[----:B0-----:R-:W-:Y:S02]  /*c930*/  HMMA.16816.F32 R16, R52, R2, R12 ;  /* 0x000000023410723c */ /* 0x001fe4000000180c */
[----:B------:R-:W5:Y:S04]  /*c940*/  LDL.LU R14, [R1+0x2ac] ;  /* 0x0002ac00010e7983 */ /* 0x000f680000300800 */
[----:B------:R-:W2:-:S13]  /*c950*/  LDL.LU R13, [R1+0x2b4] ;  /* 0x0002b400010d7983 */ /* 0x000e9a0000300800 */
[----:B------:R-:W-:Y:S04]  /*c960*/  STL.64 [R1+0x1b0], R16 ;  /* 0x0001b01001007387 */ /* 0x000fe80000100a00 */
[----:B------:R0:W-:Y:S04]  /*c970*/  STL.64 [R1+0x1b8], R18 ;  /* 0x0001b81201007387 */ /* 0x0001e80000100a00 */
[----:B------:R-:W3:Y:S01]  /*c980*/  LDL R12, [R1+0x2b0] ;  /* 0x0002b000010c7983 */ /* 0x000ee20000100800 */
[----:B------:R-:W-:-:S04]  /*c990*/  FADD R5, R28, R5 ;  /* 0x000000051c057221 */ /* 0x000fc80000000000 */
[----:B------:R-:W-:Y:S01]  /*c9a0*/  FADD R5, R26, R5 ;  /* 0x000000051a057221 */ /* 0x000fe20000000000 */
[----:B------:R-:W-:Y:S02]  /*c9b0*/  F2FP.F16.E4M3.UNPACK_B R2, R38.H1 ;  /* 0x00000026ff02723e */ /* 0x000fe400030006ff */
[----:B------:R-:W-:Y:S01]  /*c9c0*/  F2FP.F16.E4M3.UNPACK_B R3, R39.H1 ;  /* 0x00000027ff03723e */ /* 0x000fe200030006ff */
[----:B------:R-:W-:-:S04]  /*c9d0*/  FADD R5, R24, R5 ;  /* 0x0000000518057221 */ /* 0x000fc80000000000 */
[----:B------:R-:W-:Y:S02]  /*c9e0*/  FADD R5, R6, R5 ;  /* 0x0000000506057221 */ /* 0x000fe40000000000 */
[C---:B0-----:R-:W-:Y:S01]  /*c9f0*/  HMMA.16816.F32 R16, R52.reuse, R2, R40 ;  /* 0x000000023410723c */ /* 0x041fe20000001828 */
[----:B------:R-:W0:Y:S04]  /*ca00*/  SHFL.BFLY PT, R7, R4, 0x2, 0x1f ;  /* 0x0c401f0004077f89 */ /* 0x000e2800000e0000 */
[----:B------:R-:W1:Y:S01]  /*ca10*/  SHFL.BFLY PT, R6, R5, 0x2, 0x1f ;  /* 0x0c401f0005067f89 */ /* 0x000e6200000e0000 */
[----:B------:R-:W-:Y:S02]  /*ca20*/  F2FP.F16.E4M3.UNPACK_B R2, R44.H1 ;  /* 0x0000002cff02723e */ /* 0x000fe400030006ff */
[----:B------:R-:W-:Y:S01]  /*ca30*/  F2FP.F16.E4M3.UNPACK_B R3, R45.H1 ;  /* 0x0000002dff03723e */ /* 0x000fe200030006ff */
[----:B------:R-:W1:Y:S10]  /*ca40*/  S2R R15, SR_CTAID.X ;  /* 0x00000000000f7919 */ /* 0x000e740000002500 */
[----:B------:R-:W-:Y:S04]  /*ca50*/  STL.64 [R1+0x1a0], R16 ;  /* 0x0001a01001007387 */ /* 0x000fe80000100a00 */
[----:B------:R1:W-:Y:S01]  /*ca60*/  STL.64 [R1+0x1a8], R18 ;  /* 0x0001a81201007387 */ /* 0x0003e20000100a00 */
[----:B0-----:R-:W-:Y:S01]  /*ca70*/  FADD R7, R4, R7 ;  /* 0x0000000704077221 */ /* 0x001fe20000000000 */
[----:B-1----:R-:W-:Y:S01]  /*ca80*/  FADD R6, R5, R6 ;  /* 0x0000000605067221 */ /* 0x002fe20000000000 */
[----:B------:R-:W-:Y:S04]  /*ca90*/  HMMA.16816.F32 R16, R52, R2, R48 ;  /* 0x000000023410723c */ /* 0x000fe80000001830 */
[----:B------:R-:W0:Y:S01]  /*caa0*/  SHFL.BFLY PT, R4, R6, 0x1, 0x1f ;  /* 0x0c201f0006047f89 */ /* 0x000e2200000e0000 */
[----:B------:R-:W-:-:S03]  /*cab0*/  F2FP.F16.E4M3.UNPACK_B R8, R46.H1 ;  /* 0x0000002eff08723e */ /* 0x000fc600030006ff */
[----:B------:R-:W1:Y:S01]  /*cac0*/  SHFL.BFLY PT, R5, R7, 0x1, 0x1f ;  /* 0x0c201f0007057f89 */ /* 0x000e6200000e0000 */
[----:B------:R-:W-:-:S10]  /*cad0*/  F2FP.F16.E4M3.UNPACK_B R9, R47.H1 ;  /* 0x0000002fff09723e */ /* 0x000fd400030006ff */
[----:B------:R-:W-:Y:S04]  /*cae0*/  STL.64 [R1+0x190], R16 ;  /* 0x0001901001007387 */ /* 0x000fe80000100a00 */
[----:B------:R0:W-:Y:S02]  /*caf0*/  STL.64 [R1+0x198], R18 ;  /* 0x0001981201007387 */ /* 0x0001e40000100a00 */
[----:B0-----:R-:W-:Y:S01]  /*cb00*/  HMMA.16816.F32 R16, R52, R8, R56 ;  /* 0x000000083410723c */ /* 0x001fe20000001838 */
[----:B------:R-:W-:Y:S01]  /*cb10*/  FADD R3, R6, R4 ;  /* 0x0000000406037221 */ /* 0x000fe20000000000 */
[----:B------:R-:W-:Y:S01]  /*cb20*/  UIADD3 UR5, UP0, UPT, UR5, 0x20, URZ ;  /* 0x0000002005057890 */ /* 0x000fe2000ff1e0ff */
[----:B-1----:R-:W-:Y:S01]  /*cb30*/  FADD R5, R7, R5 ;  /* 0x0000000507057221 */ /* 0x002fe20000000000 */
[----:B------:R-:W-:-:S02]  /*cb40*/  IMAD.SHL.U32 R15, R15, 0x100, RZ ;  /* 0x000001000f0f7824 */ /* 0x000fc400078e00ff */
[----:B------:R-:W-:Y:S02]  /*cb50*/  UIADD3.X UR6, UPT, UPT, URZ, UR6, URZ, UP0, !UPT ;  /* 0x00000006ff067290 */ /* 0x000fe400087fe4ff */
[----:B------:R-:W-:-:S04]  /*cb60*/  VIADD R15, R15, 0x100 ;  /* 0x000001000f0f7836 */ /* 0x000fc80000000000 */
[----:B------:R-:W-:Y:S01]  /*cb70*/  IMAD.U32 R2, RZ, RZ, UR6 ;  /* 0x00000006ff027e24 */ /* 0x000fe2000f8e00ff */
[----:B------:R-:W-:-:S06]  /*cb80*/  ISETP.LE.U32.AND P0, PT, R15, UR5, PT ;  /* 0x000000050f007c0c */ /* 0x000fcc000bf03070 */
[----:B------:R0:W-:Y:S04]  /*cb90*/  STL.64 [R1+0x1c0], R16 ;  /* 0x0001c01001007387 */ /* 0x0001e80000100a00 */
[----:B------:R0:W-:Y:S01]  /*cba0*/  STL.64 [R1+0x1c8], R18 ;  /* 0x0001c81201007387 */ /* 0x0001e20000100a00 */
[----:B------:R-:W-:Y:S01]  /*cbb0*/  ISETP.GE.U32.AND.EX P0, PT, R2, RZ, PT, P0 ;  /* 0x000000ff0200720c */ /* 0x000fe20003f06100 */
[----:B------:R-:W-:Y:S01]  /*cbc0*/  ULEA UR4, UR11, UR4, 0x5 ;  /* 0x000000040b047291 */ /* 0x000fe2000f8e28ff */
[----:B-----5:R-:W-:Y:S01]  /*cbd0*/  FFMA R14, R60, R14, R3 ;  /* 0x0000000e3c0e7223 */ /* 0x020fe20000000003 */
[----:B--2---:R-:W-:-:S04]  /*cbe0*/  FFMA R13, R0, R13, R5 ;  /* 0x0000000d000d7223 */ /* 0x004fc80000000005 */
[----:B------:R0:W-:Y:S04]  /*cbf0*/  STL [R1+0x2ac], R14 ;  /* 0x0002ac0e01007387 */ /* 0x0001e80000100800 */
[----:B------:R0:W-:Y:S04]  /*cc00*/  STL [R1+0x4], R11 ;  /* 0x0000040b01007387 */ /* 0x0001e80000100800 */
[----:B------:R0:W-:Y:S04]  /*cc10*/  STL [R1+0x2b4], R13 ;  /* 0x0002b40d01007387 */ /* 0x0001e80000100800 */
[----:B----4-:R0:W-:Y:S01]  /*cc20*/  STL [R1+0x8], R10 ;  /* 0x0000080a01007387 */ /* 0x0101e20000100800 */
[----:B---3--:R-:W-:Y:S01]  /*cc30*/  IMAD R61, R12, 0x20, R61 ;  /* 0x000000200c3d7824 */ /* 0x008fe200078e023d */
[----:B------:R-:W-:Y:S06]  /*cc40*/  @!P0 BRA `(.L_x_1) ;  /* 0xffffff9400b48947 */ /* 0x000fec000383ffff */
[----:B------:R-:W-:Y:S02]  /*cc50*/  IMAD.MOV.U32 R0, RZ, RZ, R10 ;  /* 0x000000ffff007224 */ /* 0x000fe400078e000a */
[----:B------:R-:W-:-:S03]  /*cc60*/  IMAD.MOV.U32 R2, RZ, RZ, R11 ;  /* 0x000000ffff027224 */ /* 0x000fc600078e000b */
[----:B------:R2:W-:Y:S04]  /*cc70*/  STL [R1+0x278], R0 ;  /* 0x0002780001007387 */ /* 0x0005e80000100800 */
[----:B------:R2:W-:Y:S02]  /*cc80*/  STL [R1+0x27c], R2 ;  /* 0x00027c0201007387 */ /* 0x0005e40000100800 */
.L_x_0:
[----:B-1----:R-:W3:Y:S01]  /*cc90*/  LDL.LU R9, [R1+0x2b4] ;  /* 0x0002b40001097983 */ /* 0x002ee20000300800 */
[----:B------:R-:W-:Y:S01]  /*cca0*/  IMAD.MOV.U32 R7, RZ, RZ, 0x3dc6b27f ;  /* 0x3dc6b27fff077424 */ /* 0x000fe200078e00ff */
[----:B------:R-:W1:Y:S02]  /*ccb0*/  LDCU.64 UR4, c[0x0][0x3e0] ;  /* 0x00007c00ff0477ac */ /* 0x000e640008000a00 */
[----:B------:R-:W4:Y:S01]  /*ccc0*/  LDL.LU R6, [R1+0x2ac] ;  /* 0x0002ac0001067983 */ /* 0x000f220000300800 */
[----:B------:R-:W-:Y:S01]  /*ccd0*/  BAR.SYNC.DEFER_BLOCKING 0x0 ;  /* 0x0000000000007b1d */ /* 0x000fe20000010000 */
[C---:B--2-4-:R-:W-:Y:S01]  /*cce0*/  FMUL R2, R6.reuse, 8388608 ;  /* 0x4b00000006027820 */ /* 0x054fe20000400000 */
[----:B------:R-:W-:-:S04]  /*ccf0*/  FSETP.GEU.AND P0, PT, R6, 1.175494350822287508e-38, PT ;  /* 0x008000000600780b */ /* 0x000fc80003f0e000 */
[----:B------:R2:W-:Y:S01]  /*cd00*/  STL [R1+0x4c0], R6 ;  /* 0x0004c00601007387 */ /* 0x0005e20000100800 */
[----:B------:R-:W-:Y:S02]  /*cd10*/  FSEL R2, R2, R6, !P0 ;  /* 0x0000000602027208 */ /* 0x000fe40004000000 */
[----:B------:R-:W-:Y:S02]  /*cd20*/  FSEL R3, RZ, -23, P0 ;  /* 0xc1b80000ff037808 */ /* 0x000fe40000000000 */
[C---:B------:R-:W-:Y:S01]  /*cd30*/  ISETP.GE.U32.AND P0, PT, R2.reuse, 0x7f800000, PT ;  /* 0x7f8000000200780c */ /* 0x040fe20003f06070 */
[----:B------:R-:W-:-:S05]  /*cd40*/  VIADD R0, R2, 0xc0cafb0d ;  /* 0xc0cafb0d02007836 */ /* 0x000fca0000000000 */
[----:B------:R-:W-:-:S05]  /*cd50*/  LOP3.LUT R0, R0, 0xff800000, RZ, 0xc0, !PT ;  /* 0xff80000000007812 */ /* 0x000fca00078ec0ff */
[----:B------:R-:W-:Y:S01]  /*cd60*/  IMAD.IADD R4, R2, 0x1, -R0 ;  /* 0x0000000102047824 */ /* 0x000fe200078e0a00 */
[----:B------:R-:W-:-:S05]  /*cd70*/  I2FP.F32.S32 R0, R0 ;  /* 0x0000000000007245 */ /* 0x000fca0000201400 */
[----:B------:R-:W-:Y:S01]  /*cd80*/  FFMA.FTZ R5, R0, 1.1920928955078125e-07, R3 ;  /* 0x3400000000057823 */ /* 0x000fe20000010003 */
[----:B------:R-:W-:-:S04]  /*cd90*/  FADD R0, R4, -1 ;  /* 0xbf80000004007421 */ /* 0x000fc80000000000 */
[----:B------:R-:W-:-:S04]  /*cda0*/  FFMA.FTZ R3, R0, R7, -0.16845393180847167969 ;  /* 0xbe2c7f3000037423 */ /* 0x000fc80000010007 */
[----:B------:R-:W-:-:S04]  /*cdb0*/  FFMA.FTZ R3, R0, R3, 0.1716887056827545166 ;  /* 0x3e2fcf2a00037423 */ /* 0x000fc80000010003 */
[----:B------:R-:W-:-:S04]  /*cdc0*/  FFMA.FTZ R3, R0, R3, -0.17900948226451873779 ;  /* 0xbe374e4300037423 */ /* 0x000fc80000010003 */
[----:B------:R-:W-:-:S04]  /*cdd0*/  FFMA.FTZ R3, R0, R3, 0.20512372255325317383 ;  /* 0x3e520bf400037423 */ /* 0x000fc80000010003 */
[----:B------:R-:W-:-:S04]  /*cde0*/  FFMA.FTZ R3, R0, R3, -0.24046532809734344482 ;  /* 0xbe763c8b00037423 */ /* 0x000fc80000010003 */
[----:B------:R-:W-:-:S04]  /*cdf0*/  FFMA.FTZ R3, R0, R3, 0.28857114911079406738 ;  /* 0x3e93bf9900037423 */ /* 0x000fc80000010003 */
[----:B------:R-:W-:-:S04]  /*ce00*/  FFMA.FTZ R3, R0, R3, -0.36067417263984680176 ;  /* 0xbeb8aa4900037423 */ /* 0x000fc80000010003 */
[----:B------:R-:W-:-:S04]  /*ce10*/  FFMA.FTZ R3, R0, R3, 0.48089820146560668945 ;  /* 0x3ef6384a00037423 */ /* 0x000fc80000010003 */
[----:B------:R-:W-:-:S04]  /*ce20*/  FFMA.FTZ R3, R0, R3, -0.72134751081466674805 ;  /* 0xbf38aa3b00037423 */ /* 0x000fc80000010003 */
[----:B------:R-:W-:-:S04]  /*ce30*/  FMUL R3, R0, R3 ;  /* 0x0000000300037220 */ /* 0x000fc80000400000 */
[----:B------:R-:W-:-:S04]  /*ce40*/  FMUL R3, R0, R3 ;  /* 0x0000000300037220 */ /* 0x000fc80000400000 */
[----:B------:R-:W-:Y:S01]  /*ce50*/  FFMA.FTZ R0, R0, 1.4426950216293334961, R3 ;  /* 0x3fb8aa3b00007823 */ /* 0x000fe20000010003 */
[----:B------:R-:W-:-:S03]  /*ce60*/  @P0 IMAD.MOV.U32 R3, RZ, RZ, 0x7f800000 ;  /* 0x7f800000ff030424 */ /* 0x000fc600078e00ff */
[----:B------:R-:W-:Y:S01]  /*ce70*/  FADD R8, R5, R0 ;  /* 0x0000000005087221 */ /* 0x000fe20000000000 */
[----:B---3--:R-:W-:Y:S02]  /*ce80*/  IMAD.MOV.U32 R0, RZ, RZ, R9 ;  /* 0x000000ffff007224 */ /* 0x008fe400078e0009 */
[C---:B------:R-:W-:Y:S01]  /*ce90*/  @P0 FFMA.FTZ R8, R2.reuse, R3, +INF ;  /* 0x7f80000002080423 */ /* 0x040fe20000010003 */
[----:B------:R-:W-:Y:S01]  /*cea0*/  FSETP.NEU.AND P0, PT, R2, RZ, PT ;  /* 0x000000ff0200720b */ /* 0x000fe20003f0d000 */
[C---:B------:R-:W-:Y:S01]  /*ceb0*/  FMUL R2, R0.reuse, 8388608 ;  /* 0x4b00000000027820 */ /* 0x040fe20000400000 */
[----:B------:R-:W-:Y:S02]  /*cec0*/  FSETP.GEU.AND P1, PT, R0, 1.175494350822287508e-38, PT ;  /* 0x008000000000780b */ /* 0x000fe40003f2e000 */
[----:B------:R-:W-:Y:S02]  /*ced0*/  STL [R1+0x274], R8 ;  /* 0x0002740801007387 */ /* 0x000fe40000100800 */
[----:B------:R-:W-:-:S02]  /*cee0*/  FSEL R4, R2, R0, !P1 ;  /* 0x0000000002047208 */ /* 0x000fc40004800000 */
[----:B------:R-:W-:-:S03]  /*cef0*/  FSEL R3, RZ, -23, P1 ;  /* 0xc1b80000ff037808 */ /* 0x000fc60000800000 */
[----:B------:R3:W-:Y:S01]  /*cf00*/  STL [R1+0x14], R4 ;  /* 0x0000140401007387 */ /* 0x0007e20000100800 */
[----:B------:R-:W-:-:S03]  /*cf10*/  VIADD R2, R4, 0xc0cafb0d ;  /* 0xc0cafb0d04027836 */ /* 0x000fc60000000000 */
[----:B--2---:R-:W2:Y:S02]  /*cf20*/  LDL.LU R6, [R1+0x258] ;  /* 0x0002580001067983 */ /* 0x004ea40000300800 */
[----:B------:R-:W-:-:S05]  /*cf30*/  LOP3.LUT R2, R2, 0xff800000, RZ, 0xc0, !PT ;  /* 0xff80000002027812 */ /* 0x000fca00078ec0ff */
[----:B---3--:R-:W-:Y:S01]  /*cf40*/  IMAD.IADD R4, R4, 0x1, -R2 ;  /* 0x0000000104047824 */ /* 0x008fe200078e0a02 */
        /* <DEDUP_REMOVED lines=14> */
[----:B------:R-:W-:-:S04]  /*d030*/  FFMA.FTZ R2, R2, 1.4426950216293334961, R3 ;  /* 0x3fb8aa3b02027823 */ /* 0x000fc80000010003 */
[----:B------:R-:W-:-:S05]  /*d040*/  FADD R2, R5, R2 ;  /* 0x0000000205027221 */ /* 0x000fca0000000000 */
[----:B------:R-:W-:Y:S04]  /*d050*/  STL [R1+0x270], R2 ;  /* 0x0002700201007387 */ /* 0x000fe80000100800 */
[----:B--2---:R2:W-:Y:S04]  /*d060*/  STL [R1+0x4d4], R6 ;  /* 0x0004d40601007387 */ /* 0x0045e80000100800 */
[----:B--2---:R-:W2:Y:S04]  /*d070*/  LDL.LU R6, [R1+0x25c] ;  /* 0x00025c0001067983 */ /* 0x004ea80000300800 */
[----:B--2---:R2:W-:Y:S04]  /*d080*/  STL [R1+0x4d8], R6 ;  /* 0x0004d80601007387 */ /* 0x0045e80000100800 */
[----:B--2---:R-:W2:Y:S04]  /*d090*/  LDL.LU R6, [R1+0x268] ;  /* 0x0002680001067983 */ /* 0x004ea80000300800 */
[----:B--2---:R2:W-:Y:S04]  /*d0a0*/  STL [R1+0x4dc], R6 ;  /* 0x0004dc0601007387 */ /* 0x0045e80000100800 */
[----:B--2---:R-:W2:Y:S01]  /*d0b0*/  LDL.LU R6, [R1+0x26c] ;  /* 0x00026c0001067983 */ /* 0x004ea20000300800 */
[----:B------:R-:W-:-:S03]  /*d0c0*/  FSETP.GT.AND P1, PT, |R0|, 8.50705917302346158658e+37, PT ;  /* 0x7e8000000000780b */ /* 0x000fc60003f24200 */
[----:B--2---:R2:W-:Y:S04]  /*d0d0*/  STL [R1+0x4e0], R6 ;  /* 0x0004e00601007387 */ /* 0x0045e80000100800 */
[----:B--2---:R-:W2:Y:S04]  /*d0e0*/  LDL.LU R6, [R1+0x238] ;  /* 0x0002380001067983 */ /* 0x004ea80000300800 */
[----:B------:R-:W3:Y:S04]  /*d0f0*/  LDL.LU R61, [R1+0x23c] ;  /* 0x00023c00013d7983 */ /* 0x000ee80000300800 */
[----:B------:R-:W4:Y:S04]  /*d100*/  LDL.LU R60, [R1+0x248] ;  /* 0x00024800013c7983 */ /* 0x000f280000300800 */
[----:B------:R-:W5:Y:S04]  /*d110*/  LDL.LU R59, [R1+0x24c] ;  /* 0x00024c00013b7983 */ /* 0x000f680000300800 */
[----:B------:R-:W3:Y:S04]  /*d120*/  LDL.LU R58, [R1+0x228] ;  /* 0x00022800013a7983 */ /* 0x000ee80000300800 */
        /* <DEDUP_REMOVED lines=38> */
[----:B0-----:R-:W3:Y:S04]  /*d390*/  LDL.LU R19, [R1+0xbc] ;  /* 0x0000bc0001137983 */ /* 0x001ee80000300800 */
        /* <DEDUP_REMOVED lines=15> */
[----:B------:R-:W3:Y:S01]  /*d490*/  LDL.LU R2, [R1+0x198] ;  /* 0x0001980001027983 */ /* 0x000ee20000300800 */
[----:B--2---:R-:W-:-:S05]  /*d4a0*/  @P1 FMUL R6, R6, 0.25 ;  /* 0x3e80000006061820 */ /* 0x004fca0000400000 */
[----:B------:R0:W-:Y:S04]  /*d4b0*/  STL [R1], R6 ;  /* 0x0000000601007387 */ /* 0x0001e80000100800 */
[----:B0-----:R-:W2:Y:S02]  /*d4c0*/  LDL.LU R6, [R1+0x4e0] ;  /* 0x0004e00001067983 */ /* 0x001ea40000300800 */
[----:B--2---:R-:W-:-:S05]  /*d4d0*/  @P1 FMUL R6, R6, 0.25 ;  /* 0x3e80000006061820 */ /* 0x004fca0000400000 */
[----:B------:R0:W-:Y:S04]  /*d4e0*/  STL [R1+0x4], R6 ;  /* 0x0000040601007387 */ /* 0x0001e80000100800 */
        /* <DEDUP_REMOVED lines=9> */
[----:B0-----:R-:W2:Y:S04]  /*d580*/  LDL R6, [R1+0xc] ;  /* 0x00000c0001067983 */ /* 0x001ea80000100800 */
[----:B--2---:R0:W-:Y:S04]  /*d590*/  STL [R1+0x4c8], R6 ;  /* 0x0004c80601007387 */ /* 0x0041e80000100800 */
[----:B0-----:R-:W2:Y:S04]  /*d5a0*/  LDL R6, [R1+0x8] ;  /* 0x0000080001067983 */ /* 0x001ea80000100800 */
[----:B--2---:R0:W-:Y:S04]  /*d5b0*/  STL [R1+0x4cc], R6 ;  /* 0x0004cc0601007387 */ /* 0x0041e80000100800 */
[----:B0-----:R-:W2:Y:S01]  /*d5c0*/  LDL R6, [R1+0x4] ;  /* 0x0000040001067983 */ /* 0x001ea20000100800 */
[----:B------:R-:W-:-:S03]  /*d5d0*/  FSETP.GEU.AND P2, PT, |R0|, 1.175494350822287508e-38, PT ;  /* 0x008000000000780b */ /* 0x000fc60003f4e200 */
[----:B--2---:R0:W-:Y:S04]  /*d5e0*/  STL [R1+0x4d0], R6 ;  /* 0x0004d00601007387 */ /* 0x0041e80000100800 */
[----:B0-----:R-:W2:Y:S06]  /*d5f0*/  LDL R6, [R1] ;  /* 0x0000000001067983 */ /* 0x001eac0000100800 */
[----:B--2---:R-:W-:-:S05]  /*d600*/  @!P2 FMUL R6, R6, 16777216 ;  /* 0x4b8000000606a820 */ /* 0x004fca0000400000 */
[----:B------:R0:W-:Y:S04]  /*d610*/  @!P2 STL [R1], R6 ;  /* 0x000000060100a387 */ /* 0x0001e80000100800 */
[----:B0-----:R-:W2:Y:S02]  /*d620*/  LDL.LU R6, [R1+0x4d0] ;  /* 0x0004d00001067983 */ /* 0x001ea40000300800 */
[----:B--2---:R-:W-:-:S05]  /*d630*/  @!P2 FMUL R6, R6, 16777216 ;  /* 0x4b8000000606a820 */ /* 0x004fca0000400000 */
[----:B------:R0:W-:Y:S04]  /*d640*/  @!P2 STL [R1+0x4], R6 ;  /* 0x000004060100a387 */ /* 0x0001e80000100800 */
[----:B0-----:R-:W2:Y:S01]  /*d650*/  LDL.LU R6, [R1+0x4cc] ;  /* 0x0004cc0001067983 */ /* 0x001ea20000300800 */
[----:B------:R-:W-:-:S04]  /*d660*/  @P1 FMUL R0, R0, 0.25 ;  /* 0x3e80000000001820 */ /* 0x000fc80000400000 */
[----:B------:R-:W-:Y:S01]  /*d670*/  @!P2 FMUL R0, R0, 16777216 ;  /* 0x4b8000000000a820 */ /* 0x000fe20000400000 */
[----:B--2---:R-:W-:-:S05]  /*d680*/  @!P2 FMUL R6, R6, 16777216 ;  /* 0x4b8000000606a820 */ /* 0x004fca0000400000 */
[----:B------:R0:W-:Y:S04]  /*d690*/  @!P2 STL [R1+0x8], R6 ;  /* 0x000008060100a387 */ /* 0x0001e80000100800 */
[----:B0-----:R-:W2:Y:S01]  /*d6a0*/  LDL.LU R6, [R1+0x4c8] ;  /* 0x0004c80001067983 */ /* 0x001ea20000300800 */
[----:B------:R-:W0:Y:S01]  /*d6b0*/  MUFU.RCP R0, R0 ;  /* 0x0000000000007308 */ /* 0x000e220000001000 */
[----:B---3--:R-:W-:Y:S01]  /*d6c0*/  @P1 FMUL R5, R5, 0.25 ;  /* 0x3e80000005051820 */ /* 0x008fe20000400000 */
[----:B------:R-:W-:Y:S01]  /*d6d0*/  @P1 FMUL R4, R4, 0.25 ;  /* 0x3e80000004041820 */ /* 0x000fe20000400000 */
[----:B------:R-:W-:Y:S02]  /*d6e0*/  @P1 FMUL R3, R3, 0.25 ;  /* 0x3e80000003031820 */ /* 0x000fe40000400000 */
[----:B------:R-:W-:Y:S01]  /*d6f0*/  @!P2 FMUL R5, R5, 16777216 ;  /* 0x4b8000000505a820 */ /* 0x000fe20000400000 */
[----:B------:R-:W-:Y:S01]  /*d700*/  @P1 FMUL R2, R2, 0.25 ;  /* 0x3e80000002021820 */ /* 0x000fe20000400000 */
[----:B------:R-:W-:Y:S01]  /*d710*/  @!P2 FMUL R4, R4, 16777216 ;  /* 0x4b8000000404a820 */ /* 0x000fe20000400000 */
[----:B------:R-:W-:Y:S01]  /*d720*/  @P1 FMUL R7, R7, 0.25 ;  /* 0x3e80000007071820 */ /* 0x000fe20000400000 */
[----:B------:R-:W-:Y:S01]  /*d730*/  @!P2 FMUL R3, R3, 16777216 ;  /* 0x4b8000000303a820 */ /* 0x000fe20000400000 */
[----:B------:R-:W-:Y:S01]  /*d740*/  @P1 FMUL R8, R8, 0.25 ;  /* 0x3e80000008081820 */ /* 0x000fe20000400000 */
[----:B------:R-:W-:Y:S01]  /*d750*/  @!P2 FMUL R2, R2, 16777216 ;  /* 0x4b8000000202a820 */ /* 0x000fe20000400000 */
[----:B------:R-:W-:Y:S01]  /*d760*/  @P1 FMUL R9, R9, 0.25 ;  /* 0x3e80000009091820 */ /* 0x000fe20000400000 */
[C---:B0-----:R-:W-:Y:S01]  /*d770*/  FMUL R5, R0.reuse, R5 ;  /* 0x0000000500057220 */ /* 0x041fe20000400000 */
[----:B------:R-:W-:Y:S01]  /*d780*/  FMUL R4, R0, R4 ;  /* 0x0000000400047220 */ /* 0x000fe20000400000 */
        /* <DEDUP_REMOVED lines=51> */
[----:B------:R-:W-:-:S02]  /*dac0*/  @!P2 FMUL R33, R33, 16777216 ;  /* 0x4b8000002121a820 */ /* 0x000fc40000400000 */
[----:B------:R-:W-:Y:S01]  /*dad0*/  @!P2 FMUL R34, R34, 16777216 ;  /* 0x4b8000002222a820 */ /* 0x000fe20000400000 */
[----:B--2---:R-:W-:-:S05]  /*dae0*/  @!P2 FMUL R6, R6, 16777216 ;  /* 0x4b8000000606a820 */ /* 0x004fca0000400000 */
[----:B------:R0:W-:Y:S04]  /*daf0*/  @!P2 STL [R1+0xc], R6 ;  /* 0x00000c060100a387 */ /* 0x0001e80000100800 */
[----:B0-----:R-:W2:Y:S04]  /*db00*/  LDL.LU R6, [R1+0x4c4] ;  /* 0x0004c40001067983 */ /* 0x001ea80000300800 */
[----:B------:R0:W-:Y:S04]  /*db10*/  STL [R1+0x1f8], R5 ;  /* 0x0001f80501007387 */ /* 0x0001e80000100800 */
[----:B------:R3:W-:Y:S01]  /*db20*/  STL [R1+0x1ec], R4 ;  /* 0x0001ec0401007387 */ /* 0x0007e20000100800 */
[C---:B0-----:R-:W-:Y:S01]  /*db30*/  FMUL R5, R0.reuse, R3 ;  /* 0x0000000300057220 */ /* 0x041fe20000400000 */
[C---:B------:R-:W-:Y:S01]  /*db40*/  FMUL R3, R0.reuse, R2 ;  /* 0x0000000200037220 */ /* 0x040fe20000400000 */
[C---:B------:R-:W-:Y:S01]  /*db50*/  FMUL R2, R0.reuse, R8 ;  /* 0x0000000800027220 */ /* 0x040fe20000400000 */
[----:B---3--:R-:W-:-:S02]  /*db60*/  FMUL R4, R0, R7 ;  /* 0x0000000700047220 */ /* 0x008fc40000400000 */
[----:B------:R-:W-:Y:S04]  /*db70*/  STL [R1+0x1e8], R5 ;  /* 0x0001e80501007387 */ /* 0x000fe80000100800 */
[----:B------:R0:W-:Y:S04]  /*db80*/  STL [R1+0x1dc], R3 ;  /* 0x0001dc0301007387 */ /* 0x0001e80000100800 */
[----:B------:R3:W-:Y:S01]  /*db90*/  STL [R1+0x1d8], R4 ;  /* 0x0001d80401007387 */ /* 0x0007e20000100800 */
[----:B0-----:R-:W-:-:S03]  /*dba0*/  FMUL R3, R0, R9 ;  /* 0x0000000900037220 */ /* 0x001fc60000400000 */
[----:B------:R0:W-:Y:S01]  /*dbb0*/  STL [R1+0x1cc], R2 ;  /* 0x0001cc0201007387 */ /* 0x0001e20000100800 */
[----:B---3--:R-:W-:-:S03]  /*dbc0*/  FMUL R4, R0, R10 ;  /* 0x0000000a00047220 */ /* 0x008fc60000400000 */
        /* <DEDUP_REMOVED lines=48> */
[----:B0-----:R-:W3:Y:S04]  /*ded0*/  LDL.LU R2, [R1] ;  /* 0x0000000001027983 */ /* 0x001ee80000300800 */
[----:B------:R0:W-:Y:S04]  /*dee0*/  STL [R1+0x128], R3 ;  /* 0x0001280301007387 */ /* 0x0001e80000100800 */
[----:B0-----:R-:W3:Y:S04]  /*def0*/  LDL.LU R3, [R1+0x4] ;  /* 0x0000040001037983 */ /* 0x001ee80000300800 */
[----:B------:R0:W-:Y:S04]  /*df00*/  STL [R1+0x11c], R4 ;  /* 0x00011c0401007387 */ /* 0x0001e80000100800 */
[----:B0-----:R-:W3:Y:S04]  /*df10*/  LDL.LU R4, [R1+0x8] ;  /* 0x0000080001047983 */ /* 0x001ee80000300800 */
[----:B------:R-:W3:Y:S01]  /*df20*/  LDL.LU R5, [R1+0xc] ;  /* 0x00000c0001057983 */ /* 0x000ee20000300800 */
[----:B------:R-:W-:Y:S01]  /*df30*/  @P1 FMUL R35, R35, 0.25 ;  /* 0x3e80000023231820 */ /* 0x000fe20000400000 */
[----:B------:R-:W-:Y:S01]  /*df40*/  @P1 FMUL R36, R36, 0.25 ;  /* 0x3e80000024241820 */ /* 0x000fe20000400000 */
[----:B------:R-:W-:-:S02]  /*df50*/  @P1 FMUL R37, R37, 0.25 ;  /* 0x3e80000025251820 */ /* 0x000fc40000400000 */
[----:B------:R-:W-:Y:S01]  /*df60*/  @!P2 FMUL R35, R35, 16777216 ;  /* 0x4b8000002323a820 */ /* 0x000fe20000400000 */
[----:B------:R-:W-:Y:S01]  /*df70*/  @P1 FMUL R38, R38, 0.25 ;  /* 0x3e80000026261820 */ /* 0x000fe20000400000 */
[----:B------:R-:W-:Y:S01]  /*df80*/  @!P2 FMUL R36, R36, 16777216 ;  /* 0x4b8000002424a820 */ /* 0x000fe20000400000 */
[----:B------:R-:W-:Y:S01]  /*df90*/  @!P2 FMUL R37, R37, 16777216 ;  /* 0x4b8000002525a820 */ /* 0x000fe20000400000 */
[----:B------:R-:W-:Y:S01]  /*dfa0*/  FMUL R7, R0, R35 ;  /* 0x0000002300077220 */ /* 0x000fe20000400000 */
[----:B------:R-:W-:Y:S01]  /*dfb0*/  @P1 FMUL R39, R39, 0.25 ;  /* 0x3e80000027271820 */ /* 0x000fe20000400000 */
[----:B------:R-:W-:Y:S01]  /*dfc0*/  @!P2 FMUL R38, R38, 16777216 ;  /* 0x4b8000002626a820 */ /* 0x000fe20000400000 */
[----:B------:R-:W-:Y:S01]  /*dfd0*/  @P1 FMUL R40, R40, 0.25 ;  /* 0x3e80000028281820 */ /* 0x000fe20000400000 */
[----:B------:R-:W-:Y:S01]  /*dfe0*/  @P1 FMUL R41, R41, 0.25 ;  /* 0x3e80000029291820 */ /* 0x000fe20000400000 */
[C---:B------:R-:W-:Y:S01]  /*dff0*/  FMUL R9, R0.reuse, R36 ;  /* 0x0000002400097220 */ /* 0x040fe20000400000 */
[----:B------:R-:W-:Y:S01]  /*e000*/  FMUL R8, R0, R37 ;  /* 0x0000002500087220 */ /* 0x000fe20000400000 */
[----:B------:R0:W-:Y:S01]  /*e010*/  STL [R1+0x118], R7 ;  /* 0x0001180701007387 */ /* 0x0001e20000100800 */
[----:B------:R-:W-:Y:S01]  /*e020*/  @!P2 FMUL R39, R39, 16777216 ;  /* 0x4b8000002727a820 */ /* 0x000fe20000400000 */
[----:B------:R-:W-:Y:S01]  /*e030*/  @!P2 FMUL R40, R40, 16777216 ;  /* 0x4b8000002828a820 */ /* 0x000fe20000400000 */
[----:B------:R-:W-:Y:S01]  /*e040*/  @P1 FMUL R42, R42, 0.25 ;  /* 0x3e8000002a2a1820 */ /* 0x000fe20000400000 */
[----:B------:R-:W-:Y:S01]  /*e050*/  @!P2 FMUL R41, R41, 16777216 ;  /* 0x4b8000002929a820 */ /* 0x000fe20000400000 */
[----:B------:R-:W-:Y:S01]  /*e060*/  @P1 FMUL R43, R43, 0.25 ;  /* 0x3e8000002b2b1820 */ /* 0x000fe20000400000 */
[----:B------:R1:W-:Y:S01]  /*e070*/  STL [R1+0x10c], R9 ;  /* 0x00010c0901007387 */ /* 0x0003e20000100800 */
[----:B0-----:R-:W-:Y:S01]  /*e080*/  FMUL R7, R0, R38 ;  /* 0x0000002600077220 */ /* 0x001fe20000400000 */
[----:B------:R-:W-:-:S02]  /*e090*/  @P1 FMUL R44, R44, 0.25 ;  /* 0x3e8000002c2c1820 */ /* 0x000fc40000400000 */
[----:B------:R0:W-:Y:S01]  /*e0a0*/  STL [R1+0x108], R8 ;  /* 0x0001080801007387 */ /* 0x0001e20000100800 */
[----:B------:R-:W-:Y:S01]  /*e0b0*/  @!P2 FMUL R42, R42, 16777216 ;  /* 0x4b8000002a2aa820 */ /* 0x000fe20000400000 */
[C---:B-1----:R-:W-:Y:S02]  /*e0c0*/  FMUL R9, R0.reuse, R39 ;  /* 0x0000002700097220 */ /* 0x042fe40000400000 */
[----:B------:R1:W-:Y:S01]  /*e0d0*/  STL [R1+0xfc], R7 ;  /* 0x0000fc0701007387 */ /* 0x0003e20000100800 */
[----:B------:R-:W-:Y:S01]  /*e0e0*/  @!P2 FMUL R43, R43, 16777216 ;  /* 0x4b8000002b2ba820 */ /* 0x000fe20000400000 */
[----:B------:R-:W-:Y:S01]  /*e0f0*/  @P1 FMUL R45, R45, 0.25 ;  /* 0x3e8000002d2d1820 */ /* 0x000fe20000400000 */
[----:B0-----:R-:W-:Y:S01]  /*e100*/  FMUL R8, R0, R40 ;  /* 0x0000002800087220 */ /* 0x001fe20000400000 */
[----:B------:R-:W-:Y:S01]  /*e110*/  @!P2 FMUL R44, R44, 16777216 ;  /* 0x4b8000002c2ca820 */ /* 0x000fe20000400000 */
[----:B------:R-:W-:Y:S01]  /*e120*/  @P1 FMUL R46, R46, 0.25 ;  /* 0x3e8000002e2e1820 */ /* 0x000fe20000400000 */
[----:B-1----:R-:W-:Y:S01]  /*e130*/  FMUL R7, R0, R41 ;  /* 0x0000002900077220 */ /* 0x002fe20000400000 */
[----:B------:R0:W-:Y:S01]  /*e140*/  STL [R1+0xf8], R9 ;  /* 0x0000f80901007387 */ /* 0x0001e20000100800 */
[----:B------:R-:W-:Y:S01]  /*e150*/  @P1 FMUL R47, R47, 0.25 ;  /* 0x3e8000002f2f1820 */ /* 0x000fe20000400000 */
[----:B------:R-:W-:-:S02]  /*e160*/  @!P2 FMUL R45, R45, 16777216 ;  /* 0x4b8000002d2da820 */ /* 0x000fc40000400000 */
[----:B------:R1:W-:Y:S01]  /*e170*/  STL [R1+0xec], R8 ;  /* 0x0000ec0801007387 */ /* 0x0003e20000100800 */
[----:B------:R-:W-:-:S03]  /*e180*/  @!P2 FMUL R46, R46, 16777216 ;  /* 0x4b8000002e2ea820 */ /* 0x000fc60000400000 */
[----:B------:R4:W-:Y:S01]  /*e190*/  STL [R1+0xe8], R7 ;  /* 0x0000e80701007387 */ /* 0x0009e20000100800 */
[----:B0-----:R-:W-:Y:S01]  /*e1a0*/  FMUL R9, R0, R42 ;  /* 0x0000002a00097220 */ /* 0x001fe20000400000 */
[----:B------:R-:W-:Y:S01]  /*e1b0*/  @P1 FMUL R48, R48, 0.25 ;  /* 0x3e80000030301820 */ /* 0x000fe20000400000 */
[C---:B-1----:R-:W-:Y:S01]  /*e1c0*/  FMUL R8, R0.reuse, R43 ;  /* 0x0000002b00087220 */ /* 0x042fe20000400000 */
[----:B------:R-:W-:Y:S01]  /*e1d0*/  @!P2 FMUL R47, R47, 16777216 ;  /* 0x4b8000002f2fa820 */ /* 0x000fe20000400000 */
[----:B----4-:R-:W-:Y:S01]  /*e1e0*/  FMUL R7, R0, R44 ;  /* 0x0000002c00077220 */ /* 0x010fe20000400000 */
[----:B------:R-:W-:Y:S01]  /*e1f0*/  @P1 FMUL R49, R49, 0.25 ;  /* 0x3e80000031311820 */ /* 0x000fe20000400000 */
[----:B------:R0:W-:Y:S01]  /*e200*/  STL [R1+0xdc], R9 ;  /* 0x0000dc0901007387 */ /* 0x0001e20000100800 */
[----:B------:R-:W-:Y:S01]  /*e210*/  @P1 FMUL R50, R50, 0.25 ;  /* 0x3e80000032321820 */ /* 0x000fe20000400000 */
[----:B------:R-:W-:Y:S02]  /*e220*/  @!P2 FMUL R48, R48, 16777216 ;  /* 0x4b8000003030a820 */ /* 0x000fe40000400000 */
[----:B------:R1:W-:Y:S01]  /*e230*/  STL [R1+0xd8], R8 ;  /* 0x0000d80801007387 */ /* 0x0003e20000100800 */
[----:B------:R-:W-:-:S03]  /*e240*/  @!P2 FMUL R49, R49, 16777216 ;  /* 0x4b8000003131a820 */ /* 0x000fc60000400000 */
[----:B------:R4:W-:Y:S01]  /*e250*/  STL [R1+0xcc], R7 ;  /* 0x0000cc0701007387 */ /* 0x0009e20000100800 */
[C---:B0-----:R-:W-:Y:S01]  /*e260*/  FMUL R9, R0.reuse, R45 ;  /* 0x0000002d00097220 */ /* 0x041fe20000400000 */
[----:B------:R-:W-:Y:S01]  /*e270*/  @P1 FMUL R51, R51, 0.25 ;  /* 0x3e80000033331820 */ /* 0x000fe20000400000 */
[----:B-1----:R-:W-:Y:S01]  /*e280*/  FMUL R8, R0, R46 ;  /* 0x0000002e00087220 */ /* 0x002fe20000400000 */
        /* <DEDUP_REMOVED lines=28> */
[----:B-----5:R-:W-:Y:S01]  /*e450*/  @P1 FMUL R59, R59, 0.25 ;  /* 0x3e8000003b3b1820 */ /* 0x020fe20000400000 */
        /* <DEDUP_REMOVED lines=11> */
[----:B------:R-:W-:-:S03]  /*e510*/  @!P2 FMUL R60, R60, 16777216 ;  /* 0x4b8000003c3ca820 */ /* 0x000fc60000400000 */
[----:B------:R1:W-:Y:S01]  /*e520*/  STL [R1+0x78], R8 ;  /* 0x0000780801007387 */ /* 0x0003e20000100800 */
[----:B------:R-:W-:-:S03]  /*e530*/  @!P2 FMUL R61, R61, 16777216 ;  /* 0x4b8000003d3da820 */ /* 0x000fc60000400000 */
[----:B------:R4:W-:Y:S01]  /*e540*/  STL [R1+0x6c], R7 ;  /* 0x00006c0701007387 */ /* 0x0009e20000100800 */
[C---:B0-----:R-:W-:Y:S01]  /*e550*/  FMUL R9, R0.reuse, R57 ;  /* 0x0000003900097220 */ /* 0x041fe20000400000 */
[----:B-1----:R-:W-:-:S04]  /*e560*/  FMUL R8, R0, R58 ;  /* 0x0000003a00087220 */ /* 0x002fc80000400000 */
[----:B------:R0:W-:Y:S01]  /*e570*/  STL [R1+0x68], R9 ;  /* 0x0000680901007387 */ /* 0x0001e20000100800 */
[----:B----4-:R-:W-:-:S03]  /*e580*/  FMUL R7, R0, R59 ;  /* 0x0000003b00077220 */ /* 0x010fc60000400000 */
[----:B------:R1:W-:Y:S04]  /*e590*/  STL [R1+0x5c], R8 ;  /* 0x00005c0801007387 */ /* 0x0003e80000100800 */
[----:B------:R3:W-:Y:S01]  /*e5a0*/  STL [R1+0x58], R7 ;  /* 0x0000580701007387 */ /* 0x0007e20000100800 */
[C---:B0-----:R-:W-:Y:S01]  /*e5b0*/  FMUL R9, R0.reuse, R60 ;  /* 0x0000003c00097220 */ /* 0x041fe20000400000 */
[----:B-1----:R-:W-:Y:S01]  /*e5c0*/  FMUL R8, R0, R61 ;  /* 0x0000003d00087220 */ /* 0x002fe20000400000 */
[----:B--2---:R-:W-:-:S03]  /*e5d0*/  @!P2 FMUL R6, R6, 16777216 ;  /* 0x4b8000000606a820 */ /* 0x004fc60000400000 */
[----:B------:R-:W-:Y:S04]  /*e5e0*/  STL [R1+0x4c], R9 ;  /* 0x00004c0901007387 */ /* 0x000fe80000100800 */
[----:B------:R-:W-:Y:S01]  /*e5f0*/  STL [R1+0x48], R8 ;  /* 0x0000480801007387 */ /* 0x000fe20000100800 */
[----:B---3--:R-:W-:-:S05]  /*e600*/  FMUL R7, R0, R2 ;  /* 0x0000000200077220 */ /* 0x008fca0000400000 */
[----:B------:R-:W-:Y:S01]  /*e610*/  STL [R1+0x44], R7 ;  /* 0x0000440701007387 */ /* 0x000fe20000100800 */
[----:B------:R-:W-:-:S05]  /*e620*/  FMUL R2, R0, R3 ;  /* 0x0000000300027220 */ /* 0x000fca0000400000 */
[----:B------:R0:W-:Y:S01]  /*e630*/  STL [R1+0x40], R2 ;  /* 0x0000400201007387 */ /* 0x0001e20000100800 */
[C---:B------:R-:W-:Y:S01]  /*e640*/  FMUL R4, R0.reuse, R4 ;  /* 0x0000000400047220 */ /* 0x040fe20000400000 */
[C---:B0-----:R-:W-:Y:S01]  /*e650*/  FMUL R2, R0.reuse, R6 ;  /* 0x0000000600027220 */ /* 0x041fe20000400000 */
[----:B------:R-:W-:-:S03]  /*e660*/  FMUL R3, R0, R5 ;  /* 0x0000000500037220 */ /* 0x000fc60000400000 */
[----:B------:R-:W-:Y:S04]  /*e670*/  STL [R1+0x3c], R4 ;  /* 0x00003c0401007387 */ /* 0x000fe80000100800 */
[----:B------:R-:W2:Y:S04]  /*e680*/  LDL.LU R6, [R1+0x4c0] ;  /* 0x0004c00001067983 */ /* 0x000ea80000300800 */
[----:B------:R-:W-:Y:S04]  /*e690*/  STL [R1+0x38], R3 ;  /* 0x0000380301007387 */ /* 0x000fe80000100800 */
[----:B------:R-:W3:Y:S04]  /*e6a0*/  LDL.LU R0, [R1+0x250] ;  /* 0x0002500001007983 */ /* 0x000ee80000300800 */
[----:B------:R0:W-:Y:S04]  /*e6b0*/  STL [R1+0x34], R2 ;  /* 0x0000340201007387 */ /* 0x0001e80000100800 */
[----:B0-----:R-:W4:Y:S04]  /*e6c0*/  LDL.LU R2, [R1+0x254] ;  /* 0x0002540001027983 */ /* 0x001f280000300800 */
[----:B---3--:R0:W-:Y:S04]  /*e6d0*/  STL [R1+0xc], R0 ;  /* 0x00000c0001007387 */ /* 0x0081e80000100800 */
[----:B0-----:R-:W3:Y:S04]  /*e6e0*/  LDL.LU R0, [R1+0x260] ;  /* 0x0002600001007983 */ /* 0x001ee80000300800 */
[----:B----4-:R0:W-:Y:S04]  /*e6f0*/  STL [R1+0x8], R2 ;  /* 0x0000080201007387 */ /* 0x0101e80000100800 */
[----:B0-----:R-:W4:Y:S01]  /*e700*/  LDL.LU R2, [R1+0x264] ;  /* 0x0002640001027983 */ /* 0x001f220000300800 */
[----:B--2---:R-:W-:-:S02]  /*e710*/  FSETP.GT.AND P1, PT, |R6|, 8.50705917302346158658e+37, PT ;  /* 0x7e8000000600780b */ /* 0x004fc40003f24200 */
[----:B------:R-:W-:Y:S01]  /*e720*/  FSETP.GEU.AND P2, PT, |R6|, 1.175494350822287508e-38, PT ;  /* 0x008000000600780b */ /* 0x000fe20003f4e200 */
[----:B---3--:R0:W-:Y:S04]  /*e730*/  STL [R1+0x4], R0 ;  /* 0x0000040001007387 */ /* 0x0081e80000100800 */
[----:B0-----:R-:W2:Y:S04]  /*e740*/  LDL.LU R0, [R1+0x230] ;  /* 0x0002300001007983 */ /* 0x001ea80000300800 */
[----:B----4-:R0:W-:Y:S04]  /*e750*/  STL [R1], R2 ;  /* 0x0000000201007387 */ /* 0x0101e80000100800 */
[----:B0-----:R-:W3:Y:S04]  /*e760*/  LDL.LU R2, [R1+0x234] ;  /* 0x0002340001027983 */ /* 0x001ee80000300800 */
[----:B------:R-:W4:Y:S04]  /*e770*/  LDL.LU R3, [R1+0x240] ;  /* 0x0002400001037983 */ /* 0x000f280000300800 */
[----:B------:R-:W5:Y:S04]  /*e780*/  LDL.LU R4, [R1+0x244] ;  /* 0x0002440001047983 */ /* 0x000f680000300800 */
[----:B------:R-:W2:Y:S04]  /*e790*/  LDL.LU R5, [R1+0x220] ;  /* 0x0002200001057983 */ /* 0x000ea80000300800 */
        /* <DEDUP_REMOVED lines=55> */
[----:B------:R0:W-:Y:S04]  /*eb10*/  STL [R1+0x4b0], R6 ;  /* 0x0004b00601007387 */ /* 0x0001e80000100800 */
[----:B0-----:R-:W2:Y:S04]  /*eb20*/  LDL R6, [R1+0xc] ;  /* 0x00000c0001067983 */ /* 0x001ea80000100800 */
[----:B--2---:R0:W-:Y:S04]  /*eb30*/  STL [R1+0x4b4], R6 ;  /* 0x0004b40601007387 */ /* 0x0041e80000100800 */
[----:B0-----:R-:W2:Y:S04]  /*eb40*/  LDL R6, [R1+0x8] ;  /* 0x0000080001067983 */ /* 0x001ea80000100800 */
[----:B--2---:R0:W-:Y:S04]  /*eb50*/  STL [R1+0x4b8], R6 ;  /* 0x0004b80601007387 */ /* 0x0041e80000100800 */
[----:B0-----:R-:W2:Y:S04]  /*eb60*/  LDL R6, [R1+0x4] ;  /* 0x0000040001067983 */ /* 0x001ea80000100800 */
[----:B--2---:R0:W-:Y:S04]  /*eb70*/  STL [R1+0x4bc], R6 ;  /* 0x0004bc0601007387 */ /* 0x0041e80000100800 */
[----:B0-----:R-:W2:Y:S02]  /*eb80*/  LDL R6, [R1] ;  /* 0x0000000001067983 */ /* 0x001ea40000100800 */
[----:B--2---:R-:W-:-:S05]  /*eb90*/  @P1 FMUL R6, R6, 0.25 ;  /* 0x3e80000006061820 */ /* 0x004fca0000400000 */
[----:B------:R0:W-:Y:S04]  /*eba0*/  @P1 STL [R1], R6 ;  /* 0x0000000601001387 */ /* 0x0001e80000100800 */
[----:B0-----:R-:W2:Y:S02]  /*ebb0*/  LDL.LU R6, [R1+0x4bc] ;  /* 0x0004bc0001067983 */ /* 0x001ea40000300800 */
[----:B--2---:R-:W-:-:S05]  /*ebc0*/  @P1 FMUL R6, R6, 0.25 ;  /* 0x3e80000006061820 */ /* 0x004fca0000400000 */
[----:B------:R0:W-:Y:S04]  /*ebd0*/  @P1 STL [R1+0x4], R6 ;  /* 0x0000040601001387 */ /* 0x0001e80000100800 */
[----:B0-----:R-:W2:Y:S02]  /*ebe0*/  LDL.LU R6, [R1+0x4b8] ;  /* 0x0004b80001067983 */ /* 0x001ea40000300800 */
[----:B--2---:R-:W-:-:S05]  /*ebf0*/  @P1 FMUL R6, R6, 0.25 ;  /* 0x3e80000006061820 */ /* 0x004fca0000400000 */
[----:B------:R0:W-:Y:S04]  /*ec00*/  @P1 STL [R1+0x8], R6 ;  /* 0x0000080601001387 */ /* 0x0001e80000100800 */
[----:B0-----:R-:W2:Y:S01]  /*ec10*/  LDL.LU R6, [R1+0x4b4] ;  /* 0x0004b40001067983 */ /* 0x001ea20000300800 */
[----:B------:R-:W-:-:S04]  /*ec20*/  @P1 FMUL R58, R58, 0.25 ;  /* 0x3e8000003a3a1820 */ /* 0x000fc80000400000 */
[----:B------:R-:W-:Y:S01]  /*ec30*/  @!P2 FMUL R58, R58, 16777216 ;  /* 0x4b8000003a3aa820 */ /* 0x000fe20000400000 */
[----:B--2---:R-:W-:-:S05]  /*ec40*/  @P1 FMUL R6, R6, 0.25 ;  /* 0x3e80000006061820 */ /* 0x004fca0000400000 */
[----:B------:R0:W-:Y:S04]  /*ec50*/  @P1 STL [R1+0xc], R6 ;  /* 0x00000c0601001387 */ /* 0x0001e80000100800 */
[----:B0-----:R-:W2:Y:S04]  /*ec60*/  LDL.LU R6, [R1+0x4b0] ;  /* 0x0004b00001067983 */ /* 0x001ea80000300800 */
        /* <DEDUP_REMOVED lines=8> */
[----:B--2---:R-:W-:-:S05]  /*ecf0*/  @!P2 FMUL R58, R58, 16777216 ;  /* 0x4b8000003a3aa820 */ /* 0x004fca0000400000 */
[----:B------:R0:W-:Y:S04]  /*ed00*/  @!P2 STL [R1], R58 ;  /* 0x0000003a0100a387 */ /* 0x0001e80000100800 */
[----:B0-----:R-:W2:Y:S02]  /*ed10*/  LDL.LU R58, [R1+0x4ac] ;  /* 0x0004ac00013a7983 */ /* 0x001ea40000300800 */
[----:B--2---:R-:W-:-:S05]  /*ed20*/  @!P2 FMUL R58, R58, 16777216 ;  /* 0x4b8000003a3aa820 */ /* 0x004fca0000400000 */
[----:B------:R0:W-:Y:S04]  /*ed30*/  @!P2 STL [R1+0x4], R58 ;  /* 0x0000043a0100a387 */ /* 0x0001e80000100800 */
[----:B0-----:R-:W2:Y:S02]  /*ed40*/  LDL.LU R58, [R1+0x4a8] ;  /* 0x0004a800013a7983 */ /* 0x001ea40000300800 */
[----:B--2---:R-:W-:-:S05]  /*ed50*/  @!P2 FMUL R58, R58, 16777216 ;  /* 0x4b8000003a3aa820 */ /* 0x004fca0000400000 */
[----:B------:R0:W-:Y:S04]  /*ed60*/  @!P2 STL [R1+0x8], R58 ;  /* 0x0000083a0100a387 */ /* 0x0001e80000100800 */
[----:B0-----:R-:W2:Y:S01]  /*ed70*/  LDL.LU R58, [R1+0x4a4] ;  /* 0x0004a400013a7983 */ /* 0x001ea20000300800 */
[----:B------:R-:W-:-:S04]  /*ed80*/  @P1 FMUL R6, R6, 0.25 ;  /* 0x3e80000006061820 */ /* 0x000fc80000400000 */
[----:B------:R-:W-:-:S06]  /*ed90*/  @!P2 FMUL R6, R6, 16777216 ;  /* 0x4b8000000606a820 */ /* 0x000fcc0000400000 */
[----:B------:R-:W0:Y:S01]  /*eda0*/  MUFU.RCP R6, R6 ;  /* 0x0000000600067308 */ /* 0x000e220000001000 */
[----:B--2---:R-:W-:-:S05]  /*edb0*/  @!P2 FMUL R58, R58, 16777216 ;  /* 0x4b8000003a3aa820 */ /* 0x004fca0000400000 */
[----:B------:R1:W-:Y:S04]  /*edc0*/  @!P2 STL [R1+0xc], R58 ;  /* 0x00000c3a0100a387 */ /* 0x0003e80000100800 */
[----:B-1----:R-:W2:Y:S01]  /*edd0*/  LDL.LU R58, [R1+0x4a0] ;  /* 0x0004a000013a7983 */ /* 0x002ea20000300800 */
[----:B------:R-:W-:Y:S01]  /*ede0*/  @P1 FMUL R59, R59, 0.25 ;  /* 0x3e8000003b3b1820 */ /* 0x000fe20000400000 */
[----:B------:R-:W-:Y:S01]  /*edf0*/  @P1 FMUL R60, R60, 0.25 ;  /* 0x3e8000003c3c1820 */ /* 0x000fe20000400000 */
[----:B------:R-:W-:Y:S02]  /*ee00*/  @P1 FMUL R61, R61, 0.25 ;  /* 0x3e8000003d3d1820 */ /* 0x000fe40000400000 */
[----:B------:R-:W-:Y:S01]  /*ee10*/  @!P2 FMUL R59, R59, 16777216 ;  /* 0x4b8000003b3ba820 */ /* 0x000fe20000400000 */
[----:B------:R-:W-:Y:S01]  /*ee20*/  @P1 FMUL R57, R57, 0.25 ;  /* 0x3e80000039391820 */ /* 0x000fe20000400000 */
[----:B------:R-:W-:Y:S01]  /*ee30*/  @P1 FMUL R56, R56, 0.25 ;  /* 0x3e80000038381820 */ /* 0x000fe20000400000 */
[----:B------:R-:W-:Y:S01]  /*ee40*/  @P1 FMUL R55, R55, 0.25 ;  /* 0x3e80000037371820 */ /* 0x000fe20000400000 */
[----:B------:R-:W-:Y:S01]  /*ee50*/  @!P2 FMUL R60, R60, 16777216 ;  /* 0x4b8000003c3ca820 */ /* 0x000fe20000400000 */
[----:B------:R-:W-:Y:S01]  /*ee60*/  @P1 FMUL R53, R53, 0.25 ;  /* 0x3e80000035351820 */ /* 0x000fe20000400000 */
[----:B------:R-:W-:Y:S01]  /*ee70*/  @!P2 FMUL R61, R61, 16777216 ;  /* 0x4b8000003d3da820 */ /* 0x000fe20000400000 */
[----:B------:R-:W-:Y:S01]  /*ee80*/  @P1 FMUL R54, R54, 0.25 ;  /* 0x3e80000036361820 */ /* 0x000fe20000400000 */
[----:B------:R-:W-:Y:S01]  /*ee90*/  @!P2 FMUL R57, R57, 16777216 ;  /* 0x4b8000003939a820 */ /* 0x000fe20000400000 */
[----:B------:R-:W-:Y:S01]  /*eea0*/  @!P2 FMUL R56, R56, 16777216 ;  /* 0x4b8000003838a820 */ /* 0x000fe20000400000 */
[----:B------:R-:W-:Y:S01]  /*eeb0*/  @!P2 FMUL R55, R55, 16777216 ;  /* 0x4b8000003737a820 */ /* 0x000fe20000400000 */
[----:B------:R-:W-:Y:S01]  /*eec0*/  @!P2 FMUL R53, R53, 16777216 ;  /* 0x4b8000003535a820 */ /* 0x000fe20000400000 */
[----:B------:R-:W-:Y:S01]  /*eed0*/  @!P2 FMUL R54, R54, 16777216 ;  /* 0x4b8000003636a820 */ /* 0x000fe20000400000 */
[C---:B0-----:R-:W-:Y:S01]  /*eee0*/  FMUL R57, R6.reuse, R57 ;  /* 0x0000003906397220 */ /* 0x041fe20000400000 */
[C---:B------:R-:W-:Y:S01]  /*eef0*/  FMUL R56, R6.reuse, R56 ;  /* 0x0000003806387220 */ /* 0x040fe20000400000 */
[C---:B------:R-:W-:Y:S01]  /*ef00*/  FMUL R55, R6.reuse, R55 ;  /* 0x0000003706377220 */ /* 0x040fe20000400000 */
[----:B------:R-:W-:Y:S01]  /*ef10*/  FMUL R54, R6, R54 ;  /* 0x0000003606367220 */ /* 0x000fe20000400000 */
[----:B------:R-:W-:Y:S01]  /*ef20*/  @P1 FMUL R52, R52, 0.25 ;  /* 0x3e80000034341820 */ /* 0x000fe20000400000 */
[----:B------:R-:W-:-:S03]  /*ef30*/  @P1 FMUL R51, R51, 0.25 ;  /* 0x3e80000033331820 */ /* 0x000fc60000400000 */
[----:B------:R-:W-:Y:S01]  /*ef40*/  @!P2 FMUL R52, R52, 16777216 ;  /* 0x4b8000003434a820 */ /* 0x000fe20000400000 */
[----:B------:R-:W-:Y:S01]  /*ef50*/  @!P2 FMUL R51, R51, 16777216 ;  /* 0x4b8000003333a820 */ /* 0x000fe20000400000 */
[----:B--2---:R-:W-:-:S05]  /*ef60*/  FMUL R58, R6, R58 ;  /* 0x0000003a063a7220 */ /* 0x004fca0000400000 */
[----:B------:R0:W-:Y:S02]  /*ef70*/  STL [R1+0x30], R58 ;  /* 0x0000303a01007387 */ /* 0x0001e40000100800 */
[C---:B0-----:R-:W-:Y:S01]  /*ef80*/  FMUL R58, R6.reuse, R59 ;  /* 0x0000003b063a7220 */ /* 0x041fe20000400000 */
[----:B------:R-:W-:-:S04]  /*ef90*/  FMUL R59, R6, R60 ;  /* 0x0000003c063b7220 */ /* 0x000fc80000400000 */
[----:B------:R0:W-:Y:S04]  /*efa0*/  STL [R1+0x2c], R58 ;  /* 0x00002c3a01007387 */ /* 0x0001e80000100800 */
[----:B------:R-:W-:Y:S01]  /*efb0*/  STL [R1+0x28], R59 ;  /* 0x0000283b01007387 */ /* 0x000fe20000100800 */
[C---:B0-----:R-:W-:Y:S01]  /*efc0*/  FMUL R58, R6.reuse, R61 ;  /* 0x0000003d063a7220 */ /* 0x041fe20000400000 */
[----:B------:R-:W-:-:S04]  /*efd0*/  FMUL R61, R6, R53 ;  /* 0x00000035063d7220 */ /* 0x000fc80000400000 */
[----:B------:R-:W-:Y:S04]  /*efe0*/  STL [R1+0x24], R58 ;  /* 0x0000243a01007387 */ /* 0x000fe80000100800 */
[----:B------:R-:W-:Y:S04]  /*eff0*/  STL [R1+0x20], R57 ;  /* 0x0000203901007387 */ /* 0x000fe80000100800 */
[----:B------:R-:W-:Y:S04]  /*f000*/  STL [R1+0x1c], R56 ;  /* 0x00001c3801007387 */ /* 0x000fe80000100800 */
[----:B------:R-:W-:Y:S04]  /*f010*/  STL [R1+0x18], R55 ;  /* 0x0000183701007387 */ /* 0x000fe80000100800 */
[----:B------:R0:W-:Y:S04]  /*f020*/  STL [R1+0x470], R61 ;  /* 0x0004703d01007387 */ /* 0x0001e80000100800 */
[----:B------:R-:W-:Y:S04]  /*f030*/  STL [R1+0x10], R54 ;  /* 0x0000103601007387 */ /* 0x000fe80000100800 */
[----:B0-----:R-:W2:Y:S01]  /*f040*/  LDL.LU R61, [R1+0x4] ;  /* 0x00000400013d7983 */ /* 0x001ea20000300800 */
[C---:B------:R-:W-:Y:S01]  /*f050*/  FMUL R60, R6.reuse, R52 ;  /* 0x00000034063c7220 */ /* 0x040fe20000400000 */
[----:B------:R-:W-:-:S02]  /*f060*/  FMUL R59, R6, R51 ;  /* 0x00000033063b7220 */ /* 0x000fc40000400000 */
[----:B------:R-:W2:Y:S04]  /*f070*/  LDL.LU R52, [R1+0xc] ;  /* 0x00000c0001347983 */ /* 0x000ea80000300800 */
[----:B------:R0:W-:Y:S04]  /*f080*/  STL [R1+0x474], R60 ;  /* 0x0004743c01007387 */ /* 0x0001e80000100800 */
[----:B0-----:R-:W2:Y:S04]  /*f090*/  LDL.LU R60, [R1+0x8] ;  /* 0x00000800013c7983 */ /* 0x001ea80000300800 */
[----:B------:R0:W-:Y:S04]  /*f0a0*/  STL [R1+0x478], R59 ;  /* 0x0004783b01007387 */ /* 0x0001e80000100800 */
[----:B0-----:R-:W2:Y:S01]  /*f0b0*/  LDL.LU R59, [R1] ;  /* 0x00000000013b7983 */ /* 0x001ea20000300800 */
[----:B------:R-:W-:Y:S01]  /*f0c0*/  @P1 FMUL R47, R47, 0.25 ;  /* 0x3e8000002f2f1820 */ /* 0x000fe20000400000 */
[----:B------:R-:W-:Y:S01]  /*f0d0*/  @P1 FMUL R18, R18, 0.25 ;  /* 0x3e80000012121820 */ /* 0x000fe20000400000 */
[----:B------:R-:W-:Y:S01]  /*f0e0*/  @P1 FMUL R9, R9, 0.25 ;  /* 0x3e80000009091820 */ /* 0x000fe20000400000 */
[----:B------:R-:W-:Y:S01]  /*f0f0*/  @P1 FMUL R7, R7, 0.25 ;  /* 0x3e80000007071820 */ /* 0x000fe20000400000 */
[----:B----4-:R-:W-:Y:S01]  /*f100*/  @P1 FMUL R3, R3, 0.25 ;  /* 0x3e80000003031820 */ /* 0x010fe20000400000 */
[----:B------:R-:W-:Y:S01]  /*f110*/  @!P2 FMUL R47, R47, 16777216 ;  /* 0x4b8000002f2fa820 */ /* 0x000fe20000400000 */
[----:B------:R-:W-:Y:S01]  /*f120*/  @!P2 FMUL R18, R18, 16777216 ;  /* 0x4b8000001212a820 */ /* 0x000fe20000400000 */
[----:B------:R-:W-:Y:S01]  /*f130*/  @!P2 FMUL R9, R9, 16777216 ;  /* 0x4b8000000909a820 */ /* 0x000fe20000400000 */
[----:B------:R-:W-:Y:S01]  /*f140*/  @!P2 FMUL R7, R7, 16777216 ;  /* 0x4b8000000707a820 */ /* 0x000fe20000400000 */
[----:B------:R-:W-:Y:S01]  /*f150*/  @!P2 FMUL R3, R3, 16777216 ;  /* 0x4b8000000303a820 */ /* 0x000fe20000400000 */
[C---:B------:R-:W-:Y:S01]  /*f160*/  FMUL R55, R6.reuse, R47 ;  /* 0x0000002f06377220 */ /* 0x040fe20000400000 */
[C---:B------:R-:W-:Y:S01]  /*f170*/  FMUL R47, R6.reuse, R18 ;  /* 0x00000012062f7220 */ /* 0x040fe20000400000 */
[C---:B------:R-:W-:Y:S01]  /*f180*/  FMUL R18, R6.reuse, R9 ;  /* 0x0000000906127220 */ /* 0x040fe20000400000 */
[C---:B------:R-:W-:Y:S01]  /*f190*/  FMUL R9, R6.reuse, R7 ;  /* 0x0000000706097220 */ /* 0x040fe20000400000 */
[----:B------:R-:W-:Y:S01]  /*f1a0*/  FMUL R7, R6, R3 ;  /* 0x0000000306077220 */ /* 0x000fe20000400000 */
[----:B------:R-:W-:-:S04]  /*f1b0*/  @P1 FMUL R48, R48, 0.25 ;  /* 0x3e80000030301820 */ /* 0x000fc80000400000 */
[----:B------:R-:W-:Y:S01]  /*f1c0*/  @!P2 FMUL R48, R48, 16777216 ;  /* 0x4b8000003030a820 */ /* 0x000fe20000400000 */
[----:B------:R-:W-:Y:S01]  /*f1d0*/  @P1 FMUL R46, R46, 0.25 ;  /* 0x3e8000002e2e1820 */ /* 0x000fe20000400000 */
[----:B------:R-:W-:Y:S01]  /*f1e0*/  @P1 FMUL R19, R19, 0.25 ;  /* 0x3e80000013131820 */ /* 0x000fe20000400000 */
[----:B------:R-:W-:Y:S01]  /*f1f0*/  @P1 FMUL R11, R11, 0.25 ;  /* 0x3e8000000b0b1820 */ /* 0x000fe20000400000 */
[----:B------:R-:W-:Y:S01]  /*f200*/  FMUL R56, R6, R48 ;  /* 0x0000003006387220 */ /* 0x000fe20000400000 */
[----:B------:R-:W-:Y:S01]  /*f210*/  @P1 FMUL R0, R0, 0.25 ;  /* 0x3e80000000001820 */ /* 0x000fe20000400000 */
[----:B------:R-:W0:Y:S01]  /*f220*/  S2R R48, SR_TID.X ;  /* 0x0000000000307919 */ /* 0x000e220000002100 */
[----:B------:R-:W-:Y:S01]  /*f230*/  @!P2 FMUL R46, R46, 16777216 ;  /* 0x4b8000002e2ea820 */ /* 0x000fe20000400000 */
[----:B------:R-:W-:Y:S01]  /*f240*/  @P1 FMUL R50, R50, 0.25 ;  /* 0x3e80000032321820 */ /* 0x000fe20000400000 */
[----:B------:R-:W-:Y:S01]  /*f250*/  @!P2 FMUL R19, R19, 16777216 ;  /* 0x4b8000001313a820 */ /* 0x000fe20000400000 */
[----:B------:R-:W-:Y:S01]  /*f260*/  @P1 FMUL R49, R49, 0.25 ;  /* 0x3e80000031311820 */ /* 0x000fe20000400000 */
[----:B------:R-:W-:Y:S01]  /*f270*/  @P1 FMUL R45, R45, 0.25 ;  /* 0x3e8000002d2d1820 */ /* 0x000fe20000400000 */
[----:B------:R-:W-:Y:S01]  /*f280*/  @P1 FMUL R16, R16, 0.25 ;  /* 0x3e80000010101820 */ /* 0x000fe20000400000 */
[----:B------:R-:W-:Y:S01]  /*f290*/  @!P2 FMUL R11, R11, 16777216 ;  /* 0x4b8000000b0ba820 */ /* 0x000fe20000400000 */
[----:B------:R-:W-:Y:S01]  /*f2a0*/  @P1 FMUL R44, R44, 0.25 ;  /* 0x3e8000002c2c1820 */ /* 0x000fe20000400000 */
[----:B------:R-:W-:Y:S01]  /*f2b0*/  @P1 FMUL R20, R20, 0.25 ;  /* 0x3e80000014141820 */ /* 0x000fe20000400000 */
[----:B------:R-:W-:Y:S01]  /*f2c0*/  @P1 FMUL R17, R17, 0.25 ;  /* 0x3e80000011111820 */ /* 0x000fe20000400000 */
[----:B---3--:R-:W-:Y:S01]  /*f2d0*/  @P1 FMUL R2, R2, 0.25 ;  /* 0x3e80000002021820 */ /* 0x008fe20000400000 */
[----:B------:R-:W-:Y:S01]  /*f2e0*/  @!P2 FMUL R0, R0, 16777216 ;  /* 0x4b8000000000a820 */ /* 0x000fe20000400000 */
[----:B------:R-:W-:Y:S01]  /*f2f0*/  @P1 FMUL R43, R43, 0.25 ;  /* 0x3e8000002b2b1820 */ /* 0x000fe20000400000 */
        /* <DEDUP_REMOVED lines=29> */
[----:B-----5:R-:W-:Y:S01]  /*f4d0*/  @P1 FMUL R4, R4, 0.25 ;  /* 0x3e80000004041820 */ /* 0x020fe20000400000 */
[----:B------:R-:W-:Y:S01]  /*f4e0*/  FMUL R54, R6, R46 ;  /* 0x0000002e06367220 */ /* 0x000fe20000400000 */
[----:B------:R-:W-:Y:S01]  /*f4f0*/  @!P2 FMUL R50, R50, 16777216 ;  /* 0x4b8000003232a820 */ /* 0x000fe20000400000 */
[----:B------:R-:W-:Y:S01]  /*f500*/  FMUL R46, R6, R19 ;  /* 0x00000013062e7220 */ /* 0x000fe20000400000 */
[----:B------:R-:W-:Y:S01]  /*f510*/  @!P2 FMUL R49, R49, 16777216 ;  /* 0x4b8000003131a820 */ /* 0x000fe20000400000 */
[----:B------:R-:W-:Y:S01]  /*f520*/  @!P2 FMUL R45, R45, 16777216 ;  /* 0x4b8000002d2da820 */ /* 0x000fe20000400000 */
[----:B------:R-:W-:Y:S01]  /*f530*/  @!P2 FMUL R16, R16, 16777216 ;  /* 0x4b8000001010a820 */ /* 0x000fe20000400000 */
[----:B------:R-:W-:Y:S01]  /*f540*/  FMUL R19, R6, R11 ;  /* 0x0000000b06137220 */ /* 0x000fe20000400000 */
[----:B------:R-:W-:Y:S01]  /*f550*/  @!P2 FMUL R44, R44, 16777216 ;  /* 0x4b8000002c2ca820 */ /* 0x000fe20000400000 */
        /* <DEDUP_REMOVED lines=73> */
[----:B------:R-:W-:Y:S01]  /*f9f0*/  FMUL R4, R6, R4 ;  /* 0x0000000406047220 */ /* 0x000fe20000400000 */
[----:B0-----:R-:W-:Y:S01]  /*fa00*/  LOP3.LUT R21, R48, 0x8, RZ, 0xc0, !PT ;  /* 0x0000000830157812 */ /* 0x001fe200078ec0ff */
[----:B------:R-:W-:Y:S04]  /*fa10*/  STL [R1+0x47c], R58 ;  /* 0x00047c3a01007387 */ /* 0x000fe80000100800 */
[----:B------:R0:W-:Y:S04]  /*fa20*/  STL [R1+0x480], R57 ;  /* 0x0004803901007387 */ /* 0x0001e80000100800 */
[----:B------:R-:W-:Y:S04]  /*fa30*/  STL [R1+0x484], R56 ;  /* 0x0004843801007387 */ /* 0x000fe80000100800 */
[----:B------:R-:W-:Y:S04]  /*fa40*/  STL [R1+0x488], R55 ;  /* 0x0004883701007387 */ /* 0x000fe80000100800 */
[----:B------:R-:W-:Y:S04]  /*fa50*/  STL [R1+0x48c], R54 ;  /* 0x00048c3601007387 */ /* 0x000fe80000100800 */
[----:B------:R-:W-:Y:S04]  /*fa60*/  STL [R1+0x490], R53 ;  /* 0x0004903501007387 */ /* 0x000fe80000100800 */
[----:B------:R-:W-:Y:S04]  /*fa70*/  STL [R1+0x494], R51 ;  /* 0x0004943301007387 */ /* 0x000fe80000100800 */
[----:B------:R-:W-:Y:S01]  /*fa80*/  STL [R1+0x498], R43 ;  /* 0x0004982b01007387 */ /* 0x000fe20000100800 */
[----:B--2---:R-:W-:-:S02]  /*fa90*/  FMUL R3, R6, R61 ;  /* 0x0000003d06037220 */ /* 0x004fc40000400000 */
[----:B------:R-:W1:Y:S01]  /*faa0*/  S2R R61, SR_TID.X ;  /* 0x00000000003d7919 */ /* 0x000e620000002100 */
[C---:B------:R-:W-:Y:S01]  /*fab0*/  FMUL R20, R6.reuse, R52 ;  /* 0x0000003406147220 */ /* 0x040fe20000400000 */
[----:B------:R-:W-:Y:S01]  /*fac0*/  FMUL R2, R6, R60 ;  /* 0x0000003c06027220 */ /* 0x000fe20000400000 */
[----:B-1----:R-:W-:-:S04]  /*fad0*/  LOP3.LUT R61, R61, 0x7, RZ, 0xc0, !PT ;  /* 0x000000073d3d7812 */ /* 0x002fc800078ec0ff */
[----:B------:R-:W-:Y:S01]  /*fae0*/  LEA R0, R61, UR7, 0x4 ;  /* 0x000000073d007c11 */ /* 0x000fe2000f8e20ff */
[----:B------:R-:W-:-:S04]  /*faf0*/  FMUL R17, R6, R59 ;  /* 0x0000003b06117220 */ /* 0x000fc80000400000 */
[--C-:B------:R-:W-:Y:S02]  /*fb00*/  IMAD R6, R61, -0x8, R0.reuse ;  /* 0xfffffff83d067824 */ /* 0x100fe400078e0200 */
[----:B------:R-:W1:Y:S01]  /*fb10*/  S2R R61, SR_TID.X ;  /* 0x00000000003d7919 */ /* 0x000e620000002100 */
[----:B------:R-:W-:Y:S02]  /*fb20*/  IMAD R0, R21, 0x200, R0 ;  /* 0x0000020015007824 */ /* 0x000fe400078e0200 */
[----:B------:R-:W2:Y:S01]  /*fb30*/  S2R R21, SR_TID.X ;  /* 0x0000000000157919 */ /* 0x000ea20000002100 */
[----:B------:R-:W-:Y:S01]  /*fb40*/  F2FP.SATFINITE.E4M3.F32.PACK_AB_MERGE_C R2, R2, R20, RZ ;  /* 0x000000140202723e */ /* 0x000fe200048070ff */
[----:B------:R3:W-:Y:S04]  /*fb50*/  STL [R1+0x49c], R42 ;  /* 0x00049c2a01007387 */ /* 0x0007e80000100800 */
[----:B0-----:R-:W4:Y:S04]  /*fb60*/  LDL.LU R57, [R1+0x34] ;  /* 0x0000340001397983 */ /* 0x001f280000300800 */
[----:B------:R-:W4:Y:S04]  /*fb70*/  LDL.LU R58, [R1+0x38] ;  /* 0x00003800013a7983 */ /* 0x000f280000300800 */
[----:B------:R-:W5:Y:S04]  /*fb80*/  LDL.LU R59, [R1+0x3c] ;  /* 0x00003c00013b7983 */ /* 0x000f680000300800 */
[----:B------:R-:W5:Y:S04]  /*fb90*/  LDL.LU R60, [R1+0x40] ;  /* 0x00004000013c7983 */ /* 0x000f680000300800 */
[----:B---3--:R-:W3:Y:S01]  /*fba0*/  LDL.LU R42, [R1+0x44] ;  /* 0x00004400012a7983 */ /* 0x008ee20000300800 */
[----:B-1----:R-:W-:-:S03]  /*fbb0*/  IMAD.SHL.U32 R20, R61, 0x8, RZ ;  /* 0x000000083d147824 */ /* 0x002fc600078e00ff */
[----:B------:R-:W3:Y:S02]  /*fbc0*/  LDL.LU R43, [R1+0x4c] ;  /* 0x00004c00012b7983 */ /* 0x000ee40000300800 */
[----:B------:R-:W-:Y:S02]  /*fbd0*/  LOP3.LUT R20, R20, 0xf80, RZ, 0xc0, !PT ;  /* 0x00000f8014147812 */ /* 0x000fe400078ec0ff */
[----:B------:R-:W3:Y:S03]  /*fbe0*/  LDL.LU R51, [R1+0x58] ;  /* 0x0000580001337983 */ /* 0x000ee60000300800 */
[----:B------:R-:W-:Y:S01]  /*fbf0*/  IMAD.IADD R0, R20, 0x1, R0 ;  /* 0x0000000114007824 */ /* 0x000fe200078e0200 */
[----:B------:R-:W3:Y:S01]  /*fc00*/  LDL.LU R53, [R1+0x5c] ;  /* 0x00005c0001357983 */ /* 0x000ee20000300800 */
[----:B------:R-:W-:-:S03]  /*fc10*/  IMAD.SHL.U32 R20, R61, 0x4, RZ ;  /* 0x000000043d147824 */ /* 0x000fc600078e00ff */
[----:B------:R-:W3:Y:S02]  /*fc20*/  LDL.LU R54, [R1+0x6c] ;  /* 0x00006c0001367983 */ /* 0x000ee40000300800 */
[----:B------:R-:W-:Y:S02]  /*fc30*/  LOP3.LUT R20, R20, 0x3c0, RZ, 0xc0, !PT ;  /* 0x000003c014147812 */ /* 0x000fe400078ec0ff */
[----:B------:R0:W-:Y:S03]  /*fc40*/  STL [R1+0x46c], R0 ;  /* 0x00046c0001007387 */ /* 0x0001e60000100800 */
[----:B------:R-:W-:Y:S01]  /*fc50*/  IMAD.IADD R6, R20, 0x1, R6 ;  /* 0x0000000114067824 */ /* 0x000fe200078e0206 */
[----:B------:R-:W3:Y:S01]  /*fc60*/  LDL.LU R55, [R1+0x7c] ;  /* 0x00007c0001377983 */ /* 0x000ee20000300800 */
[----:B--2---:R-:W-:-:S03]  /*fc70*/  LOP3.LUT R20, R21, 0x8, RZ, 0xc0, !PT ;  /* 0x0000000815147812 */ /* 0x004fc600078ec0ff */
[----:B------:R-:W2:Y:S01]  /*fc80*/  LDL.LU R56, [R1+0x8c] ;  /* 0x00008c0001387983 */ /* 0x000ea20000300800 */
[----:B0-----:R-:W-:-:S03]  /*fc90*/  LEA.HI R0, R20, R6, RZ, 0x1f ;  /* 0x0000000614007211 */ /* 0x001fc600078ff8ff */
[----:B------:R-:W2:Y:S04]  /*fca0*/  LDL.LU R52, [R1+0x9c] ;  /* 0x00009c0001347983 */ /* 0x000ea80000300800 */
[----:B------:R-:W2:Y:S04]  /*fcb0*/  LDL.LU R61, [R1+0xa8] ;  /* 0x0000a800013d7983 */ /* 0x000ea80000300800 */
[----:B------:R-:W2:Y:S04]  /*fcc0*/  LDL.LU R21, [R1+0x68] ;  /* 0x0000680001157983 */ /* 0x000ea80000300800 */
[----:B------:R-:W2:Y:S01]  /*fcd0*/  LDL.LU R6, [R1+0x48] ;  /* 0x0000480001067983 */ /* 0x000ea20000300800 */
[----:B------:R-:W-:-:S03]  /*fce0*/  F2FP.SATFINITE.E4M3.F32.PACK_AB_MERGE_C R17, R17, R3, RZ ;  /* 0x000000031111723e */ /* 0x000fc600048070ff */
[----:B------:R-:W2:Y:S04]  /*fcf0*/  LDL.LU R20, [R1+0x88] ;  /* 0x0000880001147983 */ /* 0x000ea80000300800 */
[----:B------:R0:W-:Y:S01]  /*fd00*/  STL [R1+0x104], R0 ;  /* 0x0001040001007387 */ /* 0x0001e20000100800 */
[----:B------:R-:W-:Y:S02]  /*fd10*/  F2FP.SATFINITE.E4M3.F32.PACK_AB_MERGE_C R4, R4, R7, RZ ;  /* 0x000000070404723e */ /* 0x000fe400048070ff */
[----:B------:R-:W-:Y:S02]  /*fd20*/  F2FP.SATFINITE.E4M3.F32.PACK_AB_MERGE_C R16, R16, R11, RZ ;  /* 0x0000000b1010723e */ /* 0x000fe400048070ff */
[----:B------:R-:W-:Y:S02]  /*fd30*/  F2FP.SATFINITE.E4M3.F32.PACK_AB_MERGE_C R9, R9, R5, RZ ;  /* 0x000000050909723e */ /* 0x000fe400048070ff */
[----:B------:R-:W-:-:S02]  /*fd40*/  F2FP.SATFINITE.E4M3.F32.PACK_AB_MERGE_C R18, R18, R8, RZ ;  /* 0x000000081212723e */ /* 0x000fc400048070ff */
[----:B----4-:R-:W-:Y:S02]  /*fd50*/  F2FP.SATFINITE.E4M3.F32.PACK_AB_MERGE_C R48, R58, R57, RZ ;  /* 0x000000393a30723e */ /* 0x010fe400048070ff */
[----:B------:R-:W4:Y:S04]  /*fd60*/  LDL.LU R57, [R1+0xd8] ;  /* 0x0000d80001397983 */ /* 0x000f280000300800 */
[----:B------:R-:W4:Y:S01]  /*fd70*/  LDL.LU R58, [R1+0xe8] ;  /* 0x0000e800013a7983 */ /* 0x000f220000300800 */
[----:B-----5:R-:W-:-:S03]  /*fd80*/  F2FP.SATFINITE.E4M3.F32.PACK_AB_MERGE_C R3, R60, R59, RZ ;  /* 0x0000003b3c03723e */ /* 0x020fc600048070ff */
[----:B0-----:R-:W5:Y:S04]  /*fd90*/  LDL.LU R0, [R1+0x108] ;  /* 0x0001080001007983 */ /* 0x001f680000300800 */
[----:B------:R-:W4:Y:S04]  /*fda0*/  LDL.LU R59, [R1+0x10c] ;  /* 0x00010c00013b7983 */ /* 0x000f280000300800 */
[----:B------:R-:W4:Y:S04]  /*fdb0*/  LDL.LU R60, [R1+0x118] ;  /* 0x00011800013c7983 */ /* 0x000f280000300800 */
[----:B------:R-:W4:Y:S01]  /*fdc0*/  LDL.LU R11, [R1+0xf8] ;  /* 0x0000f800010b7983 */ /* 0x000f220000300800 */
[----:B---3--:R-:W-:-:S02]  /*fdd0*/  F2FP.SATFINITE.E4M3.F32.PACK_AB_MERGE_C R51, R51, R43, RZ ;  /* 0x0000002b3333723e */ /* 0x008fc400048070ff */
[----:B--2---:R-:W-:Y:S02]  /*fde0*/  F2FP.SATFINITE.E4M3.F32.PACK_AB_MERGE_C R6, R6, R42, RZ ;  /* 0x0000002a0606723e */ /* 0x004fe400048070ff */
[----:B------:R-:W2:Y:S04]  /*fdf0*/  LDL.LU R42, [R1+0x49c] ;  /* 0x00049c00012a7983 */ /* 0x000ea80000300800 */
[----:B------:R-:W3:Y:S04]  /*fe00*/  LDL.LU R7, [R1+0x98] ;  /* 0x0000980001077983 */ /* 0x000ee80000300800 */
[----:B------:R0:W-:Y:S01]  /*fe10*/  STL [R1+0x70], R4 ;  /* 0x0000700401007387 */ /* 0x0001e20000100800 */
[----:B------:R-:W-:-:S03]  /*fe20*/  F2FP.SATFINITE.E4M3.F32.PACK_AB_MERGE_C R21, R21, R53, RZ ;  /* 0x000000351515723e */ /* 0x000fc600048070ff */
[----:B0-----:R-:W2:Y:S04]  /*fe30*/  LDL.LU R4, [R1+0xec] ;  /* 0x0000ec0001047983 */ /* 0x001ea80000300800 */
[----:B------:R-:W2:Y:S04]  /*fe40*/  LDL.LU R43, [R1+0x498] ;  /* 0x00049800012b7983 */ /* 0x000ea80000300800 */
[----:B------:R0:W-:Y:S04]  /*fe50*/  STL [R1+0x64], R51 ;  /* 0x0000643301007387 */ /* 0x0001e80000100800 */
[----:B0-----:R-:W2:Y:S04]  /*fe60*/  LDL.LU R51, [R1+0x494] ;  /* 0x0004940001337983 */ /* 0x001ea80000300800 */
[----:B------:R-:W2:Y:S04]  /*fe70*/  LDL.LU R5, [R1+0xcc] ;  /* 0x0000cc0001057983 */ /* 0x000ea80000300800 */
[----:B------:R-:W2:Y:S04]  /*fe80*/  LDL.LU R53, [R1+0x490] ;  /* 0x0004900001357983 */ /* 0x000ea80000300800 */
[----:B------:R-:W2:Y:S01]  /*fe90*/  LDL.LU R8, [R1+0x78] ;  /* 0x0000780001087983 */ /* 0x000ea20000300800 */
[----:B------:R-:W-:-:S02]  /*fea0*/  F2FP.SATFINITE.E4M3.F32.PACK_AB_MERGE_C R12, R13, R12, RZ ;  /* 0x0000000c0d0c723e */ /* 0x000fc400048070ff */
[----:B------:R-:W-:Y:S02]  /*feb0*/  F2FP.SATFINITE.E4M3.F32.PACK_AB_MERGE_C R19, R19, R10, RZ ;  /* 0x0000000a1313723e */ /* 0x000fe400048070ff */
[----:B------:R-:W-:Y:S02]  /*fec0*/  F2FP.SATFINITE.E4M3.F32.PACK_AB_MERGE_C R20, R20, R55, RZ ;  /* 0x000000371414723e */ /* 0x000fe400048070ff */
[----:B------:R-:W-:Y:S02]  /*fed0*/  F2FP.SATFINITE.E4M3.F32.PACK_AB_MERGE_C R52, R61, R52, RZ ;  /* 0x000000343d34723e */ /* 0x000fe400048070ff */
[----:B---3--:R-:W-:Y:S02]  /*fee0*/  F2FP.SATFINITE.E4M3.F32.PACK_AB_MERGE_C R7, R7, R56, RZ ;  /* 0x000000380707723e */ /* 0x008fe400048070ff */
[----:B--2---:R-:W-:Y:S02]  /*fef0*/  F2FP.SATFINITE.E4M3.F32.PACK_AB_MERGE_C R8, R8, R54, RZ ;  /* 0x000000360808723e */ /* 0x004fe400048070ff */
[----:B------:R-:W2:Y:S04]  /*ff00*/  LDL.LU R54, [R1+0x48c] ;  /* 0x00048c0001367983 */ /* 0x000ea80000300800 */
[----:B------:R-:W3:Y:S04]  /*ff10*/  LDL.LU R10, [R1+0xdc] ;  /* 0x0000dc00010a7983 */ /* 0x000ee80000300800 */
[----:B------:R-:W2:Y:S04]  /*ff20*/  LDL.LU R55, [R1+0x488] ;  /* 0x0004880001377983 */ /* 0x000ea80000300800 */
[----:B------:R-:W2:Y:S04]  /*ff30*/  LDL.LU R13, [R1+0xc8] ;  /* 0x0000c800010d7983 */ /* 0x000ea80000300800 */
[----:B------:R0:W-:Y:S04]  /*ff40*/  STL [R1+0x60], R12 ;  /* 0x0000600c01007387 */ /* 0x0001e80000100800 */
[----:B0-----:R-:W5:Y:S04]  /*ff50*/  LDL.LU R12, [R1+0xfc] ;  /* 0x0000fc00010c7983 */ /* 0x001f680000300800 */
[----:B------:R-:W2:Y:S04]  /*ff60*/  LDL.LU R56, [R1+0x484] ;  /* 0x0004840001387983 */ /* 0x000ea80000300800 */
[----:B------:R0:W-:Y:S02]  /*ff70*/  STL [R1+0x5c], R7 ;  /* 0x00005c0701007387 */ /* 0x0001e40000100800 */
[----:B0-----:R-:W-:-:S02]  /*ff80*/  F2FP.SATFINITE.E4M3.F32.PACK_AB_MERGE_C R7, R15, R14, RZ ;  /* 0x0000000e0f07723e */ /* 0x001fc400048070ff */
[----:B------:R-:W2:Y:S01]  /*ff90*/  LDL.LU R15, [R1+0xb8] ;  /* 0x0000b800010f7983 */ /* 0x000ea20000300800 */
[----:B------:R-:W-:-:S03]  /*ffa0*/  F2FP.SATFINITE.E4M3.F32.PACK_AB_MERGE_C R14, R49, R50, RZ ;  /* 0x00000032310e723e */ /* 0x000fc600048070ff */
[----:B------:R-:W2:Y:S04]  /*ffb0*/  LDL.LU R61, [R1+0x128] ;  /* 0x00012800013d7983 */ /* 0x000ea80000300800 */
[----:B------:R-:W2:Y:S04]  /*ffc0*/  LDL.LU R49, [R1+0xac] ;  /* 0x0000ac0001317983 */ /* 0x000ea80000300800 */
[----:B------:R-:W3:Y:S01]  /*ffd0*/  LDL.LU R50, [R1+0x11c] ;  /* 0x00011c0001327983 */ /* 0x000ee20000300800 */
[----:B--2---:R-:W-:Y:S02]  /*ffe0*/  F2FP.SATFINITE.E4M3.F32.PACK_AB_MERGE_C R49, R15, R49, RZ ;  /* 0x000000310f31723e */ /* 0x004fe400048070ff */
[----:B------:R-:W-:-:S02]  /*fff0*/  F2FP.SATFINITE.E4M3.F32.PACK_AB_MERGE_C R15, R46, R47, RZ ;  /* 0x0000002f2e0f723e */ /* 0x000fc400048070ff */
[----:B------:R-:W2:Y:S01]  /*10000*/  LDL.LU R47, [R1+0xbc] ;  /* 0x0000bc00012f7983 */ /* 0x000ea20000300800 */
[----:B------:R-:W-:Y:S02]  /*10010*/  F2FP.SATFINITE.E4M3.F32.PACK_AB_MERGE_C R44, R44, R45, RZ ;  /* 0x0000002d2c2c723e */ /* 0x000fe400048070ff */
[----:B-----5:R-:W-:Y:S02]  /*10020*/  F2FP.SATFINITE.E4M3.F32.PACK_AB_MERGE_C R12, R0, R12, RZ ;  /* 0x0000000c000c723e */ /* 0x020fe400048070ff */
[----:B----4-:R-:W-:Y:S02]  /*10030*/  F2FP.SATFINITE.E4M3.F32.PACK_AB_MERGE_C R0, R60, R59, RZ ;  /* 0x0000003b3c00723e */ /* 0x010fe400048070ff */
[----:B------:R-:W-:Y:S02]  /*10040*/  F2FP.SATFINITE.E4M3.F32.PACK_AB_MERGE_C R4, R11, R4, RZ ;  /* 0x000000040b04723e */ /* 0x000fe400048070ff */
[----:B------:R-:W-:Y:S02]  /*10050*/  F2FP.SATFINITE.E4M3.F32.PACK_AB_MERGE_C R11, R27, R26, RZ ;  /* 0x0000001a1b0b723e */ /* 0x000fe400048070ff */
[----:B------:R-:W-:-:S02]  /*10060*/  F2FP.SATFINITE.E4M3.F32.PACK_AB_MERGE_C R27, R31, R30, RZ ;  /* 0x0000001e1f1b723e */ /* 0x000fc400048070ff */
[----:B--2---:R-:W-:Y:S02]  /*10070*/  F2FP.SATFINITE.E4M3.F32.PACK_AB_MERGE_C R46, R13, R47, RZ ;  /* 0x0000002f0d2e723e */ /* 0x004fe400048070ff */
[----:B------:R-:W-:Y:S02]  /*10080*/  F2FP.SATFINITE.E4M3.F32.PACK_AB_MERGE_C R13, R57, R5, RZ ;  /* 0x00000005390d723e */ /* 0x000fe400048070ff */
[----:B------:R-:W2:Y:S01]  /*10090*/  LDL.LU R57, [R1+0x13c] ;  /* 0x00013c0001397983 */ /* 0x000ea20000300800 */
[----:B------:R-:W-:Y:S02]  /*100a0*/  F2FP.SATFINITE.E4M3.F32.PACK_AB_MERGE_C R5, R23, R22, RZ ;  /* 0x000000161705723e */ /* 0x000fe400048070ff */
[----:B------:R-:W-:Y:S01]  /*100b0*/  F2FP.SATFINITE.E4M3.F32.PACK_AB_MERGE_C R22, R29, R28, RZ ;  /* 0x0000001c1d16723e */ /* 0x000fe200048070ff */
[----:B------:R-:W-:Y:S04]  /*100c0*/  STL [R1+0x58], R44 ;  /* 0x0000582c01007387 */ /* 0x000fe80000100800 */
[----:B------:R3:W-:Y:S02]  /*100d0*/  STL [R1+0x54], R13 ;  /* 0x0000540d01007387 */ /* 0x0007e40000100800 */
[----:B---3--:R-:W-:-:S02]  /*100e0*/  F2FP.SATFINITE.E4M3.F32.PACK_AB_MERGE_C R13, R58, R10, RZ ;  /* 0x0000000a3a0d723e */ /* 0x008fc400048070ff */
[----:B------:R-:W3:Y:S04]  /*100f0*/  LDL.LU R58, [R1+0x14c] ;  /* 0x00014c00013a7983 */ /* 0x000ee80000300800 */
[----:B------:R-:W4:Y:S04]  /*10100*/  LDL.LU R59, [R1+0x174] ;  /* 0x00017400013b7983 */ /* 0x000f280000300800 */
[----:B------:R0:W-:Y:S04]  /*10110*/  STL [R1+0x50], R22 ;  /* 0x0000501601007387 */ /* 0x0001e80000100800 */
[----:B------:R-:W5:Y:S04]  /*10120*/  LDL.LU R60, [R1+0x17c] ;  /* 0x00017c00013c7983 */ /* 0x000f680000300800 */
[----:B------:R1:W-:Y:S01]  /*10130*/  STL [R1+0x4c], R0 ;  /* 0x00004c0001007387 */ /* 0x0003e20000100800 */
[----:B------:R-:W-:-:S03]  /*10140*/  F2FP.SATFINITE.E4M3.F32.PACK_AB_MERGE_C R10, R25, R24, RZ ;  /* 0x00000018190a723e */ /* 0x000fc600048070ff */
[----:B------:R-:W2:Y:S04]  /*10150*/  LDL.LU R44, [R1+0x188] ;  /* 0x00018800012c7983 */ /* 0x000ea80000300800 */
[----:B------:R-:W2:Y:S04]  /*10160*/  LDL.LU R45, [R1+0x18c] ;  /* 0x00018c00012d7983 */ /* 0x000ea80000300800 */
[----:B------:R-:W2:Y:S04]  /*10170*/  LDL.LU R47, [R1+0x198] ;  /* 0x00019800012f7983 */ /* 0x000ea80000300800 */
[----:B------:R-:W2:Y:S04]  /*10180*/  LDL.LU R26, [R1+0x1dc] ;  /* 0x0001dc00011a7983 */ /* 0x000ea80000300800 */
[----:B------:R-:W2:Y:S04]  /*10190*/  LDL.LU R25, [R1+0x1e8] ;  /* 0x0001e80001197983 */ /* 0x000ea80000300800 */
[----:B------:R-:W2:Y:S04]  /*101a0*/  LDL.LU R24, [R1+0x2c] ;  /* 0x00002c0001187983 */ /* 0x000ea80000300800 */
[----:B------:R-:W2:Y:S01]  /*101b0*/  LDL.LU R23, [R1+0x30] ;  /* 0x0000300001177983 */ /* 0x000ea20000300800 */
[----:B------:R-:W-:-:S03]  /*101c0*/  F2FP.SATFINITE.E4M3.F32.PACK_AB_MERGE_C R28, R61, R50, RZ ;  /* 0x000000323d1c723e */ /* 0x000fc600048070ff */
[----:B0-----:R-:W2:Y:S04]  /*101d0*/  LDL.LU R22, [R1+0x1ec] ;  /* 0x0001ec0001167983 */ /* 0x001ea80000300800 */
[----:B-1----:R-:W2:Y:S01]  /*101e0*/  LDL.LU R0, [R1+0x1f8] ;  /* 0x0001f80001007983 */ /* 0x002ea20000300800 */
[----:B------:R-:W-:-:S03]  /*101f0*/  F2FP.SATFINITE.E4M3.F32.PACK_AB_MERGE_C R29, R33, R32, RZ ;  /* 0x00000020211d723e */ /* 0x000fc600048070ff */
[----:B------:R-:W2:Y:S04]  /*10200*/  LDL.LU R31, [R1+0x12c] ;  /* 0x00012c00011f7983 */ /* 0x000ea80000300800 */
[----:B------:R-:W2:Y:S04]  /*10210*/  LDL.LU R30, [R1+0x138] ;  /* 0x00013800011e7983 */ /* 0x000ea80000300800 */
[----:B------:R-:W3:Y:S04]  /*10220*/  LDL.LU R61, [R1+0x19c] ;  /* 0x00019c00013d7983 */ /* 0x000ee80000300800 */
[----:B------:R-:W3:Y:S04]  /*10230*/  LDL.LU R50, [R1+0x1a8] ;  /* 0x0001a80001327983 */ /* 0x000ee80000300800 */
[----:B------:R-:W3:Y:S04]  /*10240*/  LDL.LU R32, [R1+0x148] ;  /* 0x0001480001207983 */ /* 0x000ee80000300800 */
[----:B------:R-:W4:Y:S01]  /*10250*/  LDL.LU R33, [R1+0x158] ;  /* 0x0001580001217983 */ /* 0x000f220000300800 */
[----:B------:R-:W-:-:S02]  /*10260*/  F2FP.SATFINITE.E4M3.F32.PACK_AB_MERGE_C R36, R37, R36, RZ ;  /* 0x000000242524723e */ /* 0x000fc400048070ff */
[----:B--2---:R-:W-:Y:S02]  /*10270*/  F2FP.SATFINITE.E4M3.F32.PACK_AB_MERGE_C R30, R30, R31, RZ ;  /* 0x0000001f1e1e723e */ /* 0x004fe400048070ff */
[----:B------:R-:W-:Y:S02]  /*10280*/  F2FP.SATFINITE.E4M3.F32.PACK_AB_MERGE_C R31, R35, R34, RZ ;  /* 0x00000022231f723e */ /* 0x000fe400048070ff */
[----:B------:R-:W2:Y:S04]  /*10290*/  LDL.LU R35, [R1+0x15c] ;  /* 0x00015c0001237983 */ /* 0x000ea80000300800 */
[----:B------:R-:W2:Y:S01]  /*102a0*/  LDL.LU R34, [R1+0x168] ;  /* 0x0001680001227983 */ /* 0x000ea20000300800 */
[----:B---3--:R-:W-:-:S03]  /*102b0*/  F2FP.SATFINITE.E4M3.F32.PACK_AB_MERGE_C R32, R32, R57, RZ ;  /* 0x000000392020723e */ /* 0x008fc600048070ff */
[----:B------:R-:W3:Y:S04]  /*102c0*/  LDL.LU R57, [R1+0x480] ;  /* 0x0004800001397983 */ /* 0x000ee80000300800 */
[----:B------:R-:W3:Y:S04]  /*102d0*/  LDL.LU R37, [R1+0x16c] ;  /* 0x00016c0001257983 */ /* 0x000ee80000300800 */
[----:B------:R0:W-:Y:S01]  /*102e0*/  STL [R1+0x48], R36 ;  /* 0x0000482401007387 */ /* 0x0001e20000100800 */
[----:B----4-:R-:W-:-:S03]  /*102f0*/  F2FP.SATFINITE.E4M3.F32.PACK_AB_MERGE_C R33, R33, R58, RZ ;  /* 0x0000003a2121723e */ /* 0x010fc600048070ff */
[----:B0-----:R-:W3:Y:S04]  /*10300*/  LDL.LU R36, [R1+0x170] ;  /* 0x0001700001247983 */ /* 0x001ee80000300800 */
[----:B------:R-:W4:Y:S04]  /*10310*/  LDL.LU R58, [R1+0x47c] ;  /* 0x00047c00013a7983 */ /* 0x000f280000300800 */
[----:B------:R0:W-:Y:S02]  /*10320*/  STL [R1+0x44], R33 ;  /* 0x0000442101007387 */ /* 0x0001e40000100800 */
[----:B0-----:R-:W-:-:S02]  /*10330*/  F2FP.SATFINITE.E4M3.F32.PACK_AB_MERGE_C R33, R39, R38, RZ ;  /* 0x000000262721723e */ /* 0x001fc400048070ff */
[----:B------:R-:W4:Y:S04]  /*10340*/  LDL.LU R38, [R1+0x178] ;  /* 0x0001780001267983 */ /* 0x000f280000300800 */
[----:B------:R-:W5:Y:S01]  /*10350*/  LDL.LU R39, [R1+0x28] ;  /* 0x0000280001277983 */ /* 0x000f620000300800 */
[----:B--2---:R-:W-:Y:S02]  /*10360*/  F2FP.SATFINITE.E4M3.F32.PACK_AB_MERGE_C R34, R34, R35, RZ ;  /* 0x000000232222723e */ /* 0x004fe400048070ff */
[----:B------:R-:W-:Y:S02]  /*10370*/  F2FP.SATFINITE.E4M3.F32.PACK_AB_MERGE_C R35, R41, R40, RZ ;  /* 0x000000282923723e */ /* 0x000fe400048070ff */
[----:B------:R-:W2:Y:S04]  /*10380*/  LDL.LU R41, [R1+0x1d8] ;  /* 0x0001d80001297983 */ /* 0x000ea80000300800 */
[----:B------:R-:W2:Y:S01]  /*10390*/  LDL.LU R40, [R1+0x24] ;  /* 0x0000240001287983 */ /* 0x000ea20000300800 */
[----:B---3--:R-:W-:-:S02]  /*103a0*/  F2FP.SATFINITE.E4M3.F32.PACK_AB_MERGE_C R36, R36, R37, RZ ;  /* 0x000000252424723e */ /* 0x008fc400048070ff */
[----:B------:R-:W-:Y:S02]  /*103b0*/  F2FP.SATFINITE.E4M3.F32.PACK_AB_MERGE_C R37, R43, R42, RZ ;  /* 0x0000002a2b25723e */ /* 0x000fe400048070ff */
[----:B------:R-:W5:Y:S04]  /*103c0*/  LDL.LU R42, [R1+0x180] ;  /* 0x00018000012a7983 */ /* 0x000f680000300800 */
[----:B------:R-:W3:Y:S01]  /*103d0*/  LDL.LU R43, [R1+0x184] ;  /* 0x00018400012b7983 */ /* 0x000ee20000300800 */
[----:B----4-:R-:W-:-:S03]  /*103e0*/  F2FP.SATFINITE.E4M3.F32.PACK_AB_MERGE_C R38, R38, R59, RZ ;  /* 0x0000003b2626723e */ /* 0x010fc600048070ff */
[----:B------:R-:W4:Y:S01]  /*103f0*/  LDL.LU R59, [R1+0x478] ;  /* 0x00047800013b7983 */ /* 0x000f220000300800 */
[----:B------:R-:W-:-:S03]  /*10400*/  F2FP.SATFINITE.E4M3.F32.PACK_AB_MERGE_C R53, R53, R51, RZ ;  /* 0x000000333535723e */ /* 0x000fc600048070ff */
[----:B------:R-:W2:Y:S04]  /*10410*/  LDL.LU R51, [R1+0x18] ;  /* 0x0000180001337983 */ /* 0x000ea80000300800 */
[----:B------:R0:W-:Y:S01]  /*10420*/  STL [R1+0x40], R53 ;  /* 0x0000403501007387 */ /* 0x0001e20000100800 */
[----:B------:R-:W-:-:S03]  /*10430*/  F2FP.SATFINITE.E4M3.F32.PACK_AB_MERGE_C R45, R47, R45, RZ ;  /* 0x0000002d2f2d723e */ /* 0x000fc600048070ff */
[----:B0-----:R-:W2:Y:S01]  /*10440*/  LDL.LU R53, [R1+0x1c8] ;  /* 0x0001c80001357983 */ /* 0x001ea20000300800 */
[----:B------:R-:W-:Y:S02]  /*10450*/  F2FP.SATFINITE.E4M3.F32.PACK_AB_MERGE_C R50, R50, R61, RZ ;  /* 0x0000003d3232723e */ /* 0x000fe400048070ff */
[----:B-----5:R-:W-:Y:S02]  /*10460*/  F2FP.SATFINITE.E4M3.F32.PACK_AB_MERGE_C R42, R42, R60, RZ ;  /* 0x0000003c2a2a723e */ /* 0x020fe400048070ff */
[----:B------:R-:W5:Y:S01]  /*10470*/  LDL.LU R60, [R1+0x474] ;  /* 0x00047400013c7983 */ /* 0x000f620000300800 */
[----:B---3--:R-:W-:-:S03]  /*10480*/  F2FP.SATFINITE.E4M3.F32.PACK_AB_MERGE_C R43, R44, R43, RZ ;  /* 0x0000002b2c2b723e */ /* 0x008fc600048070ff */
[----:B------:R0:W-:Y:S01]  /*10490*/  STL [R1+0x3c], R42 ;  /* 0x00003c2a01007387 */ /* 0x0001e20000100800 */
[----:B------:R-:W-:Y:S02]  /*104a0*/  F2FP.SATFINITE.E4M3.F32.PACK_AB_MERGE_C R44, R57, R56, RZ ;  /* 0x00000038392c723e */ /* 0x000fe400048070ff */
[----:B0-----:R-:W-:Y:S02]  /*104b0*/  F2FP.SATFINITE.E4M3.F32.PACK_AB_MERGE_C R42, R55, R54, RZ ;  /* 0x00000036372a723e */ /* 0x001fe400048070ff */
[----:B------:R-:W3:Y:S01]  /*104c0*/  LDL.LU R54, [R1+0x20] ;  /* 0x0000200001367983 */ /* 0x000ee20000300800 */
[----:B----4-:R-:W-:-:S03]  /*104d0*/  F2FP.SATFINITE.E4M3.F32.PACK_AB_MERGE_C R47, R59, R58, RZ ;  /* 0x0000003a3b2f723e */ /* 0x010fc600048070ff */
[----:B------:R-:W4:Y:S04]  /*104e0*/  LDL.LU R55, [R1+0x1cc] ;  /* 0x0001cc0001377983 */ /* 0x000f280000300800 */
[----:B------:R-:W2:Y:S04]  /*104f0*/  LDL.LU R57, [R1+0x1bc] ;  /* 0x0001bc0001397983 */ /* 0x000ea80000300800 */
[----:B------:R-:W3:Y:S04]  /*10500*/  LDL.LU R56, [R1+0x1c] ;  /* 0x00001c0001387983 */ /* 0x000ee80000300800 */
[----:B------:R-:W2:Y:S04]  /*10510*/  LDL.LU R59, [R1+0x1b8] ;  /* 0x0001b800013b7983 */ /* 0x000ea80000300800 */
[----:B------:R-:W2:Y:S04]  /*10520*/  LDL.LU R58, [R1+0x10] ;  /* 0x00001000013a7983 */ /* 0x000ea80000300800 */
[----:B------:R-:W5:Y:S02]  /*10530*/  LDL.LU R61, [R1+0x470] ;  /* 0x00047000013d7983 */ /* 0x000f640000300800 */
[----:B-----5:R-:W-:-:S02]  /*10540*/  F2FP.SATFINITE.E4M3.F32.PACK_AB_MERGE_C R61, R61, R60, RZ ;  /* 0x0000003c3d3d723e */ /* 0x020fc400048070ff */
[----:B------:R-:W5:Y:S01]  /*10550*/  LDL.LU R60, [R1+0x1ac] ;  /* 0x0001ac00013c7983 */ /* 0x000f620000300800 */
[----:B--2---:R-:W-:Y:S02]  /*10560*/  F2FP.SATFINITE.E4M3.F32.PACK_AB_MERGE_C R51, R51, R58, RZ ;  /* 0x0000003a3333723e */ /* 0x004fe400048070ff */
[----:B------:R-:W-:Y:S02]  /*10570*/  F2FP.SATFINITE.E4M3.F32.PACK_AB_MERGE_C R58, R25, R26, RZ ;  /* 0x0000001a193a723e */ /* 0x000fe400048070ff */
[----:B------:R-:W-:Y:S02]  /*10580*/  F2FP.SATFINITE.E4M3.F32.PACK_AB_MERGE_C R23, R23, R24, RZ ;  /* 0x000000181717723e */ /* 0x000fe400048070ff */
[----:B------:R-:W-:Y:S02]  /*10590*/  LOP3.LUT R25, R48, 0xffff, RZ, 0xc0, !PT ;  /* 0x0000ffff30197812 */ /* 0x000fe400078ec0ff */
[----:B------:R-:W-:Y:S02]  /*105a0*/  LOP3.LUT R3, R3, 0xffff, RZ, 0xc0, !PT ;  /* 0x0000ffff03037812 */ /* 0x000fe400078ec0ff */
[----:B------:R-:W-:Y:S01]  /*105b0*/  LOP3.LUT R24, R6, 0xffff, RZ, 0xc0, !PT ;  /* 0x0000ffff06187812 */ /* 0x000fe200078ec0ff */
[----:B------:R-:W-:Y:S01]  /*105c0*/  STL [R1+0x34], R61 ;  /* 0x0000343d01007387 */ /* 0x000fe20000100800 */
[----:B------:R-:W-:-:S02]  /*105d0*/  LOP3.LUT R9, R9, 0xffff, RZ, 0xc0, !PT ;  /* 0x0000ffff09097812 */ /* 0x000fc400078ec0ff */
[----:B------:R-:W-:Y:S02]  /*105e0*/  LOP3.LUT R18, R18, 0xffff, RZ, 0xc0, !PT ;  /* 0x0000ffff12127812 */ /* 0x000fe400078ec0ff */
[----:B------:R-:W-:Y:S02]  /*105f0*/  LOP3.LUT R19, R19, 0xffff, RZ, 0xc0, !PT ;  /* 0x0000ffff13137812 */ /* 0x000fe400078ec0ff */
[----:B---3--:R-:W-:Y:S02]  /*10600*/  F2FP.SATFINITE.E4M3.F32.PACK_AB_MERGE_C R54, R54, R56, RZ ;  /* 0x000000383636723e */ /* 0x008fe400048070ff */
[----:B------:R-:W-:Y:S02]  /*10610*/  LOP3.LUT R21, R21, 0xffff, RZ, 0xc0, !PT ;  /* 0x0000ffff15157812 */ /* 0x000fe400078ec0ff */
[----:B------:R-:W-:Y:S02]  /*10620*/  LOP3.LUT R8, R8, 0xffff, RZ, 0xc0, !PT ;  /* 0x0000ffff08087812 */ /* 0x000fe400078ec0ff */
[----:B------:R-:W-:-:S02]  /*10630*/  LOP3.LUT R20, R20, 0xffff, RZ, 0xc0, !PT ;  /* 0x0000ffff14147812 */ /* 0x000fc400078ec0ff */
[----:B------:R-:W-:Y:S02]  /*10640*/  F2FP.SATFINITE.E4M3.F32.PACK_AB_MERGE_C R56, R39, R40, RZ ;  /* 0x000000282738723e */ /* 0x000fe400048070ff */
[----:B------:R-:W-:Y:S02]  /*10650*/  F2FP.SATFINITE.E4M3.F32.PACK_AB_MERGE_C R0, R0, R22, RZ ;  /* 0x000000160000723e */ /* 0x000fe400048070ff */
[----:B------:R-:W-:Y:S02]  /*10660*/  LOP3.LUT R22, R17, 0xffff, RZ, 0xc0, !PT ;  /* 0x0000ffff11167812 */ /* 0x000fe400078ec0ff */
[----:B------:R-:W-:Y:S02]  /*10670*/  PRMT R39, R24, 0x3340, R1 ;  /* 0x0000334018277816 */ /* 0x000fe40000000001 */
[----:B------:R-:W-:Y:S02]  /*10680*/  PRMT R40, R25, 0x3340, R3 ;  /* 0x0000334019287816 */ /* 0x000fe40000000003 */
[----:B------:R-:W-:-:S02]  /*10690*/  PRMT R17, R19, 0x3340, R1 ;  /* 0x0000334013117816 */ /* 0x000fc40000000001 */
[----:B------:R-:W-:Y:S02]  /*106a0*/  PRMT R26, R9, 0x3340, R18 ;  /* 0x00003340091a7816 */ /* 0x000fe40000000012 */
[----:B------:R-:W-:Y:S02]  /*106b0*/  PRMT R6, R20, 0x3340, R1 ;  /* 0x0000334014067816 */ /* 0x000fe40000000001 */
[----:B------:R-:W-:Y:S02]  /*106c0*/  PRMT R39, R40, 0x5410, R39 ;  /* 0x0000541028277816 */ /* 0x000fe40000000027 */
[----:B------:R-:W-:Y:S02]  /*106d0*/  PRMT R17, R26, 0x5410, R17 ;  /* 0x000054101a117816 */ /* 0x000fe40000000011 */
[----:B------:R-:W-:Y:S02]  /*106e0*/  LOP3.LUT R2, R2, 0xffff, RZ, 0xc0, !PT ;  /* 0x0000ffff02027812 */ /* 0x000fe400078ec0ff */
[----:B----4-:R-:W-:-:S02]  /*106f0*/  F2FP.SATFINITE.E4M3.F32.PACK_AB_MERGE_C R55, R41, R55, RZ ;  /* 0x000000372937723e */ /* 0x010fc400048070ff */
[----:B------:R-:W-:Y:S02]  /*10700*/  PRMT R48, R2, 0x3340, R22 ;  /* 0x0000334002307816 */ /* 0x000fe40000000016 */
[----:B------:R-:W-:Y:S02]  /*10710*/  LOP3.LUT R5, R5, 0xffff, RZ, 0xc0, !PT ;  /* 0x0000ffff05057812 */ /* 0x000fe400078ec0ff */
[----:B------:R-:W-:Y:S02]  /*10720*/  LOP3.LUT R10, R10, 0xffff, RZ, 0xc0, !PT ;  /* 0x0000ffff0a0a7812 */ /* 0x000fe400078ec0ff */
[----:B------:R-:W-:Y:S02]  /*10730*/  LOP3.LUT R11, R11, 0xffff, RZ, 0xc0, !PT ;  /* 0x0000ffff0b0b7812 */ /* 0x000fe400078ec0ff */
[----:B------:R-:W-:Y:S02]  /*10740*/  LOP3.LUT R7, R7, 0xffff, RZ, 0xc0, !PT ;  /* 0x0000ffff07077812 */ /* 0x000fe400078ec0ff */
[----:B------:R-:W-:-:S02]  /*10750*/  LOP3.LUT R14, R14, 0xffff, RZ, 0xc0, !PT ;  /* 0x0000ffff0e0e7812 */ /* 0x000fc400078ec0ff */
[----:B------:R-:W-:Y:S02]  /*10760*/  LOP3.LUT R15, R15, 0xffff, RZ, 0xc0, !PT ;  /* 0x0000ffff0f0f7812 */ /* 0x000fe400078ec0ff */
[----:B------:R-:W-:Y:S02]  /*10770*/  LOP3.LUT R13, R13, 0xffff, RZ, 0xc0, !PT ;  /* 0x0000ffff0d0d7812 */ /* 0x000fe400078ec0ff */
[----:B------:R-:W-:Y:S02]  /*10780*/  LOP3.LUT R4, R4, 0xffff, RZ, 0xc0, !PT ;  /* 0x0000ffff04047812 */ /* 0x000fe400078ec0ff */
[----:B------:R-:W-:Y:S02]  /*10790*/  LOP3.LUT R12, R12, 0xffff, RZ, 0xc0, !PT ;  /* 0x0000ffff0c0c7812 */ /* 0x000fe400078ec0ff */
[----:B------:R-:W-:Y:S02]  /*107a0*/  LOP3.LUT R34, R34, 0xffff, RZ, 0xc0, !PT ;  /* 0x0000ffff22227812 */ /* 0x000fe400078ec0ff */
[----:B------:R-:W-:-:S02]  /*107b0*/  LOP3.LUT R36, R36, 0xffff, RZ, 0xc0, !PT ;  /* 0x0000ffff24247812 */ /* 0x000fc400078ec0ff */
[----:B------:R-:W-:Y:S02]  /*107c0*/  LOP3.LUT R38, R38, 0xffff, RZ, 0xc0, !PT ;  /* 0x0000ffff26267812 */ /* 0x000fe400078ec0ff */
[----:B------:R-:W-:Y:S02]  /*107d0*/  PRMT R40, R13, 0x3340, R4 ;  /* 0x000033400d287816 */ /* 0x000fe40000000004 */
[----:B------:R-:W-:Y:S02]  /*107e0*/  LOP3.LUT R33, R33, 0xffff, RZ, 0xc0, !PT ;  /* 0x0000ffff21217812 */ /* 0x000fe400078ec0ff */
[----:B------:R-:W-:Y:S02]  /*107f0*/  LOP3.LUT R35, R35, 0xffff, RZ, 0xc0, !PT ;  /* 0x0000ffff23237812 */ /* 0x000fe400078ec0ff */
[----:B------:R-:W-:Y:S02]  /*10800*/  LOP3.LUT R37, R37, 0xffff, RZ, 0xc0, !PT ;  /* 0x0000ffff25257812 */ /* 0x000fe400078ec0ff */
[----:B------:R-:W-:-:S02]  /*10810*/  LOP3.LUT R28, R28, 0xffff, RZ, 0xc0, !PT ;  /* 0x0000ffff1c1c7812 */ /* 0x000fc400078ec0ff */
[----:B------:R-:W-:Y:S02]  /*10820*/  LOP3.LUT R30, R30, 0xffff, RZ, 0xc0, !PT ;  /* 0x0000ffff1e1e7812 */ /* 0x000fe400078ec0ff */
[----:B------:R-:W-:Y:S02]  /*10830*/  LOP3.LUT R32, R32, 0xffff, RZ, 0xc0, !PT ;  /* 0x0000ffff20207812 */ /* 0x000fe400078ec0ff */
[----:B------:R-:W-:Y:S02]  /*10840*/  F2FP.SATFINITE.E4M3.F32.PACK_AB_MERGE_C R53, R53, R57, RZ ;  /* 0x000000393535723e */ /* 0x000fe400048070ff */
[----:B------:R-:W-:Y:S02]  /*10850*/  LOP3.LUT R27, R27, 0xffff, RZ, 0xc0, !PT ;  /* 0x0000ffff1b1b7812 */ /* 0x000fe400078ec0ff */
[----:B------:R-:W-:Y:S02]  /*10860*/  LOP3.LUT R29, R29, 0xffff, RZ, 0xc0, !PT ;  /* 0x0000ffff1d1d7812 */ /* 0x000fe400078ec0ff */
[----:B------:R-:W-:-:S02]  /*10870*/  LOP3.LUT R31, R31, 0xffff, RZ, 0xc0, !PT ;  /* 0x0000ffff1f1f7812 */ /* 0x000fc400078ec0ff */
[----:B------:R-:W-:Y:S02]  /*10880*/  LOP3.LUT R42, R42, 0xffff, RZ, 0xc0, !PT ;  /* 0x0000ffff2a2a7812 */ /* 0x000fe400078ec0ff */
[----:B------:R-:W-:Y:S02]  /*10890*/  LOP3.LUT R44, R44, 0xffff, RZ, 0xc0, !PT ;  /* 0x0000ffff2c2c7812 */ /* 0x000fe400078ec0ff */
[----:B------:R-:W-:Y:S02]  /*108a0*/  LOP3.LUT R43, R43, 0xffff, RZ, 0xc0, !PT ;  /* 0x0000ffff2b2b7812 */ /* 0x000fe400078ec0ff */
[----:B------:R-:W-:Y:S02]  /*108b0*/  LOP3.LUT R45, R45, 0xffff, RZ, 0xc0, !PT ;  /* 0x0000ffff2d2d7812 */ /* 0x000fe400078ec0ff */
[----:B------:R-:W-:Y:S02]  /*108c0*/  PRMT R57, R27, 0x3340, R29 ;  /* 0x000033401b397816 */ /* 0x000fe4000000001d */
[----:B------:R-:W-:-:S02]  /*108d0*/  SHF.R.U32.HI R9, RZ, 0x8, R9 ;  /* 0x00000008ff097819 */ /* 0x000fc40000011609 */
[----:B------:R-:W-:Y:S02]  /*108e0*/  SHF.R.U32.HI R18, RZ, 0x8, R18 ;  /* 0x00000008ff127819 */ /* 0x000fe40000011612 */
[----:B------:R-:W-:Y:S02]  /*108f0*/  LOP3.LUT R9, R9, 0xffff, RZ, 0xc0, !PT ;  /* 0x0000ffff09097812 */ /* 0x000fe400078ec0ff */
[----:B------:R-:W-:-:S04]  /*10900*/  LOP3.LUT R18, R18, 0xffff, RZ, 0xc0, !PT ;  /* 0x0000ffff12127812 */ /* 0x000fc800078ec0ff */
[----:B------:R-:W-:Y:S02]  /*10910*/  PRMT R9, R9, 0x3340, R18 ;  /* 0x0000334009097816 */ /* 0x000fe40000000012 */
[----:B-----5:R-:W-:-:S05]  /*10920*/  F2FP.SATFINITE.E4M3.F32.PACK_AB_MERGE_C R59, R59, R60, RZ ;  /* 0x0000003c3b3b723e */ /* 0x020fca00048070ff */
[----:B------:R-:W-:Y:S04]  /*10930*/  STL [R1+0x38], R59 ;  /* 0x0000383b01007387 */ /* 0x000fe80000100800 */
[----:B------:R0:W-:Y:S02]  /*10940*/  STL [R1+0x28], R23 ;  /* 0x0000281701007387 */ /* 0x0001e40000100800 */
[----:B0-----:R-:W-:Y:S02]  /*10950*/  LOP3.LUT R23, R16, 0xffff, RZ, 0xc0, !PT ;  /* 0x0000ffff10177812 */ /* 0x001fe400078ec0ff */
[----:B------:R-:W-:Y:S01]  /*10960*/  PRMT R16, R21, 0x3340, R8 ;  /* 0x0000334015107816 */ /* 0x000fe20000000008 */
[----:B------:R0:W-:Y:S03]  /*10970*/  STL [R1+0x24], R0 ;  /* 0x0000240001007387 */ /* 0x0001e60000100800 */
[----:B------:R-:W-:Y:S01]  /*10980*/  PRMT R6, R16, 0x5410, R6 ;  /* 0x0000541010067816 */ /* 0x000fe20000000006 */
[----:B------:R-:W-:Y:S01]  /*10990*/  STL [R1+0x8], R39 ;  /* 0x0000082701007387 */ /* 0x000fe20000100800 */
[----:B------:R-:W-:-:S03]  /*109a0*/  PRMT R41, R23, 0x3340, R1 ;  /* 0x0000334017297816 */ /* 0x000fc60000000001 */
[----:B------:R1:W-:Y:S01]  /*109b0*/  STL [R1+0x4], R17 ;  /* 0x0000041101007387 */ /* 0x0003e20000100800 */
[----:B------:R-:W-:-:S03]  /*109c0*/  LOP3.LUT R16, R46, 0xffff, RZ, 0xc0, !PT ;  /* 0x0000ffff2e107812 */ /* 0x000fc600078ec0ff */
[----:B------:R2:W-:Y:S01]  /*109d0*/  STL [R1+0x20], R6 ;  /* 0x0000200601007387 */ /* 0x0005e20000100800 */
[----:B0-----:R-:W-:Y:S02]  /*109e0*/  PRMT R0, R48, 0x5410, R41 ;  /* 0x0000541030007816 */ /* 0x001fe40000000029 */
[----:B-1----:R-:W-:Y:S02]  /*109f0*/  LOP3.LUT R17, R52, 0xffff, RZ, 0xc0, !PT ;  /* 0x0000ffff34117812 */ /* 0x002fe400078ec0ff */
[----:B--2---:R-:W-:Y:S02]  /*10a00*/  LOP3.LUT R6, R49, 0xffff, RZ, 0xc0, !PT ;  /* 0x0000ffff31067812 */ /* 0x004fe400078ec0ff */
[--C-:B------:R-:W-:Y:S02]  /*10a10*/  PRMT R26, R16, 0x3340, R1.reuse ;  /* 0x00003340101a7816 */ /* 0x100fe40000000001 */
[----:B------:R-:W-:Y:S02]  /*10a20*/  PRMT R41, R11, 0x3340, R1 ;  /* 0x000033400b297816 */ /* 0x000fe40000000001 */
[----:B------:R-:W-:-:S02]  /*10a30*/  PRMT R48, R17, 0x3340, R6 ;  /* 0x0000334011307816 */ /* 0x000fc40000000006 */
[----:B------:R-:W-:Y:S02]  /*10a40*/  PRMT R46, R5, 0x3340, R10 ;  /* 0x00003340052e7816 */ /* 0x000fe4000000000a */
[--C-:B------:R-:W-:Y:S02]  /*10a50*/  PRMT R49, R15, 0x3340, R1.reuse ;  /* 0x000033400f317816 */ /* 0x100fe40000000001 */
[----:B------:R-:W-:Y:S02]  /*10a60*/  PRMT R52, R7, 0x3340, R14 ;  /* 0x0000334007347816 */ /* 0x000fe4000000000e */
[----:B------:R-:W-:Y:S02]  /*10a70*/  PRMT R39, R12, 0x3340, R1 ;  /* 0x000033400c277816 */ /* 0x000fe40000000001 */
[----:B------:R-:W-:Y:S02]  /*10a80*/  PRMT R26, R48, 0x5410, R26 ;  /* 0x00005410301a7816 */ /* 0x000fe4000000001a */
[----:B------:R-:W-:-:S02]  /*10a90*/  PRMT R41, R46, 0x5410, R41 ;  /* 0x000054102e297816 */ /* 0x000fc40000000029 */
[----:B------:R-:W-:Y:S02]  /*10aa0*/  PRMT R49, R52, 0x5410, R49 ;  /* 0x0000541034317816 */ /* 0x000fe40000000031 */
[----:B------:R-:W-:Y:S02]  /*10ab0*/  PRMT R46, R38, 0x3340, R1 ;  /* 0x00003340262e7816 */ /* 0x000fe40000000001 */
[----:B------:R-:W-:Y:S02]  /*10ac0*/  PRMT R48, R34, 0x3340, R36 ;  /* 0x0000334022307816 */ /* 0x000fe40000000024 */
[----:B------:R-:W-:Y:S01]  /*10ad0*/  PRMT R39, R40, 0x5410, R39 ;  /* 0x0000541028277816 */ /* 0x000fe20000000027 */
[----:B------:R0:W-:Y:S01]  /*10ae0*/  STL [R1], R49 ;  /* 0x0000003101007387 */ /* 0x0001e20000100800 */
[----:B------:R-:W-:-:S03]  /*10af0*/  PRMT R46, R48, 0x5410, R46 ;  /* 0x00005410302e7816 */ /* 0x000fc6000000002e */
[----:B------:R1:W-:Y:S01]  /*10b00*/  STL [R1+0x18], R41 ;  /* 0x0000182901007387 */ /* 0x0003e20000100800 */
[----:B------:R-:W-:Y:S02]  /*10b10*/  PRMT R40, R32, 0x3340, R1 ;  /* 0x0000334020287816 */ /* 0x000fe40000000001 */
[----:B------:R-:W-:Y:S01]  /*10b20*/  PRMT R52, R28, 0x3340, R30 ;  /* 0x000033401c347816 */ /* 0x000fe2000000001e */
[----:B------:R-:W-:Y:S01]  /*10b30*/  STL [R1+0x1c], R39 ;  /* 0x00001c2701007387 */ /* 0x000fe20000100800 */
[----:B0-----:R-:W-:-:S03]  /*10b40*/  PRMT R49, R33, 0x3340, R35 ;  /* 0x0000334021317816 */ /* 0x001fc60000000023 */
[----:B------:R0:W-:Y:S01]  /*10b50*/  STL [R1+0x10], R46 ;  /* 0x0000102e01007387 */ /* 0x0001e20000100800 */
[----:B-1----:R-:W-:Y:S02]  /*10b60*/  PRMT R41, R37, 0x3340, R1 ;  /* 0x0000334025297816 */ /* 0x002fe40000000001 */
[----:B------:R-:W-:Y:S02]  /*10b70*/  PRMT R40, R52, 0x5410, R40 ;  /* 0x0000541034287816 */ /* 0x000fe40000000028 */
[----:B------:R-:W-:Y:S02]  /*10b80*/  PRMT R41, R49, 0x5410, R41 ;  /* 0x0000541031297816 */ /* 0x000fe40000000029 */
[----:B------:R-:W-:Y:S02]  /*10b90*/  LOP3.LUT R48, R51, 0xffff, RZ, 0xc0, !PT ;  /* 0x0000ffff33307812 */ /* 0x000fe400078ec0ff */
[----:B0-----:R-:W-:Y:S02]  /*10ba0*/  LOP3.LUT R46, R47, 0xffff, RZ, 0xc0, !PT ;  /* 0x0000ffff2f2e7812 */ /* 0x001fe400078ec0ff */
[----:B------:R-:W-:-:S02]  /*10bb0*/  LOP3.LUT R47, R50, 0xffff, RZ, 0xc0, !PT ;  /* 0x0000ffff322f7812 */ /* 0x000fc400078ec0ff */
[----:B------:R-:W-:Y:S02]  /*10bc0*/  LOP3.LUT R49, R53, 0xffff, RZ, 0xc0, !PT ;  /* 0x0000ffff35317812 */ /* 0x000fe400078ec0ff */
[----:B------:R-:W-:Y:S02]  /*10bd0*/  LOP3.LUT R50, R54, 0xffff, RZ, 0xc0, !PT ;  /* 0x0000ffff36327812 */ /* 0x000fe400078ec0ff */
[----:B------:R-:W-:Y:S02]  /*10be0*/  PRMT R39, R31, 0x3340, R1 ;  /* 0x000033401f277816 */ /* 0x000fe40000000001 */
[----:B------:R-:W-:Y:S02]  /*10bf0*/  LOP3.LUT R51, R55, 0xffff, RZ, 0xc0, !PT ;  /* 0x0000ffff37337812 */ /* 0x000fe400078ec0ff */
[----:B------:R-:W-:Y:S02]  /*10c00*/  LOP3.LUT R52, R56, 0xffff, RZ, 0xc0, !PT ;  /* 0x0000ffff38347812 */ /* 0x000fe400078ec0ff */
[----:B------:R-:W-:-:S02]  /*10c10*/  LOP3.LUT R53, R58, 0xffff, RZ, 0xc0, !PT ;  /* 0x0000ffff3a357812 */ /* 0x000fc400078ec0ff */
[----:B------:R-:W-:Y:S02]  /*10c20*/  PRMT R58, R42, 0x3340, R44 ;  /* 0x000033402a3a7816 */ /* 0x000fe4000000002c */
[----:B------:R-:W-:Y:S02]  /*10c30*/  PRMT R54, R46, 0x3340, R1 ;  /* 0x000033402e367816 */ /* 0x000fe40000000001 */
[----:B------:R-:W-:Y:S02]  /*10c40*/  PRMT R59, R43, 0x3340, R45 ;  /* 0x000033402b3b7816 */ /* 0x000fe4000000002d */
[----:B------:R-:W-:Y:S02]  /*10c50*/  SHF.R.U32.HI R17, RZ, 0x8, R17 ;  /* 0x00000008ff117819 */ /* 0x000fe40000011611 */
[----:B------:R-:W-:Y:S02]  /*10c60*/  SHF.R.U32.HI R6, RZ, 0x8, R6 ;  /* 0x00000008ff067819 */ /* 0x000fe40000011606 */
[----:B------:R-:W-:-:S02]  /*10c70*/  PRMT R55, R47, 0x3340, R1 ;  /* 0x000033402f377816 */ /* 0x000fc40000000001 */
[----:B------:R-:W-:Y:S02]  /*10c80*/  PRMT R60, R48, 0x3340, R50 ;  /* 0x00003340303c7816 */ /* 0x000fe40000000032 */
[----:B------:R-:W-:Y:S02]  /*10c90*/  PRMT R39, R57, 0x5410, R39 ;  /* 0x0000541039277816 */ /* 0x000fe40000000027 */
[----:B------:R-:W-:Y:S02]  /*10ca0*/  PRMT R56, R52, 0x3340, R1 ;  /* 0x0000334034387816 */ /* 0x000fe40000000001 */
[----:B------:R-:W-:Y:S02]  /*10cb0*/  PRMT R61, R49, 0x3340, R51 ;  /* 0x00003340313d7816 */ /* 0x000fe40000000033 */
[----:B------:R-:W-:Y:S02]  /*10cc0*/  PRMT R57, R53, 0x3340, R1 ;  /* 0x0000334035397816 */ /* 0x000fe40000000001 */
[----:B------:R-:W-:-:S02]  /*10cd0*/  SHF.R.U32.HI R33, RZ, 0x8, R33 ;  /* 0x00000008ff217819 */ /* 0x000fc40000011621 */
[----:B------:R-:W-:Y:S02]  /*10ce0*/  SHF.R.U32.HI R37, RZ, 0x8, R37 ;  /* 0x00000008ff257819 */ /* 0x000fe40000011625 */
[----:B------:R-:W-:Y:S02]  /*10cf0*/  PRMT R54, R58, 0x5410, R54 ;  /* 0x000054103a367816 */ /* 0x000fe40000000036 */
[----:B------:R-:W-:Y:S01]  /*10d00*/  LOP3.LUT R6, R6, 0xffff, RZ, 0xc0, !PT ;  /* 0x0000ffff06067812 */ /* 0x000fe200078ec0ff */
[----:B------:R-:W2:Y:S01]  /*10d10*/  LDL.LU R58, [R1+0x5c] ;  /* 0x00005c00013a7983 */ /* 0x000ea20000300800 */
[----:B------:R-:W-:Y:S02]  /*10d20*/  LOP3.LUT R17, R17, 0xffff, RZ, 0xc0, !PT ;  /* 0x0000ffff11117812 */ /* 0x000fe400078ec0ff */
[----:B------:R-:W-:Y:S02]  /*10d30*/  PRMT R55, R59, 0x5410, R55 ;  /* 0x000054103b377816 */ /* 0x000fe40000000037 */
[----:B------:R-:W-:Y:S01]  /*10d40*/  SHF.R.U32.HI R35, RZ, 0x8, R35 ;  /* 0x00000008ff237819 */ /* 0x000fe20000011623 */
[----:B------:R0:W3:Y:S01]  /*10d50*/  LDL R59, [R1+0x270] ;  /* 0x00027000013b7983 */ /* 0x0000e20000100800 */
[----:B------:R-:W-:-:S02]  /*10d60*/  PRMT R56, R60, 0x5410, R56 ;  /* 0x000054103c387816 */ /* 0x000fc40000000038 */
[----:B------:R-:W-:Y:S01]  /*10d70*/  PRMT R57, R61, 0x5410, R57 ;  /* 0x000054103d397816 */ /* 0x000fe20000000039 */
[----:B------:R-:W4:Y:S01]  /*10d80*/  LDL.LU R60, [R1+0x8] ;  /* 0x00000800013c7983 */ /* 0x000f220000300800 */
[----:B------:R-:W-:Y:S02]  /*10d90*/  LOP3.LUT R18, R33, 0xffff, RZ, 0xc0, !PT ;  /* 0x0000ffff21127812 */ /* 0x000fe400078ec0ff */
[----:B------:R-:W-:Y:S01]  /*10da0*/  PRMT R6, R17, 0x3340, R6 ;  /* 0x0000334011067816 */ /* 0x000fe20000000006 */
[----:B------:R-:W5:Y:S01]  /*10db0*/  LDL.LU R61, [R1+0x64] ;  /* 0x00006400013d7983 */ /* 0x000f620000300800 */
[----:B------:R-:W-:Y:S02]  /*10dc0*/  SHF.R.U32.HI R38, RZ, 0x8, R38 ;  /* 0x00000008ff267819 */ /* 0x000fe40000011626 */
[----:B------:R-:W-:Y:S02]  /*10dd0*/  LOP3.LUT R33, R37, 0xffff, RZ, 0xc0, !PT ;  /* 0x0000ffff25217812 */ /* 0x000fe400078ec0ff */
[----:B------:R-:W-:Y:S01]  /*10de0*/  LOP3.LUT R17, R35, 0xffff, RZ, 0xc0, !PT ;  /* 0x0000ffff23117812 */ /* 0x000fe200078ec0ff */
[----:B------:R-:W2:Y:S01]  /*10df0*/  LDL.LU R37, [R1+0x70] ;  /* 0x0000700001257983 */ /* 0x000ea20000300800 */
[----:B------:R-:W-:-:S02]  /*10e00*/  SHF.R.U32.HI R47, RZ, 0x8, R47 ;  /* 0x00000008ff2f7819 */ /* 0x000fc4000001162f */
[----:B------:R-:W-:Y:S02]  /*10e10*/  LOP3.LUT R35, R38, 0xffff, RZ, 0xc0, !PT ;  /* 0x0000ffff26237812 */ /* 0x000fe400078ec0ff */
[----:B------:R-:W-:Y:S01]  /*10e20*/  PRMT R17, R18, 0x3340, R17 ;  /* 0x0000334012117816 */ /* 0x000fe20000000011 */
[----:B------:R-:W3:Y:S01]  /*10e30*/  LDL.LU R38, [R1+0x4] ;  /* 0x0000040001267983 */ /* 0x000ee20000300800 */
[----:B------:R-:W-:-:S03]  /*10e40*/  LOP3.LUT R18, R47, 0xffff, RZ, 0xc0, !PT ;  /* 0x0000ffff2f127812 */ /* 0x000fc600078ec0ff */
[----:B------:R-:W3:Y:S01]  /*10e50*/  LDL.LU R47, [R1+0x14] ;  /* 0x00001400012f7983 */ /* 0x000ee20000300800 */
[----:B------:R-:W-:Y:S02]  /*10e60*/  SHF.R.U32.HI R25, RZ, 0x8, R25 ;  /* 0x00000008ff197819 */ /* 0x000fe40000011619 */
[----:B------:R-:W-:Y:S02]  /*10e70*/  SHF.R.U32.HI R3, RZ, 0x8, R3 ;  /* 0x00000008ff037819 */ /* 0x000fe40000011603 */
[----:B------:R-:W-:Y:S02]  /*10e80*/  LOP3.LUT R25, R25, 0xffff, RZ, 0xc0, !PT ;  /* 0x0000ffff19197812 */ /* 0x000fe400078ec0ff */
[----:B------:R-:W-:Y:S02]  /*10e90*/  LOP3.LUT R3, R3, 0xffff, RZ, 0xc0, !PT ;  /* 0x0000ffff03037812 */ /* 0x000fe400078ec0ff */
[----:B------:R-:W-:Y:S02]  /*10ea0*/  SHF.R.U32.HI R42, RZ, 0x8, R42 ;  /* 0x00000008ff2a7819 */ /* 0x000fe4000001162a */
[----:B------:R-:W-:-:S02]  /*10eb0*/  SHF.R.U32.HI R44, RZ, 0x8, R44 ;  /* 0x00000008ff2c7819 */ /* 0x000fc4000001162c */
[----:B------:R-:W-:Y:S02]  /*10ec0*/  PRMT R3, R25, 0x3340, R3 ;  /* 0x0000334019037816 */ /* 0x000fe40000000003 */
[----:B------:R-:W-:Y:S02]  /*10ed0*/  LOP3.LUT R42, R42, 0xffff, RZ, 0xc0, !PT ;  /* 0x0000ffff2a2a7812 */ /* 0x000fe400078ec0ff */
[----:B------:R-:W-:-:S04]  /*10ee0*/  LOP3.LUT R25, R44, 0xffff, RZ, 0xc0, !PT ;  /* 0x0000ffff2c197812 */ /* 0x000fc800078ec0ff */
[----:B------:R-:W-:Y:S02]  /*10ef0*/  PRMT R25, R42, 0x3340, R25 ;  /* 0x000033402a197816 */ /* 0x000fe40000000019 */
[----:B------:R-:W4:Y:S01]  /*10f00*/  LDL.LU R42, [R1+0x60] ;  /* 0x00006000012a7983 */ /* 0x000f220000300800 */
[----:B------:R-:W-:Y:S02]  /*10f10*/  SHF.R.U32.HI R7, RZ, 0x8, R7 ;  /* 0x00000008ff077819 */ /* 0x000fe40000011607 */
[----:B------:R-:W-:Y:S02]  /*10f20*/  SHF.R.U32.HI R14, RZ, 0x8, R14 ;  /* 0x00000008ff0e7819 */ /* 0x000fe4000001160e */
[----:B------:R-:W-:Y:S02]  /*10f30*/  LOP3.LUT R7, R7, 0xffff, RZ, 0xc0, !PT ;  /* 0x0000ffff07077812 */ /* 0x000fe400078ec0ff */
[----:B------:R-:W-:Y:S02]  /*10f40*/  LOP3.LUT R14, R14, 0xffff, RZ, 0xc0, !PT ;  /* 0x0000ffff0e0e7812 */ /* 0x000fe400078ec0ff */
[----:B------:R-:W-:-:S02]  /*10f50*/  SHF.R.U32.HI R5, RZ, 0x8, R5 ;  /* 0x00000008ff057819 */ /* 0x000fc40000011605 */
[----:B------:R-:W-:Y:S02]  /*10f60*/  SHF.R.U32.HI R10, RZ, 0x8, R10 ;  /* 0x00000008ff0a7819 */ /* 0x000fe4000001160a */
[----:B------:R-:W-:Y:S02]  /*10f70*/  SHF.R.U32.HI R2, RZ, 0x8, R2 ;  /* 0x00000008ff027819 */ /* 0x000fe40000011602 */
[----:B------:R-:W-:Y:S02]  /*10f80*/  SHF.R.U32.HI R22, RZ, 0x8, R22 ;  /* 0x00000008ff167819 */ /* 0x000fe40000011616 */
[----:B------:R-:W-:Y:S02]  /*10f90*/  SHF.R.U32.HI R23, RZ, 0x8, R23 ;  /* 0x00000008ff177819 */ /* 0x000fe40000011617 */
[----:B------:R-:W-:Y:S02]  /*10fa0*/  SHF.R.U32.HI R11, RZ, 0x8, R11 ;  /* 0x00000008ff0b7819 */ /* 0x000fe4000001160b */
[----:B------:R-:W-:-:S02]  /*10fb0*/  SHF.R.U32.HI R13, RZ, 0x8, R13 ;  /* 0x00000008ff0d7819 */ /* 0x000fc4000001160d */
[----:B------:R-:W-:Y:S02]  /*10fc0*/  SHF.R.U32.HI R4, RZ, 0x8, R4 ;  /* 0x00000008ff047819 */ /* 0x000fe40000011604 */
[----:B------:R-:W-:Y:S02]  /*10fd0*/  SHF.R.U32.HI R12, RZ, 0x8, R12 ;  /* 0x00000008ff0c7819 */ /* 0x000fe4000001160c */
[----:B------:R-:W-:Y:S02]  /*10fe0*/  PRMT R7, R7, 0x3340, R14 ;  /* 0x0000334007077816 */ /* 0x000fe4000000000e */
[----:B------:R-:W-:Y:S02]  /*10ff0*/  LOP3.LUT R10, R10, 0xffff, RZ, 0xc0, !PT ;  /* 0x0000ffff0a0a7812 */ /* 0x000fe400078ec0ff */
[----:B------:R-:W-:Y:S02]  /*11000*/  LOP3.LUT R14, R5, 0xffff, RZ, 0xc0, !PT ;  /* 0x0000ffff050e7812 */ /* 0x000fe400078ec0ff */
[----:B------:R-:W-:-:S02]  /*11010*/  LOP3.LUT R22, R22, 0xffff, RZ, 0xc0, !PT ;  /* 0x0000ffff16167812 */ /* 0x000fc400078ec0ff */
[----:B------:R-:W-:Y:S02]  /*11020*/  LOP3.LUT R2, R2, 0xffff, RZ, 0xc0, !PT ;  /* 0x0000ffff02027812 */ /* 0x000fe400078ec0ff */
[----:B------:R-:W-:Y:S02]  /*11030*/  LOP3.LUT R23, R23, 0xffff, RZ, 0xc0, !PT ;  /* 0x0000ffff17177812 */ /* 0x000fe400078ec0ff */
[----:B------:R-:W-:Y:S02]  /*11040*/  LOP3.LUT R5, R11, 0xffff, RZ, 0xc0, !PT ;  /* 0x0000ffff0b057812 */ /* 0x000fe400078ec0ff */
[----:B------:R-:W-:Y:S02]  /*11050*/  SHF.R.U32.HI R43, RZ, 0x8, R43 ;  /* 0x00000008ff2b7819 */ /* 0x000fe4000001162b */
[----:B------:R-:W-:Y:S02]  /*11060*/  LOP3.LUT R4, R4, 0xffff, RZ, 0xc0, !PT ;  /* 0x0000ffff04047812 */ /* 0x000fe400078ec0ff */
[----:B------:R-:W-:-:S02]  /*11070*/  LOP3.LUT R13, R13, 0xffff, RZ, 0xc0, !PT ;  /* 0x0000ffff0d0d7812 */ /* 0x000fc400078ec0ff */
[----:B------:R-:W-:Y:S02]  /*11080*/  LOP3.LUT R12, R12, 0xffff, RZ, 0xc0, !PT ;  /* 0x0000ffff0c0c7812 */ /* 0x000fe400078ec0ff */
[----:B------:R-:W-:Y:S02]  /*11090*/  SHF.R.U32.HI R45, RZ, 0x8, R45 ;  /* 0x00000008ff2d7819 */ /* 0x000fe4000001162d */
[----:B------:R-:W-:Y:S02]  /*110a0*/  PRMT R11, R14, 0x3340, R10 ;  /* 0x000033400e0b7816 */ /* 0x000fe4000000000a */
[----:B------:R-:W-:Y:S02]  /*110b0*/  SHF.R.U32.HI R36, RZ, 0x8, R36 ;  /* 0x00000008ff247819 */ /* 0x000fe40000011624 */
[----:B------:R-:W-:Y:S02]  /*110c0*/  PRMT R2, R2, 0x3340, R22 ;  /* 0x0000334002027816 */ /* 0x000fe40000000016 */
[----:B------:R-:W-:-:S02]  /*110d0*/  PRMT R23, R23, 0x3340, R1 ;  /* 0x0000334017177816 */ /* 0x000fc40000000001 */
[--C-:B------:R-:W-:Y:S02]  /*110e0*/  PRMT R10, R5, 0x3340, R1.reuse ;  /* 0x00003340050a7816 */ /* 0x100fe40000000001 */
[----:B------:R-:W-:Y:S02]  /*110f0*/  LOP3.LUT R43, R43, 0xffff, RZ, 0xc0, !PT ;  /* 0x0000ffff2b2b7812 */ /* 0x000fe400078ec0ff */
[----:B------:R-:W-:Y:S02]  /*11100*/  PRMT R4, R13, 0x3340, R4 ;  /* 0x000033400d047816 */ /* 0x000fe40000000004 */
[----:B------:R-:W-:Y:S02]  /*11110*/  PRMT R5, R12, 0x3340, R1 ;  /* 0x000033400c057816 */ /* 0x000fe40000000001 */
[----:B------:R-:W-:Y:S02]  /*11120*/  LOP3.LUT R22, R45, 0xffff, RZ, 0xc0, !PT ;  /* 0x0000ffff2d167812 */ /* 0x000fe400078ec0ff */
[----:B------:R-:W-:-:S02]  /*11130*/  SHF.R.U32.HI R30, RZ, 0x8, R30 ;  /* 0x00000008ff1e7819 */ /* 0x000fc4000001161e */
[----:B------:R-:W-:Y:S02]  /*11140*/  SHF.R.U32.HI R46, RZ, 0x8, R46 ;  /* 0x00000008ff2e7819 */ /* 0x000fe4000001162e */
[----:B------:R-:W-:Y:S02]  /*11150*/  LOP3.LUT R14, R36, 0xffff, RZ, 0xc0, !PT ;  /* 0x0000ffff240e7812 */ /* 0x000fe400078ec0ff */
[----:B------:R-:W-:Y:S02]  /*11160*/  PRMT R36, R2, 0x5410, R23 ;  /* 0x0000541002247816 */ /* 0x000fe40000000017 */
[----:B------:R-:W-:Y:S02]  /*11170*/  PRMT R22, R43, 0x3340, R22 ;  /* 0x000033402b167816 */ /* 0x000fe40000000016 */
[----:B------:R-:W-:Y:S01]  /*11180*/  PRMT R23, R4, 0x5410, R5 ;  /* 0x0000541004177816 */ /* 0x000fe20000000005 */
[----:B------:R-:W4:Y:S01]  /*11190*/  LDL.LU R43, [R1+0x20] ;  /* 0x00002000012b7983 */ /* 0x000f220000300800 */
[----:B------:R-:W-:-:S02]  /*111a0*/  LOP3.LUT R12, R30, 0xffff, RZ, 0xc0, !PT ;  /* 0x0000ffff1e0c7812 */ /* 0x000fc400078ec0ff */
[----:B------:R-:W-:Y:S01]  /*111b0*/  LOP3.LUT R30, R46, 0xffff, RZ, 0xc0, !PT ;  /* 0x0000ffff2e1e7812 */ /* 0x000fe200078ec0ff */
[----:B------:R-:W4:Y:S04]  /*111c0*/  LDL.LU R45, [R1+0x58] ;  /* 0x00005800012d7983 */ /* 0x000f280000300800 */
[----:B------:R-:W4:Y:S01]  /*111d0*/  LDL.LU R46, [R1+0x54] ;  /* 0x00005400012e7983 */ /* 0x000f220000300800 */
[----:B------:R-:W-:Y:S02]  /*111e0*/  SHF.R.U32.HI R21, RZ, 0x8, R21 ;  /* 0x00000008ff157819 */ /* 0x000fe40000011615 */
[----:B------:R-:W-:Y:S02]  /*111f0*/  SHF.R.U32.HI R8, RZ, 0x8, R8 ;  /* 0x00000008ff087819 */ /* 0x000fe40000011608 */
[----:B------:R-:W-:-:S02]  /*11200*/  SHF.R.U32.HI R20, RZ, 0x8, R20 ;  /* 0x00000008ff147819 */ /* 0x000fc40000011614 */
[----:B------:R-:W-:Y:S02]  /*11210*/  SHF.R.U32.HI R15, RZ, 0x8, R15 ;  /* 0x00000008ff0f7819 */ /* 0x000fe4000001160f */
[----:B------:R-:W-:Y:S02]  /*11220*/  LOP3.LUT R8, R8, 0xffff, RZ, 0xc0, !PT ;  /* 0x0000ffff08087812 */ /* 0x000fe400078ec0ff */
[----:B------:R-:W-:Y:S02]  /*11230*/  LOP3.LUT R21, R21, 0xffff, RZ, 0xc0, !PT ;  /* 0x0000ffff15157812 */ /* 0x000fe400078ec0ff */
[----:B------:R-:W-:Y:S02]  /*11240*/  LOP3.LUT R20, R20, 0xffff, RZ, 0xc0, !PT ;  /* 0x0000ffff14147812 */ /* 0x000fe400078ec0ff */
[----:B------:R-:W-:Y:S02]  /*11250*/  SHF.R.U32.HI R19, RZ, 0x8, R19 ;  /* 0x00000008ff137819 */ /* 0x000fe40000011613 */
[----:B------:R-:W-:-:S02]  /*11260*/  SHF.R.U32.HI R16, RZ, 0x8, R16 ;  /* 0x00000008ff107819 */ /* 0x000fc40000011610 */
[----:B------:R-:W-:Y:S02]  /*11270*/  LOP3.LUT R15, R15, 0xffff, RZ, 0xc0, !PT ;  /* 0x0000ffff0f0f7812 */ /* 0x000fe400078ec0ff */
[----:B------:R-:W-:Y:S02]  /*11280*/  PRMT R8, R21, 0x3340, R8 ;  /* 0x0000334015087816 */ /* 0x000fe40000000008 */
[--C-:B------:R-:W-:Y:S02]  /*11290*/  PRMT R20, R20, 0x3340, R1.reuse ;  /* 0x0000334014147816 */ /* 0x100fe40000000001 */
[----:B------:R-:W-:Y:S02]  /*112a0*/  LOP3.LUT R19, R19, 0xffff, RZ, 0xc0, !PT ;  /* 0x0000ffff13137812 */ /* 0x000fe400078ec0ff */
[----:B------:R-:W-:Y:S02]  /*112b0*/  LOP3.LUT R16, R16, 0xffff, RZ, 0xc0, !PT ;  /* 0x0000ffff10107812 */ /* 0x000fe400078ec0ff */
        /* <DEDUP_REMOVED lines=8> */
[----:B--2---:R-:W-:-:S04]  /*11340*/  LOP3.LUT R5, R37, 0xffff, RZ, 0xc0, !PT ;  /* 0x0000ffff25057812 */ /* 0x004fc800078ec0ff */
[----:B------:R-:W-:Y:S02]  /*11350*/  PRMT R4, R0, 0x4210, R5 ;  /* 0x0000421000047816 */ /* 0x000fe40000000005 */
[----:B------:R-:W2:Y:S01]  /*11360*/  LDL.LU R0, [R1+0x46c] ;  /* 0x00046c0001007983 */ /* 0x000ea20000300800 */
[----:B---3--:R-:W-:-:S03]  /*11370*/  ISETP.GE.U32.AND P2, PT, R47, 0x7f800000, PT ;  /* 0x7f8000002f00780c */ /* 0x008fc60003f46070 */
[----:B------:R-:W3:Y:S01]  /*11380*/  LDL.LU R44, [R1] ;  /* 0x00000000012c7983 */ /* 0x000ee20000300800 */
[----:B-----5:R-:W-:-:S03]  /*11390*/  LOP3.LUT R7, R61, 0xffff, RZ, 0xc0, !PT ;  /* 0x0000ffff3d077812 */ /* 0x020fc600078ec0ff */
[----:B------:R-:W5:Y:S01]  /*113a0*/  LDL.LU R61, [R1+0x50] ;  /* 0x00005000013d7983 */ /* 0x000f620000300800 */
[----:B----4-:R-:W-:-:S03]  /*113b0*/  PRMT R6, R60, 0x4210, R7 ;  /* 0x000042103c067816 */ /* 0x010fc60000000007 */
[----:B------:R-:W4:Y:S02]  /*113c0*/  LDL.LU R60, [R1+0x4c] ;  /* 0x00004c00013c7983 */ /* 0x000f240000300800 */
[----:B------:R-:W-:-:S04]  /*113d0*/  @P2 IMAD.MOV.U32 R8, RZ, RZ, 0x7f800000 ;  /* 0x7f800000ff082424 */ /* 0x000fc800078e00ff */
[----:B------:R-:W-:Y:S01]  /*113e0*/  @P2 FFMA.FTZ R59, R47, R8, +INF ;  /* 0x7f8000002f3b2423 */ /* 0x000fe20000010008 */
[----:B------:R-:W-:-:S04]  /*113f0*/  LOP3.LUT R11, R58, 0xffff, RZ, 0xc0, !PT ;  /* 0x0000ffff3a0b7812 */ /* 0x000fc800078ec0ff */
[----:B------:R1:W-:Y:S04]  /*11400*/  @P2 STL [R1+0x270], R59 ;  /* 0x0002703b01002387 */ /* 0x0003e80000100800 */
[----:B-1----:R-:W2:Y:S04]  /*11410*/  LDL.LU R59, [R1+0x18] ;  /* 0x00001800013b7983 */ /* 0x002ea80000300800 */
[----:B------:R-:W2:Y:S01]  /*11420*/  LDL.LU R58, [R1+0x1c] ;  /* 0x00001c00013a7983 */ /* 0x000ea20000300800 */
[----:B------:R-:W-:Y:S02]  /*11430*/  LOP3.LUT R10, R42, 0xffff, RZ, 0xc0, !PT ;  /* 0x0000ffff2a0a7812 */ /* 0x000fe400078ec0ff */
[----:B------:R-:W-:Y:S01]  /*11440*/  FSETP.NEU.AND P1, PT, R47, RZ, PT ;  /* 0x000000ff2f00720b */ /* 0x000fe20003f2d000 */
[----:B------:R-:W2:Y:S04]  /*11450*/  LDL.LU R42, [R1+0x48] ;  /* 0x00004800012a7983 */ /* 0x000ea80000300800 */
[----:B------:R-:W2:Y:S01]  /*11460*/  LDL.LU R47, [R1+0x44] ;  /* 0x00004400012f7983 */ /* 0x000ea20000300800 */
[----:B------:R-:W1:Y:S01]  /*11470*/  S2R R37, SR_TID.X ;  /* 0x0000000000257919 */ /* 0x000e620000002100 */
[----:B------:R-:W-:-:S02]  /*11480*/  SHF.R.U32.HI R29, RZ, 0x8, R29 ;  /* 0x00000008ff1d7819 */ /* 0x000fc4000001161d */
[----:B------:R-:W-:Y:S02]  /*11490*/  SHF.R.U32.HI R31, RZ, 0x8, R31 ;  /* 0x00000008ff1f7819 */ /* 0x000fe4000001161f */
[----:B------:R-:W-:Y:S02]  /*114a0*/  SHF.R.U32.HI R28, RZ, 0x8, R28 ;  /* 0x00000008ff1c7819 */ /* 0x000fe4000001161c */
[----:B------:R-:W-:Y:S02]  /*114b0*/  SHF.R.U32.HI R32, RZ, 0x8, R32 ;  /* 0x00000008ff207819 */ /* 0x000fe40000011620 */
[----:B------:R-:W-:Y:S02]  /*114c0*/  LOP3.LUT R13, R29, 0xffff, RZ, 0xc0, !PT ;  /* 0x0000ffff1d0d7812 */ /* 0x000fe400078ec0ff */
[----:B------:R-:W-:Y:S02]  /*114d0*/  LOP3.LUT R29, R31, 0xffff, RZ, 0xc0, !PT ;  /* 0x0000ffff1f1d7812 */ /* 0x000fe400078ec0ff */
[----:B------:R-:W-:-:S02]  /*114e0*/  LOP3.LUT R28, R28, 0xffff, RZ, 0xc0, !PT ;  /* 0x0000ffff1c1c7812 */ /* 0x000fc400078ec0ff */
[----:B------:R-:W-:Y:S02]  /*114f0*/  LOP3.LUT R31, R32, 0xffff, RZ, 0xc0, !PT ;  /* 0x0000ffff201f7812 */ /* 0x000fe400078ec0ff */
[----:B------:R-:W-:Y:S02]  /*11500*/  SHF.R.U32.HI R27, RZ, 0x8, R27 ;  /* 0x00000008ff1b7819 */ /* 0x000fe4000001161b */
[----:B------:R-:W-:Y:S02]  /*11510*/  PRMT R12, R28, 0x3340, R12 ;  /* 0x000033401c0c7816 */ /* 0x000fe4000000000c */
[----:B------:R-:W-:Y:S02]  /*11520*/  PRMT R31, R31, 0x3340, R1 ;  /* 0x000033401f1f7816 */ /* 0x000fe40000000001 */
[----:B------:R-:W-:Y:S02]  /*11530*/  LOP3.LUT R27, R27, 0xffff, RZ, 0xc0, !PT ;  /* 0x0000ffff1b1b7812 */ /* 0x000fe400078ec0ff */
[----:B------:R-:W-:-:S02]  /*11540*/  PRMT R31, R12, 0x5410, R31 ;  /* 0x000054100c1f7816 */ /* 0x000fc4000000001f */
[----:B------:R-:W-:Y:S02]  /*11550*/  PRMT R13, R27, 0x3340, R13 ;  /* 0x000033401b0d7816 */ /* 0x000fe4000000000d */
[----:B------:R-:W-:Y:S01]  /*11560*/  PRMT R29, R29, 0x3340, R1 ;  /* 0x000033401d1d7816 */ /* 0x000fe20000000001 */
[----:B-1----:R-:W-:Y:S01]  /*11570*/  IMAD.SHL.U32 R12, R37, 0x10, RZ ;  /* 0x00000010250c7824 */ /* 0x002fe200078e00ff */
[----:B------:R-:W-:Y:S02]  /*11580*/  PRMT R8, R38, 0x4210, R10 ;  /* 0x0000421026087816 */ /* 0x000fe4000000000a */
[----:B------:R-:W-:Y:S02]  /*11590*/  PRMT R29, R13, 0x5410, R29 ;  /* 0x000054100d1d7816 */ /* 0x000fe4000000001d */
[----:B------:R-:W-:Y:S02]  /*115a0*/  LOP3.LUT R38, R12, 0x1ff0, RZ, 0xc0, !PT ;  /* 0x00001ff00c267812 */ /* 0x000fe400078ec0ff */
[----:B------:R-:W-:-:S02]  /*115b0*/  PRMT R18, R18, 0x3340, R1 ;  /* 0x0000334012127816 */ /* 0x000fc40000000001 */
[----:B------:R-:W-:Y:S02]  /*115c0*/  LOP3.LUT R12, R45, 0xffff, RZ, 0xc0, !PT ;  /* 0x0000ffff2d0c7812 */ /* 0x000fe400078ec0ff */
[----:B------:R-:W2:Y:S01]  /*115d0*/  LDL.LU R45, [R1+0x40] ;  /* 0x00004000012d7983 */ /* 0x000ea20000300800 */
[----:B------:R-:W-:-:S03]  /*115e0*/  LOP3.LUT R13, R46, 0xffff, RZ, 0xc0, !PT ;  /* 0x0000ffff2e0d7812 */ /* 0x000fc600078ec0ff */
[----:B------:R-:W2:Y:S01]  /*115f0*/  LDL.LU R46, [R1+0x3c] ;  /* 0x00003c00012e7983 */ /* 0x000ea20000300800 */
[----:B------:R-:W-:Y:S02]  /*11600*/  PRMT R2, R22, 0x5410, R18 ;  /* 0x0000541016027816 */ /* 0x000fe40000000012 */
[----:B------:R-:W-:Y:S02]  /*11610*/  PRMT R18, R26, 0x4210, R13 ;  /* 0x000042101a127816 */ /* 0x000fe4000000000d */
[----:B------:R-:W-:Y:S02]  /*11620*/  PRMT R9, R9, 0x5210, R10 ;  /* 0x0000521009097816 */ /* 0x000fe4000000000a */
[--C-:B------:R-:W-:Y:S02]  /*11630*/  PRMT R10, R43, 0x4210, R11.reuse ;  /* 0x000042102b0a7816 */ /* 0x100fe4000000000b */
[----:B------:R-:W-:Y:S02]  /*11640*/  PRMT R11, R20, 0x5210, R11 ;  /* 0x00005210140b7816 */ /* 0x000fe4000000000b */
[----:B------:R-:W-:-:S04]  /*11650*/  SHF.R.U32.HI R24, RZ, 0x8, R24 ;  /* 0x00000008ff187819 */ /* 0x000fc80000011618 */
[----:B------:R-:W-:-:S04]  /*11660*/  LOP3.LUT R24, R24, 0xffff, RZ, 0xc0, !PT ;  /* 0x0000ffff18187812 */ /* 0x000fc800078ec0ff */
[----:B------:R-:W-:-:S04]  /*11670*/  PRMT R24, R24, 0x3340, R1 ;  /* 0x0000334018187816 */ /* 0x000fc80000000001 */
[----:B------:R-:W-:Y:S02]  /*11680*/  PRMT R3, R3, 0x5410, R24 ;  /* 0x0000541003037816 */ /* 0x000fe40000000018 */
[----:B------:R-:W-:Y:S02]  /*11690*/  PRMT R5, R36, 0x5210, R5 ;  /* 0x0000521024057816 */ /* 0x000fe40000000005 */
[----:B------:R-:W-:Y:S02]  /*116a0*/  PRMT R7, R3, 0x5210, R7 ;  /* 0x0000521003077816 */ /* 0x000fe40000000007 */
[----:B------:R-:W-:-:S04]  /*116b0*/  SHF.R.U32.HI R34, RZ, 0x8, R34 ;  /* 0x00000008ff227819 */ /* 0x000fc80000011622 */
[----:B------:R-:W-:Y:S02]  /*116c0*/  LOP3.LUT R34, R34, 0xffff, RZ, 0xc0, !PT ;  /* 0x0000ffff22227812 */ /* 0x000fe400078ec0ff */
[--C-:B------:R-:W-:Y:S02]  /*116d0*/  PRMT R33, R33, 0x3340, R1.reuse ;  /* 0x0000334021217816 */ /* 0x100fe40000000001 */
[----:B------:R-:W-:Y:S02]  /*116e0*/  PRMT R14, R34, 0x3340, R14 ;  /* 0x00003340220e7816 */ /* 0x000fe4000000000e */
[----:B------:R-:W-:Y:S02]  /*116f0*/  PRMT R35, R35, 0x3340, R1 ;  /* 0x0000334023237816 */ /* 0x000fe40000000001 */
[----:B------:R-:W-:Y:S02]  /*11700*/  PRMT R33, R17, 0x5410, R33 ;  /* 0x0000541011217816 */ /* 0x000fe40000000021 */
[----:B------:R-:W-:-:S02]  /*11710*/  PRMT R35, R14, 0x5410, R35 ;  /* 0x000054100e237816 */ /* 0x000fc40000000023 */
[--C-:B------:R-:W-:Y:S02]  /*11720*/  PRMT R17, R15, 0x5210, R12.reuse ;  /* 0x000052100f117816 */ /* 0x100fe4000000000c */
[----:B------:R-:W-:Y:S02]  /*11730*/  PRMT R19, R19, 0x5210, R13 ;  /* 0x0000521013137816 */ /* 0x000fe4000000000d */
[----:B---3--:R-:W-:Y:S02]  /*11740*/  PRMT R16, R44, 0x4210, R12 ;  /* 0x000042102c107816 */ /* 0x008fe4000000000c */
[----:B------:R-:W3:Y:S01]  /*11750*/  LDL.LU R44, [R1+0x10] ;  /* 0x00001000012c7983 */ /* 0x000ee20000300800 */
[----:B-----5:R-:W-:-:S03]  /*11760*/  LOP3.LUT R22, R61, 0xffff, RZ, 0xc0, !PT ;  /* 0x0000ffff3d167812 */ /* 0x020fc600078ec0ff */
[----:B------:R-:W5:Y:S01]  /*11770*/  LDL.LU R61, [R1+0x34] ;  /* 0x00003400013d7983 */ /* 0x000f620000300800 */
[----:B----4-:R-:W-:-:S03]  /*11780*/  LOP3.LUT R26, R60, 0xffff, RZ, 0xc0, !PT ;  /* 0x0000ffff3c1a7812 */ /* 0x010fc600078ec0ff */
[----:B------:R-:W4:Y:S01]  /*11790*/  LDL.LU R60, [R1+0x38] ;  /* 0x00003800013c7983 */ /* 0x000f220000300800 */
[--C-:B------:R-:W-:Y:S02]  /*117a0*/  PRMT R21, R21, 0x5210, R22.reuse ;  /* 0x0000521015157816 */ /* 0x100fe40000000016 */
[----:B--2---:R-:W-:Y:S02]  /*117b0*/  PRMT R20, R59, 0x4210, R22 ;  /* 0x000042103b147816 */ /* 0x004fe40000000016 */
[----:B------:R-:W2:Y:S01]  /*117c0*/  LDL.LU R59, [R1+0x28] ;  /* 0x00002800013b7983 */ /* 0x000ea20000300800 */
[----:B------:R-:W-:-:S03]  /*117d0*/  PRMT R22, R58, 0x4210, R26 ;  /* 0x000042103a167816 */ /* 0x000fc6000000001a */
[----:B------:R-:W2:Y:S04]  /*117e0*/  LDL.LU R58, [R1+0x24] ;  /* 0x00002400013a7983 */ /* 0x000ea80000300800 */
[----:B------:R-:W-:Y:S01]  /*117f0*/  STSM.16.M88.4 [R0], R4 ;  /* 0x0000000400007844 */ /* 0x000fe20000000200 */
[----:B------:R-:W-:Y:S06]  /*11800*/  BAR.SYNC.DEFER_BLOCKING 0x0 ;  /* 0x0000000000007b1d */ /* 0x000fec0000010000 */
[----:B------:R-:W-:Y:S02]  /*11810*/  LDS.128 R4, [R38+UR7] ;  /* 0x0000000726047984 */ /* 0x000fe40008000c00 */
[----:B------:R-:W-:Y:S06]  /*11820*/  BAR.SYNC.DEFER_BLOCKING 0x0 ;  /* 0x0000000000007b1d */ /* 0x000fec0000010000 */
[----:B------:R-:W-:Y:S02]  /*11830*/  STSM.16.M88.4 [R0], R8 ;  /* 0x0000000800007844 */ /* 0x000fe40000000200 */
[----:B------:R-:W-:Y:S06]  /*11840*/  BAR.SYNC.DEFER_BLOCKING 0x0 ;  /* 0x0000000000007b1d */ /* 0x000fec0000010000 */
[----:B------:R-:W1:Y:S02]  /*11850*/  LDS.128 R12, [R38+UR7] ;  /* 0x00000007260c7984 */ /* 0x000e640008000c00 */
[----:B------:R-:W-:Y:S06]  /*11860*/  BAR.SYNC.DEFER_BLOCKING 0x0 ;  /* 0x0000000000007b1d */ /* 0x000fec0000010000 */
[----:B------:R-:W-:Y:S02]  /*11870*/  STSM.16.M88.4 [R0], R16 ;  /* 0x0000001000007844 */ /* 0x000fe40000000200 */
[----:B------:R-:W-:Y:S01]  /*11880*/  BAR.SYNC.DEFER_BLOCKING 0x0 ;  /* 0x0000000000007b1d */ /* 0x000fe20000010000 */
[----:B------:R-:W-:-:S05]  /*11890*/  PRMT R23, R23, 0x5210, R26 ;  /* 0x0000521017177816 */ /* 0x000fca000000001a */
[----:B------:R-:W0:Y:S02]  /*118a0*/  LDS.128 R8, [R38+UR7] ;  /* 0x0000000726087984 */ /* 0x000e240008000c00 */
[----:B------:R-:W-:Y:S06]  /*118b0*/  BAR.SYNC.DEFER_BLOCKING 0x0 ;  /* 0x0000000000007b1d */ /* 0x000fec0000010000 */
[----:B------:R-:W-:Y:S02]  /*118c0*/  STSM.16.M88.4 [R0], R20 ;  /* 0x0000001400007844 */ /* 0x000fe40000000200 */
[----:B------:R-:W-:Y:S01]  /*118d0*/  BAR.SYNC.DEFER_BLOCKING 0x0 ;  /* 0x0000000000007b1d */ /* 0x000fe20000010000 */
[----:B------:R-:W-:-:S02]  /*118e0*/  SHF.R.U32.HI R49, RZ, 0x8, R49 ;  /* 0x00000008ff317819 */ /* 0x000fc40000011631 */
[----:B------:R-:W-:Y:S02]  /*118f0*/  SHF.R.U32.HI R51, RZ, 0x8, R51 ;  /* 0x00000008ff337819 */ /* 0x000fe40000011633 */
[----:B------:R-:W-:Y:S02]  /*11900*/  SHF.R.U32.HI R53, RZ, 0x8, R53 ;  /* 0x00000008ff357819 */ /* 0x000fe40000011635 */
[----:B------:R-:W-:Y:S02]  /*11910*/  LOP3.LUT R27, R51, 0xffff, RZ, 0xc0, !PT ;  /* 0x0000ffff331b7812 */ /* 0x000fe400078ec0ff */
[----:B------:R-:W-:Y:S02]  /*11920*/  LOP3.LUT R49, R49, 0xffff, RZ, 0xc0, !PT ;  /* 0x0000ffff31317812 */ /* 0x000fe400078ec0ff */
[----:B------:R-:W-:Y:S02]  /*11930*/  LOP3.LUT R28, R53, 0xffff, RZ, 0xc0, !PT ;  /* 0x0000ffff351c7812 */ /* 0x000fe400078ec0ff */
[----:B------:R-:W-:Y:S01]  /*11940*/  PRMT R27, R49, 0x3340, R27 ;  /* 0x00003340311b7816 */ /* 0x000fe2000000001b */
[----:B------:R-:W0:Y:S01]  /*11950*/  LDS.128 R16, [R38+UR7] ;  /* 0x0000000726107984 */ /* 0x000e220008000c00 */
[----:B------:R-:W-:-:S02]  /*11960*/  PRMT R28, R28, 0x3340, R1 ;  /* 0x000033401c1c7816 */ /* 0x000fc40000000001 */
[----:B------:R-:W-:Y:S02]  /*11970*/  PRMT R30, R30, 0x3340, R1 ;  /* 0x000033401e1e7816 */ /* 0x000fe40000000001 */
[----:B------:R-:W-:Y:S02]  /*11980*/  PRMT R3, R27, 0x5410, R28 ;  /* 0x000054101b037816 */ /* 0x000fe4000000001c */
[----:B------:R-:W-:Y:S02]  /*11990*/  LOP3.LUT R26, R42, 0xffff, RZ, 0xc0, !PT ;  /* 0x0000ffff2a1a7812 */ /* 0x000fe400078ec0ff */
[----:B------:R-:W-:Y:S02]  /*119a0*/  LOP3.LUT R27, R47, 0xffff, RZ, 0xc0, !PT ;  /* 0x0000ffff2f1b7812 */ /* 0x000fe400078ec0ff */
[----:B------:R-:W-:Y:S02]  /*119b0*/  PRMT R25, R25, 0x5410, R30 ;  /* 0x0000541019197816 */ /* 0x000fe4000000001e */
[----:B------:R-:W-:-:S02]  /*119c0*/  PRMT R28, R39, 0x4210, R26 ;  /* 0x00004210271c7816 */ /* 0x000fc4000000001a */
[----:B------:R-:W-:Y:S02]  /*119d0*/  PRMT R29, R29, 0x5210, R26 ;  /* 0x000052101d1d7816 */ /* 0x000fe4000000001a */
[--C-:B------:R-:W-:Y:S02]  /*119e0*/  PRMT R30, R40, 0x4210, R27.reuse ;  /* 0x00004210281e7816 */ /* 0x100fe4000000001b */
[----:B------:R-:W-:Y:S01]  /*119f0*/  PRMT R31, R31, 0x5210, R27 ;  /* 0x000052101f1f7816 */ /* 0x000fe2000000001b */
[----:B------:R-:W-:Y:S06]  /*11a00*/  BAR.SYNC.DEFER_BLOCKING 0x0 ;  /* 0x0000000000007b1d */ /* 0x000fec0000010000 */
[----:B------:R0:W-:Y:S02]  /*11a10*/  STSM.16.M88.4 [R0], R28 ;  /* 0x0000001c00007844 */ /* 0x0001e40000000200 */
[----:B------:R-:W-:Y:S01]  /*11a20*/  BAR.SYNC.DEFER_BLOCKING 0x0 ;  /* 0x0000000000007b1d */ /* 0x000fe20000010000 */
[----:B------:R-:W-:-:S02]  /*11a30*/  SHF.R.U32.HI R48, RZ, 0x8, R48 ;  /* 0x00000008ff307819 */ /* 0x000fc40000011630 */
[----:B------:R-:W-:Y:S02]  /*11a40*/  SHF.R.U32.HI R50, RZ, 0x8, R50 ;  /* 0x00000008ff327819 */ /* 0x000fe40000011632 */
[----:B------:R-:W-:Y:S02]  /*11a50*/  SHF.R.U32.HI R52, RZ, 0x8, R52 ;  /* 0x00000008ff347819 */ /* 0x000fe40000011634 */
[----:B------:R-:W-:Y:S02]  /*11a60*/  LOP3.LUT R32, R50, 0xffff, RZ, 0xc0, !PT ;  /* 0x0000ffff32207812 */ /* 0x000fe400078ec0ff */
[----:B------:R-:W-:Y:S01]  /*11a70*/  LOP3.LUT R48, R48, 0xffff, RZ, 0xc0, !PT ;  /* 0x0000ffff30307812 */ /* 0x000fe200078ec0ff */
[----:B------:R-:W0:Y:S01]  /*11a80*/  LDC R50, c[0x0][0x3e8] ;  /* 0x0000fa00ff327b82 */ /* 0x000e220000000800 */
[----:B------:R-:W-:Y:S01]  /*11a90*/  LOP3.LUT R34, R52, 0xffff, RZ, 0xc0, !PT ;  /* 0x0000ffff34227812 */ /* 0x000fe200078ec0ff */
[----:B------:R-:W-:Y:S01]  /*11aa0*/  LDS.128 R20, [R38+UR7] ;  /* 0x0000000726147984 */ /* 0x000fe20008000c00 */
[----:B------:R-:W-:-:S02]  /*11ab0*/  PRMT R32, R48, 0x3340, R32 ;  /* 0x0000334030207816 */ /* 0x000fc40000000020 */
[----:B------:R-:W-:Y:S02]  /*11ac0*/  PRMT R34, R34, 0x3340, R1 ;  /* 0x0000334022227816 */ /* 0x000fe40000000001 */
[----:B------:R-:W-:Y:S02]  /*11ad0*/  LOP3.LUT R26, R45, 0xffff, RZ, 0xc0, !PT ;  /* 0x0000ffff2d1a7812 */ /* 0x000fe400078ec0ff */
[----:B------:R-:W-:Y:S02]  /*11ae0*/  LOP3.LUT R36, R46, 0xffff, RZ, 0xc0, !PT ;  /* 0x0000ffff2e247812 */ /* 0x000fe400078ec0ff */
[----:B------:R-:W-:Y:S02]  /*11af0*/  PRMT R24, R32, 0x5410, R34 ;  /* 0x0000541020187816 */ /* 0x000fe40000000022 */
[--C-:B------:R-:W-:Y:S02]  /*11b00*/  PRMT R32, R41, 0x4210, R26.reuse ;  /* 0x0000421029207816 */ /* 0x100fe4000000001a */
[----:B------:R-:W-:-:S02]  /*11b10*/  PRMT R33, R33, 0x5210, R26 ;  /* 0x0000521021217816 */ /* 0x000fc4000000001a */
[--C-:B---3--:R-:W-:Y:S02]  /*11b20*/  PRMT R34, R44, 0x4210, R36.reuse ;  /* 0x000042102c227816 */ /* 0x108fe40000000024 */
[----:B------:R-:W-:Y:S01]  /*11b30*/  PRMT R35, R35, 0x5210, R36 ;  /* 0x0000521023237816 */ /* 0x000fe20000000024 */
[----:B------:R-:W-:Y:S01]  /*11b40*/  BAR.SYNC.DEFER_BLOCKING 0x0 ;  /* 0x0000000000007b1d */ /* 0x000fe20000010000 */
[----:B-----5:R-:W-:Y:S02]  /*11b50*/  LOP3.LUT R26, R61, 0xffff, RZ, 0xc0, !PT ;  /* 0x0000ffff3d1a7812 */ /* 0x020fe400078ec0ff */
[----:B----4-:R-:W-:Y:S02]  /*11b60*/  LOP3.LUT R27, R60, 0xffff, RZ, 0xc0, !PT ;  /* 0x0000ffff3c1b7812 */ /* 0x010fe400078ec0ff */
[--C-:B0-----:R-:W-:Y:S01]  /*11b70*/  PRMT R28, R54, 0x4210, R26.reuse ;  /* 0x00004210361c7816 */ /* 0x101fe2000000001a */
[----:B------:R0:W-:Y:S01]  /*11b80*/  STSM.16.M88.4 [R0], R32 ;  /* 0x0000002000007844 */ /* 0x0001e20000000200 */
[----:B------:R-:W-:-:S02]  /*11b90*/  PRMT R29, R25, 0x5210, R26 ;  /* 0x00005210191d7816 */ /* 0x000fc4000000001a */
[----:B--2---:R-:W-:Y:S02]  /*11ba0*/  LOP3.LUT R25, R59, 0xffff, RZ, 0xc0, !PT ;  /* 0x0000ffff3b197812 */ /* 0x004fe400078ec0ff */
[----:B------:R-:W-:Y:S02]  /*11bb0*/  LOP3.LUT R26, R58, 0xffff, RZ, 0xc0, !PT ;  /* 0x0000ffff3a1a7812 */ /* 0x000fe400078ec0ff */
[--C-:B------:R-:W-:Y:S02]  /*11bc0*/  PRMT R30, R55, 0x4210, R27.reuse ;  /* 0x00004210371e7816 */ /* 0x100fe4000000001b */
[----:B------:R-:W-:Y:S01]  /*11bd0*/  PRMT R31, R2, 0x5210, R27 ;  /* 0x00005210021f7816 */ /* 0x000fe2000000001b */
[----:B------:R-:W-:Y:S01]  /*11be0*/  BAR.SYNC.DEFER_BLOCKING 0x0 ;  /* 0x0000000000007b1d */ /* 0x000fe20000010000 */
[--C-:B0-----:R-:W-:Y:S02]  /*11bf0*/  PRMT R32, R56, 0x4210, R25.reuse ;  /* 0x0000421038207816 */ /* 0x101fe40000000019 */
[----:B------:R-:W-:-:S02]  /*11c00*/  PRMT R33, R24, 0x5210, R25 ;  /* 0x0000521018217816 */ /* 0x000fc40000000019 */
[--C-:B------:R-:W-:Y:S02]  /*11c10*/  PRMT R34, R57, 0x4210, R26.reuse ;  /* 0x0000421039227816 */ /* 0x100fe4000000001a */
[----:B------:R-:W-:Y:S01]  /*11c20*/  PRMT R35, R3, 0x5210, R26 ;  /* 0x0000521003237816 */ /* 0x000fe2000000001a */
[----:B------:R-:W0:Y:S01]  /*11c30*/  LDC.64 R56, c[0x0][0x398] ;  /* 0x0000e600ff387b82 */ /* 0x000e220000000a00 */
[----:B------:R-:W2:Y:S07]  /*11c40*/  LDS.128 R24, [R38+UR7] ;  /* 0x0000000726187984 */ /* 0x000eae0008000c00 */
[----:B------:R-:W-:Y:S06]  /*11c50*/  BAR.SYNC.DEFER_BLOCKING 0x0 ;  /* 0x0000000000007b1d */ /* 0x000fec0000010000 */
[----:B------:R-:W-:Y:S02]  /*11c60*/  STSM.16.M88.4 [R0], R28 ;  /* 0x0000001c00007844 */ /* 0x000fe40000000200 */
[----:B------:R-:W-:Y:S06]  /*11c70*/  BAR.SYNC.DEFER_BLOCKING 0x0 ;  /* 0x0000000000007b1d */ /* 0x000fec0000010000 */
[----:B------:R-:W3:Y:S02]  /*11c80*/  LDS.128 R28, [R38+UR7] ;  /* 0x00000007261c7984 */ /* 0x000ee40008000c00 */
[----:B------:R-:W-:Y:S01]  /*11c90*/  BAR.SYNC.DEFER_BLOCKING 0x0 ;  /* 0x0000000000007b1d */ /* 0x000fe20000010000 */
[----:B-1----:R-:W-:-:S02]  /*11ca0*/  PRMT R59, R12, 0x7771, RZ ;  /* 0x000077710c3b7816 */ /* 0x002fc400000000ff */
[C---:B------:R-:W-:Y:S02]  /*11cb0*/  PRMT R53, R12.reuse, 0x7770, RZ ;  /* 0x000077700c357816 */ /* 0x040fe400000000ff */
[C---:B------:R-:W-:Y:S02]  /*11cc0*/  PRMT R60, R13.reuse, 0x7771, RZ ;  /* 0x000077710d3c7816 */ /* 0x040fe400000000ff */
[C---:B------:R-:W-:Y:S01]  /*11cd0*/  PRMT R54, R13.reuse, 0x7770, RZ ;  /* 0x000077700d367816 */ /* 0x040fe200000000ff */
[----:B------:R1:W-:Y:S02]  /*11ce0*/  STSM.16.M88.4 [R0], R32 ;  /* 0x0000002000007844 */ /* 0x0003e40000000200 */
[C---:B-1----:R-:W-:Y:S02]  /*11cf0*/  PRMT R34, R12.reuse, 0x7773, RZ ;  /* 0x000077730c227816 */ /* 0x042fe400000000ff */
[----:B------:R-:W-:Y:S02]  /*11d00*/  PRMT R0, R12, 0x7772, RZ ;  /* 0x000077720c007816 */ /* 0x000fe400000000ff */
[C---:B------:R-:W-:Y:S01]  /*11d10*/  PRMT R12, R13.reuse, 0x7773, RZ ;  /* 0x000077730d0c7816 */ /* 0x040fe200000000ff */
[----:B------:R-:W-:Y:S04]  /*11d20*/  STL [R1+0x14], R34 ;  /* 0x0000142201007387 */ /* 0x000fe80000100800 */
[----:B------:R1:W-:Y:S04]  /*11d30*/  STL [R1+0x4], R0 ;  /* 0x0000040001007387 */ /* 0x0003e80000100800 */
[----:B------:R4:W-:Y:S01]  /*11d40*/  STL [R1+0x18], R12 ;  /* 0x0000180c01007387 */ /* 0x0009e20000100800 */
[----:B-1----:R-:W-:-:S02]  /*11d50*/  PRMT R0, R13, 0x7772, RZ ;  /* 0x000077720d007816 */ /* 0x002fc400000000ff */
[C---:B------:R-:W-:Y:S02]  /*11d60*/  PRMT R13, R14.reuse, 0x7773, RZ ;  /* 0x000077730e0d7816 */ /* 0x040fe400000000ff */
[C---:B----4-:R-:W-:Y:S01]  /*11d70*/  PRMT R12, R14.reuse, 0x7772, RZ ;  /* 0x000077720e0c7816 */ /* 0x050fe200000000ff */
[----:B------:R1:W-:Y:S04]  /*11d80*/  STL [R1+0x8], R0 ;  /* 0x0000080001007387 */ /* 0x0003e80000100800 */
[----:B------:R-:W-:Y:S01]  /*11d90*/  STL [R1+0x20], R13 ;  /* 0x0000200d01007387 */ /* 0x000fe20000100800 */
[----:B-1----:R-:W-:-:S03]  /*11da0*/  PRMT R0, R14, 0x7771, RZ ;  /* 0x000077710e007816 */ /* 0x002fc600000000ff */
[----:B------:R1:W-:Y:S04]  /*11db0*/  STL [R1+0x10], R12 ;  /* 0x0000100c01007387 */ /* 0x0003e80000100800 */
[----:B------:R4:W-:Y:S01]  /*11dc0*/  STL [R1], R0 ;  /* 0x0000000001007387 */ /* 0x0009e20000100800 */
[C---:B-1----:R-:W-:Y:S02]  /*11dd0*/  PRMT R12, R15.reuse, 0x7773, RZ ;  /* 0x000077730f0c7816 */ /* 0x042fe400000000ff */
[----:B----4-:R-:W-:-:S03]  /*11de0*/  PRMT R0, R15, 0x7772, RZ ;  /* 0x000077720f007816 */ /* 0x010fc600000000ff */
[----:B------:R-:W-:Y:S04]  /*11df0*/  STL [R1+0x1c], R12 ;  /* 0x00001c0c01007387 */ /* 0x000fe80000100800 */
[----:B------:R1:W-:Y:S01]  /*11e00*/  STL [R1+0xc], R0 ;  /* 0x00000c0001007387 */ /* 0x0003e20000100800 */
[C---:B------:R-:W-:Y:S02]  /*11e10*/  PRMT R13, R8.reuse, 0x7772, RZ ;  /* 0x00007772080d7816 */ /* 0x040fe400000000ff */
[C---:B-1----:R-:W-:Y:S02]  /*11e20*/  PRMT R0, R8.reuse, 0x7773, RZ ;  /* 0x0000777308007816 */ /* 0x042fe400000000ff */
[----:B------:R-:W-:-:S03]  /*11e30*/  PRMT R12, R8, 0x7771, RZ ;  /* 0x00007771080c7816 */ /* 0x000fc600000000ff */
[----:B------:R1:W-:Y:S04]  /*11e40*/  STL [R1+0x54], R0 ;  /* 0x0000540001007387 */ /* 0x0003e80000100800 */
[----:B------:R-:W-:Y:S01]  /*11e50*/  STL [R1+0x44], R13 ;  /* 0x0000440d01007387 */ /* 0x000fe20000100800 */
[----:B-1----:R-:W-:Y:S02]  /*11e60*/  PRMT R0, R8, 0x7770, RZ ;  /* 0x0000777008007816 */ /* 0x002fe400000000ff */
[C---:B------:R-:W-:Y:S01]  /*11e70*/  PRMT R8, R9.reuse, 0x7773, RZ ;  /* 0x0000777309087816 */ /* 0x040fe200000000ff */
[----:B------:R1:W-:Y:S04]  /*11e80*/  STL [R1+0x34], R12 ;  /* 0x0000340c01007387 */ /* 0x0003e80000100800 */
[----:B------:R4:W-:Y:S04]  /*11e90*/  STL [R1+0x24], R0 ;  /* 0x0000240001007387 */ /* 0x0009e80000100800 */
[----:B------:R5:W-:Y:S01]  /*11ea0*/  STL [R1+0x58], R8 ;  /* 0x0000580801007387 */ /* 0x000be20000100800 */
[----:B-1----:R-:W-:-:S02]  /*11eb0*/  PRMT R12, R9, 0x7772, RZ ;  /* 0x00007772090c7816 */ /* 0x002fc400000000ff */
[----:B----4-:R-:W-:-:S03]  /*11ec0*/  PRMT R0, R9, 0x7771, RZ ;  /* 0x0000777109007816 */ /* 0x010fc600000000ff */
[----:B------:R-:W-:Y:S01]  /*11ed0*/  STL [R1+0x48], R12 ;  /* 0x0000480c01007387 */ /* 0x000fe20000100800 */
[----:B-----5:R-:W-:-:S03]  /*11ee0*/  PRMT R8, R9, 0x7770, RZ ;  /* 0x0000777009087816 */ /* 0x020fc600000000ff */
[----:B------:R1:W-:Y:S01]  /*11ef0*/  STL [R1+0x38], R0 ;  /* 0x0000380001007387 */ /* 0x0003e20000100800 */
[----:B------:R-:W-:-:S03]  /*11f00*/  PRMT R9, R10, 0x7773, RZ ;  /* 0x000077730a097816 */ /* 0x000fc600000000ff */
[----:B------:R4:W-:Y:S01]  /*11f10*/  STL [R1+0x28], R8 ;  /* 0x0000280801007387 */ /* 0x0009e20000100800 */
[----:B-1----:R-:W-:-:S03]  /*11f20*/  PRMT R0, R10, 0x7772, RZ ;  /* 0x000077720a007816 */ /* 0x002fc600000000ff */
[----:B------:R1:W-:Y:S01]  /*11f30*/  STL [R1+0x60], R9 ;  /* 0x0000600901007387 */ /* 0x0003e20000100800 */
[----:B----4-:R-:W-:-:S03]  /*11f40*/  PRMT R8, R10, 0x7771, RZ ;  /* 0x000077710a087816 */ /* 0x010fc600000000ff */
[----:B------:R4:W-:Y:S04]  /*11f50*/  STL [R1+0x50], R0 ;  /* 0x0000500001007387 */ /* 0x0009e80000100800 */
[----:B------:R5:W-:Y:S01]  /*11f60*/  STL [R1+0x40], R8 ;  /* 0x0000400801007387 */ /* 0x000be20000100800 */
[C---:B-1----:R-:W-:Y:S02]  /*11f70*/  PRMT R9, R11.reuse, 0x7773, RZ ;  /* 0x000077730b097816 */ /* 0x042fe400000000ff */
[----:B----4-:R-:W-:Y:S02]  /*11f80*/  PRMT R0, R10, 0x7770, RZ ;  /* 0x000077700a007816 */ /* 0x010fe400000000ff */
[----:B-----5:R-:W-:-:S03]  /*11f90*/  PRMT R8, R11, 0x7772, RZ ;  /* 0x000077720b087816 */ /* 0x020fc600000000ff */
[----:B------:R-:W-:Y:S04]  /*11fa0*/  STL [R1+0x30], R0 ;  /* 0x0000300001007387 */ /* 0x000fe80000100800 */
[----:B------:R1:W-:Y:S04]  /*11fb0*/  STL [R1+0x5c], R9 ;  /* 0x00005c0901007387 */ /* 0x0003e80000100800 */
[----:B------:R4:W-:Y:S01]  /*11fc0*/  STL [R1+0x4c], R8 ;  /* 0x00004c0801007387 */ /* 0x0009e20000100800 */
[C---:B-1----:R-:W-:Y:S02]  /*11fd0*/  PRMT R9, R11.reuse, 0x7771, RZ ;  /* 0x000077710b097816 */ /* 0x042fe400000000ff */
[----:B----4-:R-:W-:Y:S01]  /*11fe0*/  PRMT R8, R11, 0x7770, RZ ;  /* 0x000077700b087816 */ /* 0x010fe200000000ff */
[----:B------:R-:W1:Y:S02]  /*11ff0*/  S2R R38, SR_CTAID.X ;  /* 0x0000000000267919 */ /* 0x000e640000002500 */
[----:B------:R-:W-:Y:S04]  /*12000*/  STL [R1+0x3c], R9 ;  /* 0x00003c0901007387 */ /* 0x000fe80000100800 */
[----:B------:R4:W-:Y:S01]  /*12010*/  STL [R1+0x2c], R8 ;  /* 0x00002c0801007387 */ /* 0x0009e20000100800 */
[----:B------:R-:W-:-:S02]  /*12020*/  PRMT R10, R16, 0x7772, RZ ;  /* 0x00007772100a7816 */ /* 0x000fc400000000ff */
[C---:B----4-:R-:W-:Y:S02]  /*12030*/  PRMT R8, R16.reuse, 0x7773, RZ ;  /* 0x0000777310087816 */ /* 0x050fe400000000ff */
[----:B------:R-:W-:-:S03]  /*12040*/  PRMT R9, R16, 0x7771, RZ ;  /* 0x0000777110097816 */ /* 0x000fc600000000ff */
[----:B------:R4:W-:Y:S04]  /*12050*/  STL [R1+0x94], R8 ;  /* 0x0000940801007387 */ /* 0x0009e80000100800 */
[----:B------:R5:W-:Y:S01]  /*12060*/  STL [R1+0x84], R10 ;  /* 0x0000840a01007387 */ /* 0x000be20000100800 */
[----:B----4-:R-:W-:-:S03]  /*12070*/  PRMT R8, R16, 0x7770, RZ ;  /* 0x0000777010087816 */ /* 0x010fc600000000ff */
[----:B------:R4:W-:Y:S01]  /*12080*/  STL [R1+0x78], R9 ;  /* 0x0000780901007387 */ /* 0x0009e20000100800 */
[----:B-----5:R-:W-:-:S03]  /*12090*/  PRMT R10, R17, 0x7773, RZ ;  /* 0x00007773110a7816 */ /* 0x020fc600000000ff */
[----:B------:R5:W-:Y:S01]  /*120a0*/  STL [R1+0x64], R8 ;  /* 0x0000640801007387 */ /* 0x000be20000100800 */
[----:B----4-:R-:W-:-:S03]  /*120b0*/  PRMT R9, R17, 0x7772, RZ ;  /* 0x0000777211097816 */ /* 0x010fc600000000ff */
[----:B------:R4:W-:Y:S01]  /*120c0*/  STL [R1+0x9c], R10 ;  /* 0x00009c0a01007387 */ /* 0x0009e20000100800 */
[----:B-----5:R-:W-:-:S03]  /*120d0*/  PRMT R8, R17, 0x7771, RZ ;  /* 0x0000777111087816 */ /* 0x020fc600000000ff */
[----:B------:R5:W-:Y:S04]  /*120e0*/  STL [R1+0x88], R9 ;  /* 0x0000880901007387 */ /* 0x000be80000100800 */
[----:B------:R0:W-:Y:S01]  /*120f0*/  STL [R1+0x74], R8 ;  /* 0x0000740801007387 */ /* 0x0001e20000100800 */
[----:B----4-:R-:W-:Y:S02]  /*12100*/  PRMT R10, R17, 0x7770, RZ ;  /* 0x00007770110a7816 */ /* 0x010fe400000000ff */
[----:B-----5:R-:W-:-:S03]  /*12110*/  PRMT R9, R18, 0x7773, RZ ;  /* 0x0000777312097816 */ /* 0x020fc600000000ff */
[----:B------:R4:W-:Y:S01]  /*12120*/  STL [R1+0x6c], R10 ;  /* 0x00006c0a01007387 */ /* 0x0009e20000100800 */
[----:B0-----:R-:W-:-:S03]  /*12130*/  PRMT R8, R18, 0x7772, RZ ;  /* 0x0000777212087816 */ /* 0x001fc600000000ff */
[----:B------:R0:W-:Y:S04]  /*12140*/  STL [R1+0x98], R9 ;  /* 0x0000980901007387 */ /* 0x0001e80000100800 */
[----:B------:R5:W-:Y:S01]  /*12150*/  STL [R1+0x90], R8 ;  /* 0x0000900801007387 */ /* 0x000be20000100800 */
[C---:B----4-:R-:W-:Y:S02]  /*12160*/  PRMT R10, R18.reuse, 0x7771, RZ ;  /* 0x00007771120a7816 */ /* 0x050fe400000000ff */
[----:B0-----:R-:W-:-:S03]  /*12170*/  PRMT R9, R18, 0x7770, RZ ;  /* 0x0000777012097816 */ /* 0x001fc600000000ff */
[----:B------:R0:W-:Y:S01]  /*12180*/  STL [R1+0x7c], R10 ;  /* 0x00007c0a01007387 */ /* 0x0001e20000100800 */
[----:B-----5:R-:W-:-:S03]  /*12190*/  PRMT R8, R19, 0x7773, RZ ;  /* 0x0000777313087816 */ /* 0x020fc600000000ff */
[----:B------:R4:W-:Y:S01]  /*121a0*/  STL [R1+0x68], R9 ;  /* 0x0000680901007387 */ /* 0x0009e20000100800 */
[----:B-1----:R-:W-:-:S03]  /*121b0*/  PRMT R0, R37, 0x6540, R38 ;  /* 0x0000654025007816 */ /* 0x002fc60000000026 */
[----:B------:R1:W-:Y:S01]  /*121c0*/  STL [R1+0xa0], R8 ;  /* 0x0000a00801007387 */ /* 0x0003e20000100800 */
[C---:B0-----:R-:W-:Y:S02]  /*121d0*/  PRMT R10, R19.reuse, 0x7772, RZ ;  /* 0x00007772130a7816 */ /* 0x041fe400000000ff */
[----:B------:R-:W-:Y:S02]  /*121e0*/  SHF.R.U32.HI R35, RZ, 0x8, R37 ;  /* 0x00000008ff237819 */ /* 0x000fe40000011625 */
[C---:B----4-:R-:W-:Y:S02]  /*121f0*/  PRMT R9, R19.reuse, 0x7771, RZ ;  /* 0x0000777113097816 */ /* 0x050fe400000000ff */
[C---:B--2---:R-:W-:Y:S02]  /*12200*/  PRMT R38, R24.reuse, 0x7773, RZ ;  /* 0x0000777318267816 */ /* 0x044fe400000000ff */
[----:B-1----:R-:W-:Y:S01]  /*12210*/  PRMT R8, R19, 0x7770, RZ ;  /* 0x0000777013087816 */ /* 0x002fe200000000ff */
[----:B------:R-:W-:Y:S01]  /*12220*/  STL [R1+0x8c], R10 ;  /* 0x00008c0a01007387 */ /* 0x000fe20000100800 */
[----:B------:R-:W-:-:S02]  /*12230*/  PRMT R37, R24, 0x7772, RZ ;  /* 0x0000777218257816 */ /* 0x000fc400000000ff */
[----:B------:R-:W-:Y:S01]  /*12240*/  PRMT R39, R25, 0x7773, RZ ;  /* 0x0000777319277816 */ /* 0x000fe200000000ff */
[----:B------:R-:W-:Y:S01]  /*12250*/  STL [R1+0x80], R9 ;  /* 0x0000800901007387 */ /* 0x000fe20000100800 */
[----:B------:R-:W-:-:S03]  /*12260*/  PRMT R36, R24, 0x7771, RZ ;  /* 0x0000777118247816 */ /* 0x000fc600000000ff */
[----:B------:R-:W-:Y:S04]  /*12270*/  STL [R1+0x70], R8 ;  /* 0x0000700801007387 */ /* 0x000fe80000100800 */
[----:B------:R0:W-:Y:S04]  /*12280*/  STL [R1+0x100], R38 ;  /* 0x0001002601007387 */ /* 0x0001e80000100800 */
[----:B------:R1:W-:Y:S04]  /*12290*/  STL [R1+0xf0], R37 ;  /* 0x0000f02501007387 */ /* 0x0003e80000100800 */
[----:B------:R2:W-:Y:S01]  /*122a0*/  STL [R1+0xfc], R39 ;  /* 0x0000fc2701007387 */ /* 0x0005e20000100800 */
[----:B0-----:R-:W-:-:S02]  /*122b0*/  PRMT R38, R24, 0x7770, RZ ;  /* 0x0000777018267816 */ /* 0x001fc400000000ff */
[C---:B------:R-:W-:Y:S02]  /*122c0*/  PRMT R24, R25.reuse, 0x7772, RZ ;  /* 0x0000777219187816 */ /* 0x040fe400000000ff */
[C---:B-1----:R-:W-:Y:S02]  /*122d0*/  PRMT R37, R25.reuse, 0x7771, RZ ;  /* 0x0000777119257816 */ /* 0x042fe400000000ff */
[----:B--2---:R-:W-:Y:S02]  /*122e0*/  PRMT R39, R25, 0x7770, RZ ;  /* 0x0000777019277816 */ /* 0x004fe400000000ff */
[C---:B------:R-:W-:Y:S01]  /*122f0*/  PRMT R25, R26.reuse, 0x7773, RZ ;  /* 0x000077731a197816 */ /* 0x040fe200000000ff */
[----:B------:R0:W-:Y:S04]  /*12300*/  STL [R1+0xec], R24 ;  /* 0x0000ec1801007387 */ /* 0x0001e80000100800 */
[----:B------:R1:W-:Y:S01]  /*12310*/  STL [R1+0xf8], R25 ;  /* 0x0000f81901007387 */ /* 0x0003e20000100800 */
[----:B0-----:R-:W-:-:S02]  /*12320*/  PRMT R24, R26, 0x7772, RZ ;  /* 0x000077721a187816 */ /* 0x001fc400000000ff */
[----:B-1----:R-:W-:-:S03]  /*12330*/  PRMT R25, R27, 0x7773, RZ ;  /* 0x000077731b197816 */ /* 0x002fc600000000ff */
[----:B------:R0:W-:Y:S01]  /*12340*/  STL [R1+0xdc], R24 ;  /* 0x0000dc1801007387 */ /* 0x0001e20000100800 */
[C---:B------:R-:W-:Y:S02]  /*12350*/  PRMT R40, R26.reuse, 0x7771, RZ ;  /* 0x000077711a287816 */ /* 0x040fe400000000ff */
[----:B------:R-:W-:Y:S01]  /*12360*/  PRMT R41, R26, 0x7770, RZ ;  /* 0x000077701a297816 */ /* 0x000fe200000000ff */
[----:B------:R1:W-:Y:S01]  /*12370*/  STL [R1+0xf4], R25 ;  /* 0x0000f41901007387 */ /* 0x0003e20000100800 */
[C---:B---3--:R-:W-:Y:S02]  /*12380*/  PRMT R26, R28.reuse, 0x7772, RZ ;  /* 0x000077721c1a7816 */ /* 0x048fe400000000ff */
[----:B0-----:R-:W-:Y:S02]  /*12390*/  PRMT R24, R27, 0x7772, RZ ;  /* 0x000077721b187816 */ /* 0x001fe400000000ff */
[----:B-1----:R-:W-:-:S03]  /*123a0*/  PRMT R25, R28, 0x7773, RZ ;  /* 0x000077731c197816 */ /* 0x002fc600000000ff */
[----:B------:R-:W-:Y:S04]  /*123b0*/  STL [R1+0xc8], R24 ;  /* 0x0000c81801007387 */ /* 0x000fe80000100800 */
[----:B------:R0:W-:Y:S04]  /*123c0*/  STL [R1+0xe8], R25 ;  /* 0x0000e81901007387 */ /* 0x0001e80000100800 */
[----:B------:R1:W-:Y:S01]  /*123d0*/  STL [R1+0xe4], R26 ;  /* 0x0000e41a01007387 */ /* 0x0003e20000100800 */
[C---:B0-----:R-:W-:Y:S02]  /*123e0*/  PRMT R25, R28.reuse, 0x7771, RZ ;  /* 0x000077711c197816 */ /* 0x041fe400000000ff */
[----:B-1----:R-:W-:-:S03]  /*123f0*/  PRMT R26, R28, 0x7770, RZ ;  /* 0x000077701c1a7816 */ /* 0x002fc600000000ff */
[----:B------:R0:W-:Y:S01]  /*12400*/  STL [R1+0xe0], R25 ;  /* 0x0000e01901007387 */ /* 0x0001e20000100800 */
[----:B------:R-:W-:-:S03]  /*12410*/  PRMT R28, R29, 0x7773, RZ ;  /* 0x000077731d1c7816 */ /* 0x000fc600000000ff */
[----:B------:R1:W-:Y:S01]  /*12420*/  STL [R1+0xcc], R26 ;  /* 0x0000cc1a01007387 */ /* 0x0003e20000100800 */
[----:B------:R-:W-:Y:S01]  /*12430*/  UIMAD UR4, UR8, UR4, URZ ;  /* 0x00000004080472a4 */ /* 0x000fe2000f8e02ff */
[----:B------:R-:W-:Y:S01]  /*12440*/  IMAD R0, R0, UR5, RZ ;  /* 0x0000000500007c24 */ /* 0x000fe2000f8e02ff */
[C---:B0-----:R-:W-:Y:S01]  /*12450*/  PRMT R25, R29.reuse, 0x7772, RZ ;  /* 0x000077721d197816 */ /* 0x041fe200000000ff */
[----:B------:R0:W-:Y:S01]  /*12460*/  STL [R1+0xd8], R28 ;  /* 0x0000d81c01007387 */ /* 0x0001e20000100800 */
[----:B-1----:R-:W-:-:S03]  /*12470*/  PRMT R26, R29, 0x7771, RZ ;  /* 0x000077711d1a7816 */ /* 0x002fc600000000ff */
[----:B------:R1:W-:Y:S01]  /*12480*/  STL [R1+0xd4], R25 ;  /* 0x0000d41901007387 */ /* 0x0003e20000100800 */
[----:B------:R-:W-:Y:S01]  /*12490*/  SGXT.U32 R35, R35, 0x1 ;  /* 0x000000012323781a */ /* 0x000fe20000000000 */
[----:B------:R-:W-:Y:S02]  /*124a0*/  USHF.R.S32.HI UR5, URZ, 0x1f, UR4 ;  /* 0x0000001fff057899 */ /* 0x000fe40008011404 */
[----:B------:R2:W-:Y:S01]  /*124b0*/  STL [R1+0xd0], R26 ;  /* 0x0000d01a01007387 */ /* 0x0005e20000100800 */
[----:B0-----:R-:W-:Y:S02]  /*124c0*/  PRMT R28, R29, 0x7770, RZ ;  /* 0x000077701d1c7816 */ /* 0x001fe400000000ff */
[----:B-1----:R-:W-:-:S03]  /*124d0*/  PRMT R25, R30, 0x7773, RZ ;  /* 0x000077731e197816 */ /* 0x002fc600000000ff */
[----:B------:R0:W-:Y:S01]  /*124e0*/  STL [R1+0xb8], R28 ;  /* 0x0000b81c01007387 */ /* 0x0001e20000100800 */
[----:B------:R-:W-:Y:S01]  /*124f0*/  IADD3 R56, P2, P3, R0, UR4, R56 ;  /* 0x0000000400387c10 */ /* 0x000fe2000fb5e038 */
[----:B------:R-:W-:Y:S01]  /*12500*/  IMAD R35, R35, R50, RZ ;  /* 0x0000003223237224 */ /* 0x000fe200078e02ff */
[C---:B--2---:R-:W-:Y:S01]  /*12510*/  PRMT R26, R30.reuse, 0x7772, RZ ;  /* 0x000077721e1a7816 */ /* 0x044fe200000000ff */
[----:B------:R1:W-:Y:S01]  /*12520*/  STL [R1+0xc4], R25 ;  /* 0x0000c41901007387 */ /* 0x0003e20000100800 */
[----:B------:R-:W-:Y:S01]  /*12530*/  SHF.R.S32.HI R0, RZ, 0x1f, R0 ;  /* 0x0000001fff007819 */ /* 0x000fe20000011400 */
[----:B------:R-:W2:Y:S02]  /*12540*/  LDCU UR4, c[0x0][0x3ec] ;  /* 0x00007d80ff0477ac */ /* 0x000ea40008000800 */
[----:B------:R3:W-:Y:S01]  /*12550*/  STL [R1+0xc0], R26 ;  /* 0x0000c01a01007387 */ /* 0x0007e20000100800 */
[----:B0-----:R-:W-:Y:S02]  /*12560*/  PRMT R28, R30, 0x7771, RZ ;  /* 0x000077711e1c7816 */ /* 0x001fe400000000ff */
[----:B------:R-:W-:-:S02]  /*12570*/  IADD3.X R0, PT, PT, R0, UR5, R57, P2, P3 ;  /* 0x0000000500007c10 */ /* 0x000fc400097e6439 */
[----:B-1----:R-:W-:Y:S01]  /*12580*/  PRMT R25, R30, 0x7770, RZ ;  /* 0x000077701e197816 */ /* 0x002fe200000000ff */
[----:B------:R-:W-:Y:S01]  /*12590*/  IMAD R57, R50, 0x2, R35 ;  /* 0x0000000232397824 */ /* 0x000fe200078e0223 */
[----:B------:R-:W-:Y:S02]  /*125a0*/  IADD3 R34, P2, PT, R35, R56, RZ ;  /* 0x0000003823227210 */ /* 0x000fe40007f5e0ff */
[----:B---3--:R-:W-:Y:S01]  /*125b0*/  PRMT R26, R31, 0x7773, RZ ;  /* 0x000077731f1a7816 */ /* 0x008fe200000000ff */
[----:B------:R0:W-:Y:S01]  /*125c0*/  STL [R1+0xbc], R28 ;  /* 0x0000bc1c01007387 */ /* 0x0001e20000100800 */
[----:B------:R-:W-:-:S03]  /*125d0*/  PRMT R42, R27, 0x7771, RZ ;  /* 0x000077711b2a7816 */ /* 0x000fc600000000ff */
[----:B------:R1:W-:Y:S01]  /*125e0*/  STL [R1+0xa8], R25 ;  /* 0x0000a81901007387 */ /* 0x0003e20000100800 */
[----:B------:R-:W-:Y:S01]  /*125f0*/  PRMT R43, R27, 0x7770, RZ ;  /* 0x000077701b2b7816 */ /* 0x000fe200000000ff */
[----:B------:R-:W-:Y:S01]  /*12600*/  IMAD R27, R50, 0x2, R57 ;  /* 0x00000002321b7824 */ /* 0x000fe200078e0239 */
[----:B------:R-:W-:Y:S01]  /*12610*/  LEA.HI.X.SX32 R35, R35, R0, 0x1, P2 ;  /* 0x0000000023237211 */ /* 0x000fe200010f0eff */
[----:B------:R3:W-:Y:S01]  /*12620*/  STL [R1+0xb4], R26 ;  /* 0x0000b41a01007387 */ /* 0x0007e20000100800 */
[----:B0-----:R-:W-:Y:S02]  /*12630*/  PRMT R28, R31, 0x7772, RZ ;  /* 0x000077721f1c7816 */ /* 0x001fe400000000ff */
[----:B------:R-:W-:Y:S02]  /*12640*/  IADD3 R24, P2, PT, R57, R56, RZ ;  /* 0x0000003839187210 */ /* 0x000fe40007f5e0ff */
[C---:B-1----:R-:W-:Y:S01]  /*12650*/  PRMT R25, R31.reuse, 0x7771, RZ ;  /* 0x000077711f197816 */ /* 0x042fe200000000ff */
[----:B------:R-:W-:Y:S01]  /*12660*/  STL [R1+0xb0], R28 ;  /* 0x0000b01c01007387 */ /* 0x000fe20000100800 */
[----:B---3--:R-:W-:-:S03]  /*12670*/  PRMT R26, R31, 0x7770, RZ ;  /* 0x000077701f1a7816 */ /* 0x008fc600000000ff */
[----:B------:R-:W3:Y:S01]  /*12680*/  LDL.LU R31, [R1] ;  /* 0x00000000011f7983 */ /* 0x000ee20000300800 */
[----:B------:R-:W-:-:S03]  /*12690*/  IMAD R29, R50, 0x2, R27 ;  /* 0x00000002321d7824 */ /* 0x000fc600078e021b */
[----:B------:R0:W-:Y:S01]  /*126a0*/  STL [R1+0xac], R25 ;  /* 0x0000ac1901007387 */ /* 0x0001e20000100800 */
[----:B------:R-:W-:-:S03]  /*126b0*/  PRMT R48, R4, 0x7773, RZ ;  /* 0x0000777304307816 */ /* 0x000fc600000000ff */
[----:B------:R1:W-:Y:S01]  /*126c0*/  STL [R1+0xa4], R26 ;  /* 0x0000a41a01007387 */ /* 0x0003e20000100800 */
[C---:B------:R-:W-:Y:S02]  /*126d0*/  PRMT R44, R4.reuse, 0x7772, RZ ;  /* 0x00007772042c7816 */ /* 0x040fe400000000ff */
[C---:B------:R-:W-:Y:S02]  /*126e0*/  PRMT R2, R4.reuse, 0x7771, RZ ;  /* 0x0000777104027816 */ /* 0x040fe400000000ff */
[----:B0-----:R-:W-:Y:S02]  /*126f0*/  LEA.HI.X.SX32 R25, R57, R0, 0x1, P2 ;  /* 0x0000000039197211 */ /* 0x001fe400010f0eff */
[----:B------:R-:W-:Y:S01]  /*12700*/  PRMT R4, R4, 0x7770, RZ ;  /* 0x0000777004047816 */ /* 0x000fe200000000ff */
[----:B------:R-:W-:Y:S01]  /*12710*/  BAR.SYNC.DEFER_BLOCKING 0x0 ;  /* 0x0000000000007b1d */ /* 0x000fe20000010000 */
[----:B-1----:R-:W-:Y:S02]  /*12720*/  IADD3 R26, P2, PT, R27, R56, RZ ;  /* 0x000000381b1a7210 */ /* 0x002fe40007f5e0ff */
[----:B------:R-:W-:-:S02]  /*12730*/  PRMT R49, R5, 0x7773, RZ ;  /* 0x0000777305317816 */ /* 0x000fc400000000ff */
[----:B------:R-:W-:Y:S02]  /*12740*/  LEA.HI.X.SX32 R27, R27, R0, 0x1, P2 ;  /* 0x000000001b1b7211 */ /* 0x000fe400010f0eff */
[----:B------:R-:W-:Y:S01]  /*12750*/  IADD3 R28, P2, PT, R29, R56, RZ ;  /* 0x000000381d1c7210 */ /* 0x000fe20007f5e0ff */
[----:B------:R-:W4:Y:S01]  /*12760*/  LDL.LU R57, [R1+0x14] ;  /* 0x0000140001397983 */ /* 0x000f220000300800 */
[C---:B------:R-:W-:Y:S02]  /*12770*/  PRMT R45, R5.reuse, 0x7772, RZ ;  /* 0x00007772052d7816 */ /* 0x040fe400000000ff */
[C---:B------:R-:W-:Y:S02]  /*12780*/  PRMT R3, R5.reuse, 0x7771, RZ ;  /* 0x0000777105037816 */ /* 0x040fe400000000ff */
[----:B------:R-:W-:Y:S02]  /*12790*/  PRMT R32, R5, 0x7770, RZ ;  /* 0x0000777005207816 */ /* 0x000fe400000000ff */
[----:B------:R-:W-:-:S02]  /*127a0*/  PRMT R52, R6, 0x7773, RZ ;  /* 0x0000777306347816 */ /* 0x000fc400000000ff */
[C---:B------:R-:W-:Y:S02]  /*127b0*/  PRMT R47, R6.reuse, 0x7772, RZ ;  /* 0x00007772062f7816 */ /* 0x040fe400000000ff */
[C---:B------:R-:W-:Y:S02]  /*127c0*/  PRMT R5, R6.reuse, 0x7771, RZ ;  /* 0x0000777106057816 */ /* 0x040fe400000000ff */
[----:B------:R-:W-:Y:S02]  /*127d0*/  PRMT R6, R6, 0x7770, RZ ;  /* 0x0000777006067816 */ /* 0x000fe400000000ff */
[C---:B------:R-:W-:Y:S01]  /*127e0*/  PRMT R51, R7.reuse, 0x7773, RZ ;  /* 0x0000777307337816 */ /* 0x040fe200000000ff */
[----:B------:R0:W-:Y:S01]  /*127f0*/  STG.E.U8 desc[UR12][R34.64], R4 ;  /* 0x0000000422007986 */ /* 0x0001e2000c10110c */
[C---:B------:R-:W-:Y:S02]  /*12800*/  PRMT R46, R7.reuse, 0x7772, RZ ;  /* 0x00007772072e7816 */ /* 0x040fe400000000ff */
[----:B------:R-:W-:-:S02]  /*12810*/  PRMT R33, R7, 0x7771, RZ ;  /* 0x0000777107217816 */ /* 0x000fc400000000ff */
[----:B------:R-:W-:Y:S01]  /*12820*/  PRMT R7, R7, 0x7770, RZ ;  /* 0x0000777007077816 */ /* 0x000fe200000000ff */
[----:B------:R1:W-:Y:S01]  /*12830*/  STG.E.U8 desc[UR12][R24.64], R32 ;  /* 0x0000002018007986 */ /* 0x0003e2000c10110c */
[----:B0-----:R-:W-:Y:S01]  /*12840*/  IMAD R4, R50, 0x2, R29 ;  /* 0x0000000232047824 */ /* 0x001fe200078e021d */
[----:B------:R-:W-:Y:S02]  /*12850*/  LEA.HI.X.SX32 R29, R29, R0, 0x1, P2 ;  /* 0x000000001d1d7211 */ /* 0x000fe400010f0eff */
[----:B------:R-:W5:Y:S04]  /*12860*/  LDL.LU R34, [R1+0x10] ;  /* 0x0000100001227983 */ /* 0x000f680000300800 */
[----:B------:R-:W2:Y:S04]  /*12870*/  LDL.LU R35, [R1+0xc] ;  /* 0x00000c0001237983 */ /* 0x000ea80000300800 */
[----:B------:R-:W-:Y:S04]  /*12880*/  STG.E.U8 desc[UR12][R26.64], R6 ;  /* 0x000000061a007986 */ /* 0x000fe8000c10110c */
[----:B-1----:R-:W2:Y:S04]  /*12890*/  LDL.LU R32, [R1+0x8] ;  /* 0x0000080001207983 */ /* 0x002ea80000300800 */
[----:B------:R0:W-:Y:S04]  /*128a0*/  STG.E.U8 desc[UR12][R28.64], R7 ;  /* 0x000000071c007986 */ /* 0x0001e8000c10110c */
[----:B0-----:R-:W2:Y:S01]  /*128b0*/  LDL.LU R29, [R1+0x4] ;  /* 0x00000400011d7983 */ /* 0x001ea20000300800 */
[----:B------:R-:W-:Y:S01]  /*128c0*/  IADD3 R24, P2, PT, R4, R56, RZ ;  /* 0x0000003804187210 */ /* 0x000fe20007f5e0ff */
[----:B------:R-:W-:-:S03]  /*128d0*/  IMAD R30, R50, 0x2, R4 ;  /* 0x00000002321e7824 */ /* 0x000fc600078e0204 */
[----:B------:R-:W-:Y:S01]  /*128e0*/  LEA.HI.X.SX32 R25, R4, R0, 0x1, P2 ;  /* 0x0000000004197211 */ /* 0x000fe200010f0eff */
[----:B------:R-:W-:Y:S01]  /*128f0*/  IMAD R4, R50, 0x2, R30 ;  /* 0x0000000232047824 */ /* 0x000fe200078e021e */
[----:B------:R-:W-:-:S03]  /*12900*/  IADD3 R6, P2, PT, R30, R56, RZ ;  /* 0x000000381e067210 */ /* 0x000fc60007f5e0ff */
[----:B------:R-:W-:Y:S01]  /*12910*/  IMAD R28, R50, 0x2, R4 ;  /* 0x00000002321c7824 */ /* 0x000fe200078e0204 */
[----:B------:R-:W-:Y:S01]  /*12920*/  LEA.HI.X.SX32 R7, R30, R0, 0x1, P2 ;  /* 0x000000001e077211 */ /* 0x000fe200010f0eff */
[----:B------:R0:W-:Y:S01]  /*12930*/  STG.E.U8 desc[UR12][R24.64], R2 ;  /* 0x0000000218007986 */ /* 0x0001e2000c10110c */
[----:B------:R-:W-:-:S03]  /*12940*/  IADD3 R26, P3, PT, R4, R56, RZ ;  /* 0x00000038041a7210 */ /* 0x000fc60007f7e0ff */
[----:B------:R1:W-:Y:S01]  /*12950*/  STG.E.U8 desc[UR12][R6.64], R3 ;  /* 0x0000000306007986 */ /* 0x0003e2000c10110c */
[----:B------:R-:W-:Y:S02]  /*12960*/  LEA.HI.X.SX32 R27, R4, R0, 0x1, P3 ;  /* 0x00000000041b7211 */ /* 0x000fe400018f0eff */
[----:B0-----:R-:W-:Y:S01]  /*12970*/  IADD3 R2, P2, PT, R28, R56, RZ ;  /* 0x000000381c027210 */ /* 0x001fe20007f5e0ff */
[----:B------:R-:W-:-:S03]  /*12980*/  IMAD R24, R50, 0x2, R28 ;  /* 0x0000000232187824 */ /* 0x000fc600078e021c */
[----:B-1----:R-:W-:Y:S01]  /*12990*/  LEA.HI.X.SX32 R3, R28, R0, 0x1, P2 ;  /* 0x000000001c037211 */ /* 0x002fe200010f0eff */
[----:B------:R-:W-:Y:S01]  /*129a0*/  IMAD R7, R50, 0x2, R24 ;  /* 0x0000000232077824 */ /* 0x000fe200078e0218 */
[C---:B------:R-:W-:Y:S01]  /*129b0*/  IADD3 R4, P2, PT, R24.reuse, R56, RZ ;  /* 0x0000003818047210 */ /* 0x040fe20007f5e0ff */
[----:B------:R0:W-:Y:S04]  /*129c0*/  STG.E.U8 desc[UR12][R26.64], R5 ;  /* 0x000000051a007986 */ /* 0x0001e8000c10110c */
[----:B------:R1:W-:Y:S01]  /*129d0*/  STG.E.U8 desc[UR12][R2.64], R33 ;  /* 0x0000002102007986 */ /* 0x0003e2000c10110c */
[----:B0-----:R-:W-:Y:S01]  /*129e0*/  LEA.HI.X.SX32 R5, R24, R0, 0x1, P2 ;  /* 0x0000000018057211 */ /* 0x001fe200010f0eff */
[----:B------:R-:W-:Y:S01]  /*129f0*/  IMAD R24, R50, 0x2, R7 ;  /* 0x0000000232187824 */ /* 0x000fe200078e0207 */
[----:B-1----:R-:W-:-:S03]  /*12a00*/  IADD3 R2, P2, PT, R7, R56, RZ ;  /* 0x0000003807027210 */ /* 0x002fc60007f5e0ff */
[----:B------:R-:W-:Y:S01]  /*12a10*/  IMAD R25, R50, 0x2, R24 ;  /* 0x0000000232197824 */ /* 0x000fe200078e0218 */
[C---:B------:R-:W-:Y:S01]  /*12a20*/  IADD3 R6, P3, PT, R24.reuse, R56, RZ ;  /* 0x0000003818067210 */ /* 0x040fe20007f7e0ff */
[----:B------:R0:W-:Y:S01]  /*12a30*/  STG.E.U8 desc[UR12][R4.64], R44 ;  /* 0x0000002c04007986 */ /* 0x0001e2000c10110c */
[-C--:B------:R-:W-:Y:S02]  /*12a40*/  LEA.HI.X.SX32 R3, R7, R0.reuse, 0x1, P2 ;  /* 0x0000000007037211 */ /* 0x080fe400010f0eff */
[----:B------:R-:W-:Y:S01]  /*12a50*/  LEA.HI.X.SX32 R7, R24, R0, 0x1, P3 ;  /* 0x0000000018077211 */ /* 0x000fe200018f0eff */
[C---:B------:R-:W-:Y:S01]  /*12a60*/  IMAD R24, R50.reuse, 0x2, R25 ;  /* 0x0000000232187824 */ /* 0x040fe200078e0219 */
[C---:B0-----:R-:W-:Y:S01]  /*12a70*/  IADD3 R4, P2, PT, R25.reuse, R56, RZ ;  /* 0x0000003819047210 */ /* 0x041fe20007f5e0ff */
[----:B------:R0:W-:Y:S03]  /*12a80*/  STG.E.U8 desc[UR12][R2.64], R45 ;  /* 0x0000002d02007986 */ /* 0x0001e6000c10110c */
[----:B------:R-:W-:Y:S01]  /*12a90*/  LEA.HI.X.SX32 R5, R25, R0, 0x1, P2 ;  /* 0x0000000019057211 */ /* 0x000fe200010f0eff */
[----:B------:R-:W-:Y:S01]  /*12aa0*/  IMAD R25, R50, 0x2, R24 ;  /* 0x0000000232197824 */ /* 0x000fe200078e0218 */
[----:B------:R1:W-:Y:S01]  /*12ab0*/  STG.E.U8 desc[UR12][R6.64], R47 ;  /* 0x0000002f06007986 */ /* 0x0003e2000c10110c */
[----:B0-----:R-:W-:-:S03]  /*12ac0*/  IADD3 R2, P2, PT, R24, R56, RZ ;  /* 0x0000003818027210 */ /* 0x001fc60007f5e0ff */
[----:B------:R0:W-:Y:S01]  /*12ad0*/  STG.E.U8 desc[UR12][R4.64], R46 ;  /* 0x0000002e04007986 */ /* 0x0001e2000c10110c */
[----:B-1----:R-:W-:Y:S01]  /*12ae0*/  IMAD R7, R50, 0x2, R25 ;  /* 0x0000000232077824 */ /* 0x002fe200078e0219 */
[----:B------:R-:W-:-:S03]  /*12af0*/  LEA.HI.X.SX32 R3, R24, R0, 0x1, P2 ;  /* 0x0000000018037211 */ /* 0x000fc600010f0eff */
[C---:B------:R-:W-:Y:S01]  /*12b00*/  IMAD R24, R50.reuse, 0x2, R7 ;  /* 0x0000000232187824 */ /* 0x040fe200078e0207 */
[-C--:B0-----:R-:W-:Y:S01]  /*12b10*/  IADD3 R4, P2, PT, R25, R56.reuse, RZ ;  /* 0x0000003819047210 */ /* 0x081fe20007f5e0ff */
[----:B------:R0:W-:Y:S01]  /*12b20*/  STG.E.U8 desc[UR12][R2.64], R48 ;  /* 0x0000003002007986 */ /* 0x0001e2000c10110c */
[----:B------:R-:W-:Y:S02]  /*12b30*/  IADD3 R6, P3, PT, R7, R56, RZ ;  /* 0x0000003807067210 */ /* 0x000fe40007f7e0ff */
[-C--:B------:R-:W-:Y:S01]  /*12b40*/  LEA.HI.X.SX32 R5, R25, R0.reuse, 0x1, P2 ;  /* 0x0000000019057211 */ /* 0x080fe200010f0eff */
[----:B------:R-:W-:Y:S01]  /*12b50*/  IMAD R25, R50, 0x2, R24 ;  /* 0x0000000232197824 */ /* 0x000fe200078e0218 */
[----:B------:R-:W-:Y:S02]  /*12b60*/  LEA.HI.X.SX32 R7, R7, R0, 0x1, P3 ;  /* 0x0000000007077211 */ /* 0x000fe400018f0eff */
        /* <DEDUP_REMOVED lines=9> */
[----:B------:R-:W-:Y:S01]  /*12c00*/  IMAD R25, R50, 0x2, R7 ;  /* 0x0000000232197824 */ /* 0x000fe200078e0207 */
[CC--:B0-----:R-:W-:Y:S01]  /*12c10*/  IADD3 R2, P2, PT, R24.reuse, R56.reuse, RZ ;  /* 0x0000003818027210 */ /* 0x0c1fe20007f5e0ff */
[----:B------:R0:W-:Y:S01]  /*12c20*/  STG.E.U8 desc[UR12][R4.64], R53 ;  /* 0x0000003504007986 */ /* 0x0001e2000c10110c */
[C---:B------:R-:W-:Y:S02]  /*12c30*/  IADD3 R6, P3, PT, R7.reuse, R56, RZ ;  /* 0x0000003807067210 */ /* 0x040fe40007f7e0ff */
[-C--:B------:R-:W-:Y:S01]  /*12c40*/  LEA.HI.X.SX32 R3, R24, R0.reuse, 0x1, P2 ;  /* 0x0000000018037211 */ /* 0x080fe200010f0eff */
[----:B------:R-:W-:Y:S01]  /*12c50*/  IMAD R24, R50, 0x2, R25 ;  /* 0x0000000232187824 */ /* 0x000fe200078e0219 */
[----:B------:R-:W-:Y:S02]  /*12c60*/  PRMT R58, R14, 0x7770, RZ ;  /* 0x000077700e3a7816 */ /* 0x000fe400000000ff */
[----:B------:R-:W-:Y:S02]  /*12c70*/  LEA.HI.X.SX32 R7, R7, R0, 0x1, P3 ;  /* 0x0000000007077211 */ /* 0x000fe400018f0eff */
[C---:B0-----:R-:W-:Y:S01]  /*12c80*/  IADD3 R4, P2, PT, R25.reuse, R56, RZ ;  /* 0x0000003819047210 */ /* 0x041fe20007f5e0ff */
[----:B------:R0:W-:Y:S03]  /*12c90*/  STG.E.U8 desc[UR12][R2.64], R54 ;  /* 0x0000003602007986 */ /* 0x0001e6000c10110c */
[----:B------:R-:W-:Y:S01]  /*12ca0*/  LEA.HI.X.SX32 R5, R25, R0, 0x1, P2 ;  /* 0x0000000019057211 */ /* 0x000fe200010f0eff */
[----:B------:R-:W-:Y:S01]  /*12cb0*/  IMAD R25, R50, 0x2, R24 ;  /* 0x0000000232197824 */ /* 0x000fe200078e0218 */
[----:B------:R-:W-:Y:S01]  /*12cc0*/  PRMT R55, R15, 0x7770, RZ ;  /* 0x000077700f377816 */ /* 0x000fe200000000ff */
        /* <DEDUP_REMOVED lines=11> */
[----:B------:R-:W-:-:S03]  /*12d80*/  LEA.HI.X.SX32 R7, R7, R0, 0x1, P3 ;  /* 0x0000000007077211 */ /* 0x000fc600018f0eff */
[----:B------:R1:W-:Y:S01]  /*12d90*/  STG.E.U8 desc[UR12][R4.64], R60 ;  /* 0x0000003c04007986 */ /* 0x0003e2000c10110c */
[----:B0-----:R-:W-:-:S04]  /*12da0*/  IADD3 R2, P2, PT, R24, R56, RZ ;  /* 0x0000003818027210 */ /* 0x001fc80007f5e0ff */
[----:B------:R-:W-:Y:S02]  /*12db0*/  LEA.HI.X.SX32 R3, R24, R0, 0x1, P2 ;  /* 0x0000000018037211 */ /* 0x000fe400010f0eff */
[----:B-1----:R-:W-:Y:S02]  /*12dc0*/  IADD3 R4, P2, PT, R25, R56, RZ ;  /* 0x0000003819047210 */ /* 0x002fe40007f5e0ff */
[----:B------:R-:W-:Y:S02]  /*12dd0*/  PRMT R61, R15, 0x7771, RZ ;  /* 0x000077710f3d7816 */ /* 0x000fe400000000ff */
[----:B------:R-:W-:Y:S01]  /*12de0*/  LEA.HI.X.SX32 R5, R25, R0, 0x1, P2 ;  /* 0x0000000019057211 */ /* 0x000fe200010f0eff */
[C---:B------:R-:W-:Y:S01]  /*12df0*/  IMAD R24, R50.reuse, 0x2, R25 ;  /* 0x0000000232187824 */ /* 0x040fe200078e0219 */
[----:B---3--:R0:W-:Y:S04]  /*12e00*/  STG.E.U8 desc[UR12][R6.64], R31 ;  /* 0x0000001f06007986 */ /* 0x0081e8000c10110c */
[----:B------:R1:W-:Y:S04]  /*12e10*/  STG.E.U8 desc[UR12][R2.64], R61 ;  /* 0x0000003d02007986 */ /* 0x0003e8000c10110c */
[----:B0-----:R-:W3:Y:S04]  /*12e20*/  LDL.LU R31, [R1+0x18] ;  /* 0x00001800011f7983 */ /* 0x001ee80000300800 */
[----:B------:R-:W3:Y:S01]  /*12e30*/  LDL.LU R30, [R1+0x20] ;  /* 0x00002000011e7983 */ /* 0x000ee20000300800 */
[----:B------:R-:W-:Y:S01]  /*12e40*/  IMAD R7, R50, 0x2, R24 ;  /* 0x0000000232077824 */ /* 0x000fe200078e0218 */
[----:B-1----:R-:W-:-:S03]  /*12e50*/  IADD3 R2, P2, PT, R24, R56, RZ ;  /* 0x0000003818027210 */ /* 0x002fc60007f5e0ff */
[----:B------:R-:W-:Y:S01]  /*12e60*/  IMAD R25, R50, 0x2, R7 ;  /* 0x0000000232197824 */ /* 0x000fe200078e0207 */
[C---:B------:R-:W-:Y:S02]  /*12e70*/  IADD3 R6, P3, PT, R7.reuse, R56, RZ ;  /* 0x0000003807067210 */ /* 0x040fe40007f7e0ff */
[-C--:B------:R-:W-:Y:S01]  /*12e80*/  LEA.HI.X.SX32 R3, R24, R0.reuse, 0x1, P2 ;  /* 0x0000000018037211 */ /* 0x080fe200010f0eff */
[----:B------:R-:W-:Y:S01]  /*12e90*/  IMAD R24, R50, 0x2, R25 ;  /* 0x0000000232187824 */ /* 0x000fe200078e0219 */
[----:B------:R-:W-:Y:S01]  /*12ea0*/  LEA.HI.X.SX32 R7, R7, R0, 0x1, P3 ;  /* 0x0000000007077211 */ /* 0x000fe200018f0eff */
[----:B--2---:R0:W-:Y:S04]  /*12eb0*/  STG.E.U8 desc[UR12][R4.64], R29 ;  /* 0x0000001d04007986 */ /* 0x0041e8000c10110c */
[----:B0-----:R-:W2:Y:S01]  /*12ec0*/  LDL.LU R29, [R1+0x1c] ;  /* 0x00001c00011d7983 */ /* 0x001ea20000300800 */
[----:B------:R-:W-:-:S03]  /*12ed0*/  IADD3 R4, P2, PT, R25, R56, RZ ;  /* 0x0000003819047210 */ /* 0x000fc60007f5e0ff */
[----:B------:R0:W-:Y:S01]  /*12ee0*/  STG.E.U8 desc[UR12][R2.64], R32 ;  /* 0x0000002002007986 */ /* 0x0001e2000c10110c */
[----:B------:R-:W-:-:S03]  /*12ef0*/  LEA.HI.X.SX32 R5, R25, R0, 0x1, P2 ;  /* 0x0000000019057211 */ /* 0x000fc600010f0eff */
[----:B-----5:R1:W-:Y:S04]  /*12f00*/  STG.E.U8 desc[UR12][R6.64], R34 ;  /* 0x0000002206007986 */ /* 0x0203e8000c10110c */
[----:B0-----:R-:W5:Y:S01]  /*12f10*/  LDL.LU R32, [R1+0x24] ;  /* 0x0000240001207983 */ /* 0x001f620000300800 */
[----:B------:R-:W-:-:S03]  /*12f20*/  IADD3 R2, P2, PT, R24, R56, RZ ;  /* 0x0000003818027210 */ /* 0x000fc60007f5e0ff */
[----:B-1----:R-:W5:Y:S01]  /*12f30*/  LDL.LU R34, [R1+0x28] ;  /* 0x0000280001227983 */ /* 0x002f620000300800 */
[----:B------:R-:W-:-:S03]  /*12f40*/  LEA.HI.X.SX32 R3, R24, R0, 0x1, P2 ;  /* 0x0000000018037211 */ /* 0x000fc600010f0eff */
[----:B------:R0:W-:Y:S04]  /*12f50*/  STG.E.U8 desc[UR12][R4.64], R35 ;  /* 0x0000002304007986 */ /* 0x0001e8000c10110c */
[----:B----4-:R1:W-:Y:S04]  /*12f60*/  STG.E.U8 desc[UR12][R2.64], R57 ;  /* 0x0000003902007986 */ /* 0x0103e8000c10110c */
[----:B0-----:R-:W4:Y:S04]  /*12f70*/  LDL.LU R35, [R1+0x30] ;  /* 0x0000300001237983 */ /* 0x001f280000300800 */
[----:B-1----:R-:W4:Y:S01]  /*12f80*/  LDL.LU R57, [R1+0x2c] ;  /* 0x00002c0001397983 */ /* 0x002f220000300800 */
[----:B------:R-:W-:-:S04]  /*12f90*/  IMAD R25, R50, 0x2, R24 ;  /* 0x0000000232197824 */ /* 0x000fc800078e0218 */
[----:B------:R-:W-:Y:S01]  /*12fa0*/  IMAD R7, R50, 0x2, R25 ;  /* 0x0000000232077824 */ /* 0x000fe200078e0219 */
[----:B------:R-:W-:-:S03]  /*12fb0*/  IADD3 R4, P2, PT, R25, R56, RZ ;  /* 0x0000003819047210 */ /* 0x000fc60007f5e0ff */
[----:B------:R-:W-:Y:S01]  /*12fc0*/  IMAD R24, R50, 0x2, R7 ;  /* 0x0000000232187824 */ /* 0x000fe200078e0207 */
[----:B------:R-:W-:Y:S02]  /*12fd0*/  IADD3 R6, P3, PT, R7, R56, RZ ;  /* 0x0000003807067210 */ /* 0x000fe40007f7e0ff */
[----:B------:R-:W-:Y:S02]  /*12fe0*/  LEA.HI.X.SX32 R5, R25, R0, 0x1, P2 ;  /* 0x0000000019057211 */ /* 0x000fe400010f0eff */
[C---:B------:R-:W-:Y:S02]  /*12ff0*/  IADD3 R2, P2, PT, R24.reuse, R56, RZ ;  /* 0x0000003818027210 */ /* 0x040fe40007f5e0ff */
[-C--:B------:R-:W-:Y:S02]  /*13000*/  LEA.HI.X.SX32 R7, R7, R0.reuse, 0x1, P3 ;  /* 0x0000000007077211 */ /* 0x080fe400018f0eff */
[----:B------:R-:W-:Y:S01]  /*13010*/  LEA.HI.X.SX32 R3, R24, R0, 0x1, P2 ;  /* 0x0000000018037211 */ /* 0x000fe200010f0eff */
[----:B------:R-:W-:-:S04]  /*13020*/  IMAD R25, R50, 0x2, R24 ;  /* 0x0000000232197824 */ /* 0x000fc800078e0218 */
[----:B------:R-:W-:Y:S01]  /*13030*/  IMAD R24, R50, 0x2, R25 ;  /* 0x0000000232187824 */ /* 0x000fe200078e0219 */
[----:B---3--:R0:W-:Y:S04]  /*13040*/  STG.E.U8 desc[UR12][R4.64], R31 ;  /* 0x0000001f04007986 */ /* 0x0081e8000c10110c */
[----:B------:R1:W-:Y:S04]  /*13050*/  STG.E.U8 desc[UR12][R6.64], R30 ;  /* 0x0000001e06007986 */ /* 0x0003e8000c10110c */
[----:B0-----:R-:W3:Y:S01]  /*13060*/  LDL.LU R31, [R1+0x34] ;  /* 0x00003400011f7983 */ /* 0x001ee20000300800 */
[----:B------:R-:W-:-:S04]  /*13070*/  IADD3 R4, P2, PT, R25, R56, RZ ;  /* 0x0000003819047210 */ /* 0x000fc80007f5e0ff */
[----:B------:R-:W-:Y:S01]  /*13080*/  LEA.HI.X.SX32 R5, R25, R0, 0x1, P2 ;  /* 0x0000000019057211 */ /* 0x000fe200010f0eff */
[----:B-1----:R-:W-:-:S04]  /*13090*/  IMAD R7, R50, 0x2, R24 ;  /* 0x0000000232077824 */ /* 0x002fc800078e0218 */
[----:B------:R-:W-:Y:S01]  /*130a0*/  IMAD R25, R50, 0x2, R7 ;  /* 0x0000000232197824 */ /* 0x000fe200078e0207 */
[----:B------:R-:W-:-:S04]  /*130b0*/  IADD3 R6, P3, PT, R7, R56, RZ ;  /* 0x0000003807067210 */ /* 0x000fc80007f7e0ff */
[----:B------:R-:W-:Y:S01]  /*130c0*/  LEA.HI.X.SX32 R7, R7, R0, 0x1, P3 ;  /* 0x0000000007077211 */ /* 0x000fe200018f0eff */
[----:B--2---:R0:W-:Y:S04]  /*130d0*/  STG.E.U8 desc[UR12][R2.64], R29 ;  /* 0x0000001d02007986 */ /* 0x0041e8000c10110c */
[----:B0-----:R-:W2:Y:S01]  /*130e0*/  LDL.LU R29, [R1+0x38] ;  /* 0x00003800011d7983 */ /* 0x001ea20000300800 */
[----:B------:R-:W-:-:S03]  /*130f0*/  IADD3 R2, P2, PT, R24, R56, RZ ;  /* 0x0000003818027210 */ /* 0x000fc60007f5e0ff */
[----:B------:R-:W2:Y:S01]  /*13100*/  LDL.LU R30, [R1+0x40] ;  /* 0x00004000011e7983 */ /* 0x000ea20000300800 */
[----:B------:R-:W-:-:S03]  /*13110*/  LEA.HI.X.SX32 R3, R24, R0, 0x1, P2 ;  /* 0x0000000018037211 */ /* 0x000fc600010f0eff */
[----:B-----5:R0:W-:Y:S04]  /*13120*/  STG.E.U8 desc[UR12][R4.64], R32 ;  /* 0x0000002004007986 */ /* 0x0201e8000c10110c */
[----:B------:R1:W-:Y:S04]  /*13130*/  STG.E.U8 desc[UR12][R2.64], R34 ;  /* 0x0000002202007986 */ /* 0x0003e8000c10110c */
[----:B0-----:R-:W5:Y:S01]  /*13140*/  LDL.LU R32, [R1+0x3c] ;  /* 0x00003c0001207983 */ /* 0x001f620000300800 */
[----:B------:R-:W-:-:S03]  /*13150*/  IADD3 R4, P2, PT, R25, R56, RZ ;  /* 0x0000003819047210 */ /* 0x000fc60007f5e0ff */
[----:B-1----:R-:W5:Y:S01]  /*13160*/  LDL.LU R34, [R1+0x44] ;  /* 0x0000440001227983 */ /* 0x002f620000300800 */
[----:B------:R-:W-:-:S03]  /*13170*/  LEA.HI.X.SX32 R5, R25, R0, 0x1, P2 ;  /* 0x0000000019057211 */ /* 0x000fc600010f0eff */
[----:B----4-:R0:W-:Y:S04]  /*13180*/  STG.E.U8 desc[UR12][R6.64], R35 ;  /* 0x0000002306007986 */ /* 0x0101e8000c10110c */
[----:B------:R1:W-:Y:S04]  /*13190*/  STG.E.U8 desc[UR12][R4.64], R57 ;  /* 0x0000003904007986 */ /* 0x0003e8000c10110c */
[----:B0-----:R-:W4:Y:S04]  /*131a0*/  LDL.LU R35, [R1+0x48] ;  /* 0x0000480001237983 */ /* 0x001f280000300800 */
[----:B-1----:R-:W4:Y:S01]  /*131b0*/  LDL.LU R57, [R1+0x50] ;  /* 0x0000500001397983 */ /* 0x002f220000300800 */
[----:B------:R-:W-:-:S04]  /*131c0*/  IMAD R24, R50, 0x2, R25 ;  /* 0x0000000232187824 */ /* 0x000fc800078e0219 */
[----:B------:R-:W-:Y:S01]  /*131d0*/  IMAD R25, R50, 0x2, R24 ;  /* 0x0000000232197824 */ /* 0x000fe200078e0218 */
[----:B------:R-:W-:-:S04]  /*131e0*/  IADD3 R2, P2, PT, R24, R56, RZ ;  /* 0x0000003818027210 */ /* 0x000fc80007f5e0ff */
[----:B------:R-:W-:Y:S02]  /*131f0*/  LEA.HI.X.SX32 R3, R24, R0, 0x1, P2 ;  /* 0x0000000018037211 */ /* 0x000fe400010f0eff */
[----:B------:R-:W-:-:S04]  /*13200*/  IADD3 R4, P2, PT, R25, R56, RZ ;  /* 0x0000003819047210 */ /* 0x000fc80007f5e0ff */
[----:B------:R-:W-:Y:S01]  /*13210*/  LEA.HI.X.SX32 R5, R25, R0, 0x1, P2 ;  /* 0x0000000019057211 */ /* 0x000fe200010f0eff */
[----:B------:R-:W-:-:S04]  /*13220*/  IMAD R7, R50, 0x2, R25 ;  /* 0x0000000232077824 */ /* 0x000fc800078e0219 */
[----:B------:R-:W-:Y:S01]  /*13230*/  IMAD R24, R50, 0x2, R7 ;  /* 0x0000000232187824 */ /* 0x000fe200078e0207 */
[----:B------:R-:W-:-:S03]  /*13240*/  IADD3 R6, P3, PT, R7, R56, RZ ;  /* 0x0000003807067210 */ /* 0x000fc60007f7e0ff */
[----:B------:R-:W-:Y:S01]  /*13250*/  IMAD R25, R50, 0x2, R24 ;  /* 0x0000000232197824 */ /* 0x000fe200078e0218 */
[----:B------:R-:W-:Y:S01]  /*13260*/  LEA.HI.X.SX32 R7, R7, R0, 0x1, P3 ;  /* 0x0000000007077211 */ /* 0x000fe200018f0eff */
[----:B---3--:R0:W-:Y:S04]  /*13270*/  STG.E.U8 desc[UR12][R2.64], R31 ;  /* 0x0000001f02007986 */ /* 0x0081e8000c10110c */
[----:B0-----:R-:W3:Y:S01]  /*13280*/  LDL.LU R31, [R1+0x4c] ;  /* 0x00004c00011f7983 */ /* 0x001ee20000300800 */
[----:B------:R-:W-:-:S04]  /*13290*/  IADD3 R2, P2, PT, R24, R56, RZ ;  /* 0x0000003818027210 */ /* 0x000fc80007f5e0ff */
[----:B------:R-:W-:Y:S01]  /*132a0*/  LEA.HI.X.SX32 R3, R24, R0, 0x1, P2 ;  /* 0x0000000018037211 */ /* 0x000fe200010f0eff */
[----:B------:R-:W-:Y:S01]  /*132b0*/  IMAD R24, R50, 0x2, R25 ;  /* 0x0000000232187824 */ /* 0x000fe200078e0219 */
[----:B--2---:R0:W-:Y:S04]  /*132c0*/  STG.E.U8 desc[UR12][R4.64], R29 ;  /* 0x0000001d04007986 */ /* 0x0041e8000c10110c */
[----:B0-----:R-:W2:Y:S01]  /*132d0*/  LDL.LU R29, [R1+0x54] ;  /* 0x00005400011d7983 */ /* 0x001ea20000300800 */
[----:B------:R-:W-:-:S03]  /*132e0*/  IADD3 R4, P2, PT, R25, R56, RZ ;  /* 0x0000003819047210 */ /* 0x000fc60007f5e0ff */
[----:B------:R0:W-:Y:S01]  /*132f0*/  STG.E.U8 desc[UR12][R6.64], R30 ;  /* 0x0000001e06007986 */ /* 0x0001e2000c10110c */
[----:B------:R-:W-:-:S03]  /*13300*/  LEA.HI.X.SX32 R5, R25, R0, 0x1, P2 ;  /* 0x0000000019057211 */ /* 0x000fc600010f0eff */
[----:B-----5:R1:W-:Y:S04]  /*13310*/  STG.E.U8 desc[UR12][R2.64], R32 ;  /* 0x0000002002007986 */ /* 0x0203e8000c10110c */
[----:B------:R5:W-:Y:S01]  /*13320*/  STG.E.U8 desc[UR12][R4.64], R34 ;  /* 0x0000002204007986 */ /* 0x000be2000c10110c */
[----:B0-----:R-:W-:-:S03]  /*13330*/  IMAD R7, R50, 0x2, R24 ;  /* 0x0000000232077824 */ /* 0x001fc600078e0218 */
[----:B------:R-:W2:Y:S01]  /*13340*/  LDL.LU R30, [R1+0x58] ;  /* 0x00005800011e7983 */ /* 0x000ea20000300800 */
[----:B-1----:R-:W-:-:S03]  /*13350*/  IADD3 R2, P2, PT, R24, R56, RZ ;  /* 0x0000003818027210 */ /* 0x002fc60007f5e0ff */
[----:B------:R-:W2:Y:S01]  /*13360*/  LDL.LU R32, [R1+0x60] ;  /* 0x0000600001207983 */ /* 0x000ea20000300800 */
[----:B------:R-:W-:-:S03]  /*13370*/  IADD3 R6, P3, PT, R7, R56, RZ ;  /* 0x0000003807067210 */ /* 0x000fc60007f7e0ff */
[----:B-----5:R-:W5:Y:S01]  /*13380*/  LDL.LU R34, [R1+0x5c] ;  /* 0x00005c0001227983 */ /* 0x020f620000300800 */
[----:B------:R-:W-:Y:S01]  /*13390*/  IMAD R25, R50, 0x2, R7 ;  /* 0x0000000232197824 */ /* 0x000fe200078e0207 */
[-C--:B------:R-:W-:Y:S02]  /*133a0*/  LEA.HI.X.SX32 R3, R24, R0.reuse, 0x1, P2 ;  /* 0x0000000018037211 */ /* 0x080fe400010f0eff */
[----:B------:R-:W-:-:S03]  /*133b0*/  LEA.HI.X.SX32 R7, R7, R0, 0x1, P3 ;  /* 0x0000000007077211 */ /* 0x000fc600018f0eff */
[----:B----4-:R0:W-:Y:S04]  /*133c0*/  STG.E.U8 desc[UR12][R2.64], R35 ;  /* 0x0000002302007986 */ /* 0x0101e8000c10110c */
[----:B------:R1:W-:Y:S04]  /*133d0*/  STG.E.U8 desc[UR12][R6.64], R57 ;  /* 0x0000003906007986 */ /* 0x0003e8000c10110c */
[----:B0-----:R-:W4:Y:S04]  /*133e0*/  LDL.LU R35, [R1+0x64] ;  /* 0x0000640001237983 */ /* 0x001f280000300800 */
[----:B-1----:R-:W4:Y:S01]  /*133f0*/  LDL.LU R57, [R1+0x6c] ;  /* 0x00006c0001397983 */ /* 0x002f220000300800 */
[----:B------:R-:W-:Y:S01]  /*13400*/  IADD3 R4, P2, PT, R25, R56, RZ ;  /* 0x0000003819047210 */ /* 0x000fe20007f5e0ff */
[----:B------:R-:W-:-:S03]  /*13410*/  IMAD R24, R50, 0x2, R25 ;  /* 0x0000000232187824 */ /* 0x000fc600078e0219 */
[----:B------:R-:W-:Y:S02]  /*13420*/  LEA.HI.X.SX32 R5, R25, R0, 0x1, P2 ;  /* 0x0000000019057211 */ /* 0x000fe400010f0eff */
[----:B------:R-:W-:-:S04]  /*13430*/  IADD3 R2, P2, PT, R24, R56, RZ ;  /* 0x0000003818027210 */ /* 0x000fc80007f5e0ff */
[----:B------:R-:W-:Y:S01]  /*13440*/  LEA.HI.X.SX32 R3, R24, R0, 0x1, P2 ;  /* 0x0000000018037211 */ /* 0x000fe200010f0eff */
[----:B------:R-:W-:-:S04]  /*13450*/  IMAD R25, R50, 0x2, R24 ;  /* 0x0000000232197824 */ /* 0x000fc800078e0218 */
[----:B------:R-:W-:-:S04]  /*13460*/  IMAD R7, R50, 0x2, R25 ;  /* 0x0000000232077824 */ /* 0x000fc800078e0219 */
[----:B------:R-:W-:Y:S01]  /*13470*/  IMAD R24, R50, 0x2, R7 ;  /* 0x0000000232187824 */ /* 0x000fe200078e0207 */
[----:B------:R-:W-:-:S04]  /*13480*/  IADD3 R6, P3, PT, R7, R56, RZ ;  /* 0x0000003807067210 */ /* 0x000fc80007f7e0ff */
        /* <DEDUP_REMOVED lines=10> */
[----:B------:R-:W-:Y:S01]  /*13530*/  LEA.HI.X.SX32 R3, R24, R0, 0x1, P2 ;  /* 0x0000000018037211 */ /* 0x000fe200010f0eff */
[----:B------:R-:W-:Y:S02]  /*13540*/  IMAD R24, R50, 0x2, R25 ;  /* 0x0000000232187824 */ /* 0x000fe400078e0219 */
[----:B------:R1:W-:Y:S04]  /*13550*/  STG.E.U8 desc[UR12][R6.64], R32 ;  /* 0x0000002006007986 */ /* 0x0003e8000c10110c */
[----:B-----5:R5:W-:Y:S01]  /*13560*/  STG.E.U8 desc[UR12][R2.64], R34 ;  /* 0x0000002202007986 */ /* 0x020be2000c10110c */
[----:B0-----:R-:W-:-:S04]  /*13570*/  IADD3 R4, P2, PT, R25, R56, RZ ;  /* 0x0000003819047210 */ /* 0x001fc80007f5e0ff */
[----:B------:R-:W-:Y:S01]  /*13580*/  LEA.HI.X.SX32 R5, R25, R0, 0x1, P2 ;  /* 0x0000000019057211 */ /* 0x000fe200010f0eff */
[----:B-1----:R-:W2:Y:S01]  /*13590*/  LDL.LU R32, [R1+0x78] ;  /* 0x0000780001207983 */ /* 0x002ea20000300800 */
[----:B-----5:R-:W-:-:S03]  /*135a0*/  IADD3 R2, P2, PT, R24, R56, RZ ;  /* 0x0000003818027210 */ /* 0x020fc60007f5e0ff */
[----:B------:R-:W5:Y:S01]  /*135b0*/  LDL.LU R34, [R1+0x74] ;  /* 0x0000740001227983 */ /* 0x000f620000300800 */
        /* <DEDUP_REMOVED lines=15> */
[----:B------:R-:W-:-:S03]  /*136b0*/  LEA.HI.X.SX32 R3, R26, R0, 0x1, P2 ;  /* 0x000000001a037211 */ /* 0x000fc600010f0eff */
[----:B------:R-:W-:Y:S01]  /*136c0*/  IMAD R25, R50, 0x2, R27 ;  /* 0x0000000232197824 */ /* 0x000fe200078e021b */
[----:B---3--:R0:W-:Y:S04]  /*136d0*/  STG.E.U8 desc[UR12][R6.64], R31 ;  /* 0x0000001f06007986 */ /* 0x0081e8000c10110c */
[----:B0-----:R-:W3:Y:S01]  /*136e0*/  LDL.LU R31, [R1+0x84] ;  /* 0x00008400011f7983 */ /* 0x001ee20000300800 */
[----:B------:R-:W-:-:S04]  /*136f0*/  IADD3 R6, P3, PT, R24, R56, RZ ;  /* 0x0000003818067210 */ /* 0x000fc80007f7e0ff */
[----:B------:R-:W-:Y:S01]  /*13700*/  LEA.HI.X.SX32 R7, R24, R0, 0x1, P3 ;  /* 0x0000000018077211 */ /* 0x000fe200018f0eff */
[----:B--2---:R0:W-:Y:S04]  /*13710*/  STG.E.U8 desc[UR12][R4.64], R29 ;  /* 0x0000001d04007986 */ /* 0x0041e8000c10110c */
[----:B0-----:R-:W2:Y:S04]  /*13720*/  LDL.LU R29, [R1+0x88] ;  /* 0x00008800011d7983 */ /* 0x001ea80000300800 */
[----:B------:R-:W2:Y:S01]  /*13730*/  LDL.LU R44, [R1+0x90] ;  /* 0x00009000012c7983 */ /* 0x000ea20000300800 */
[----:B------:R-:W-:-:S03]  /*13740*/  IADD3 R4, P2, PT, R27, R56, RZ ;  /* 0x000000381b047210 */ /* 0x000fc60007f5e0ff */
[----:B------:R-:W2:Y:S01]  /*13750*/  LDL.LU R33, [R1+0x8c] ;  /* 0x00008c0001217983 */ /* 0x000ea20000300800 */
[----:B------:R-:W-:-:S03]  /*13760*/  LEA.HI.X.SX32 R5, R27, R0, 0x1, P2 ;  /* 0x000000001b057211 */ /* 0x000fc600010f0eff */
[----:B------:R0:W-:Y:S04]  /*13770*/  STG.E.U8 desc[UR12][R2.64], R32 ;  /* 0x0000002002007986 */ /* 0x0001e8000c10110c */
[----:B-----5:R1:W-:Y:S04]  /*13780*/  STG.E.U8 desc[UR12][R6.64], R34 ;  /* 0x0000002206007986 */ /* 0x0203e8000c10110c */
        /* <DEDUP_REMOVED lines=9> */
[----:B------:R-:W-:-:S04]  /*13820*/  IMAD R26, R50, 0x2, R28 ;  /* 0x00000002321a7824 */ /* 0x000fc800078e021c */
[----:B------:R-:W-:-:S04]  /*13830*/  IMAD R24, R50, 0x2, R26 ;  /* 0x0000000232187824 */ /* 0x000fc800078e021a */
[----:B------:R-:W-:Y:S01]  /*13840*/  IMAD R27, R50, 0x2, R24 ;  /* 0x00000002321b7824 */ /* 0x000fe200078e0218 */
[----:B------:R-:W-:-:S03]  /*13850*/  IADD3 R6, P3, PT, R28, R56, RZ ;  /* 0x000000381c067210 */ /* 0x000fc60007f7e0ff */
[----:B------:R-:W-:Y:S01]  /*13860*/  IMAD R30, R50, 0x2, R27 ;  /* 0x00000002321e7824 */ /* 0x000fe200078e021b */
[----:B------:R-:W-:-:S03]  /*13870*/  IADD3 R4, P2, PT, R26, R56, RZ ;  /* 0x000000381a047210 */ /* 0x000fc60007f5e0ff */
[----:B------:R-:W-:Y:S01]  /*13880*/  IMAD R25, R50, 0x2, R30 ;  /* 0x0000000232197824 */ /* 0x000fe200078e021e */
[-C--:B------:R-:W-:Y:S02]  /*13890*/  LEA.HI.X.SX32 R7, R28, R0.reuse, 0x1, P3 ;  /* 0x000000001c077211 */ /* 0x080fe400018f0eff */
[----:B------:R-:W-:Y:S01]  /*138a0*/  LEA.HI.X.SX32 R5, R26, R0, 0x1, P2 ;  /* 0x000000001a057211 */ /* 0x000fe200010f0eff */
[----:B------:R-:W-:Y:S01]  /*138b0*/  IMAD R26, R50, 0x2, R25 ;  /* 0x00000002321a7824 */ /* 0x000fe200078e0219 */
[----:B------:R-:W-:-:S04]  /*138c0*/  IADD3 R2, P2, PT, R24, R56, RZ ;  /* 0x0000003818027210 */ /* 0x000fc80007f5e0ff */
[----:B------:R-:W-:Y:S02]  /*138d0*/  LEA.HI.X.SX32 R3, R24, R0, 0x1, P2 ;  /* 0x0000000018037211 */ /* 0x000fe400010f0eff */
[C---:B------:R-:W-:Y:S02]  /*138e0*/  PRMT R8, R20.reuse, 0x7773, RZ ;  /* 0x0000777314087816 */ /* 0x040fe400000000ff */
[C---:B------:R-:W-:Y:S02]  /*138f0*/  PRMT R9, R20.reuse, 0x7772, RZ ;  /* 0x0000777214097816 */ /* 0x040fe400000000ff */
[C---:B------:R-:W-:Y:S02]  /*13900*/  PRMT R10, R20.reuse, 0x7771, RZ ;  /* 0x00007771140a7816 */ /* 0x040fe400000000ff */
[----:B------:R-:W-:Y:S02]  /*13910*/  PRMT R20, R20, 0x7770, RZ ;  /* 0x0000777014147816 */ /* 0x000fe400000000ff */
[----:B------:R-:W-:-:S02]  /*13920*/  PRMT R13, R21, 0x7773, RZ ;  /* 0x00007773150d7816 */ /* 0x000fc400000000ff */
[C---:B------:R-:W-:Y:S02]  /*13930*/  PRMT R11, R21.reuse, 0x7772, RZ ;  /* 0x00007772150b7816 */ /* 0x040fe400000000ff */
[C---:B------:R-:W-:Y:S02]  /*13940*/  PRMT R12, R21.reuse, 0x7771, RZ ;  /* 0x00007771150c7816 */ /* 0x040fe400000000ff */
[----:B------:R-:W-:Y:S02]  /*13950*/  PRMT R21, R21, 0x7770, RZ ;  /* 0x0000777015157816 */ /* 0x000fe400000000ff */
[C---:B------:R-:W-:Y:S02]  /*13960*/  PRMT R14, R22.reuse, 0x7773, RZ ;  /* 0x00007773160e7816 */ /* 0x040fe400000000ff */
[C---:B------:R-:W-:Y:S02]  /*13970*/  PRMT R16, R22.reuse, 0x7772, RZ ;  /* 0x0000777216107816 */ /* 0x040fe400000000ff */
[----:B------:R-:W-:-:S02]  /*13980*/  PRMT R15, R22, 0x7771, RZ ;  /* 0x00007771160f7816 */ /* 0x000fc400000000ff */
[----:B------:R-:W-:Y:S02]  /*13990*/  PRMT R22, R22, 0x7770, RZ ;  /* 0x0000777016167816 */ /* 0x000fe400000000ff */
[C---:B------:R-:W-:Y:S02]  /*139a0*/  PRMT R18, R23.reuse, 0x7773, RZ ;  /* 0x0000777317127816 */ /* 0x040fe400000000ff */
[C---:B------:R-:W-:Y:S02]  /*139b0*/  PRMT R17, R23.reuse, 0x7772, RZ ;  /* 0x0000777217117816 */ /* 0x040fe400000000ff */
[C---:B------:R-:W-:Y:S02]  /*139c0*/  PRMT R19, R23.reuse, 0x7771, RZ ;  /* 0x0000777117137816 */ /* 0x040fe400000000ff */
[----:B------:R-:W-:Y:S01]  /*139d0*/  PRMT R23, R23, 0x7770, RZ ;  /* 0x0000777017177816 */ /* 0x000fe200000000ff */
[----:B---3--:R0:W-:Y:S02]  /*139e0*/  STG.E.U8 desc[UR12][R6.64], R31 ;  /* 0x0000001f06007986 */ /* 0x0081e4000c10110c */
[----:B0-----:R-:W-:Y:S01]  /*139f0*/  IMAD R31, R50, 0x2, R26 ;  /* 0x00000002321f7824 */ /* 0x001fe200078e021a */
[----:B------:R-:W-:-:S04]  /*13a00*/  IADD3 R6, P3, PT, R27, R56, RZ ;  /* 0x000000381b067210 */ /* 0x000fc80007f7e0ff */
[----:B------:R-:W-:Y:S01]  /*13a10*/  LEA.HI.X.SX32 R7, R27, R0, 0x1, P3 ;  /* 0x000000001b077211 */ /* 0x000fe200018f0eff */
[----:B--2---:R0:W-:Y:S02]  /*13a20*/  STG.E.U8 desc[UR12][R4.64], R29 ;  /* 0x0000001d04007986 */ /* 0x0041e4000c10110c */
[----:B0-----:R-:W-:Y:S01]  /*13a30*/  IMAD R29, R50, 0x2, R31 ;  /* 0x00000002321d7824 */ /* 0x001fe200078e021f */
[----:B------:R-:W-:-:S03]  /*13a40*/  IADD3 R4, P2, PT, R30, R56, RZ ;  /* 0x000000381e047210 */ /* 0x000fc60007f5e0ff */
[----:B------:R-:W-:Y:S01]  /*13a50*/  IMAD R28, R50, 0x2, R29 ;  /* 0x00000002321c7824 */ /* 0x000fe200078e021d */
[----:B------:R-:W-:-:S03]  /*13a60*/  LEA.HI.X.SX32 R5, R30, R0, 0x1, P2 ;  /* 0x000000001e057211 */ /* 0x000fc600010f0eff */
[C---:B------:R-:W-:Y:S01]  /*13a70*/  IMAD R30, R50.reuse, 0x2, R28 ;  /* 0x00000002321e7824 */ /* 0x040fe200078e021c */
[----:B------:R0:W-:Y:S03]  /*13a80*/  STG.E.U8 desc[UR12][R2.64], R44 ;  /* 0x0000002c02007986 */ /* 0x0001e6000c10110c */
[C---:B------:R-:W-:Y:S01]  /*13a90*/  IMAD R24, R50.reuse, 0x2, R30 ;  /* 0x0000000232187824 */ /* 0x040fe200078e021e */
[----:B------:R1:W-:Y:S03]  /*13aa0*/  STG.E.U8 desc[UR12][R6.64], R33 ;  /* 0x0000002106007986 */ /* 0x0003e6000c10110c */
[----:B------:R-:W-:Y:S01]  /*13ab0*/  IMAD R27, R50, 0x2, R24 ;  /* 0x00000002321b7824 */ /* 0x000fe200078e0218 */
[-C--:B0-----:R-:W-:Y:S02]  /*13ac0*/  IADD3 R2, P2, PT, R25, R56.reuse, RZ ;  /* 0x0000003819027210 */ /* 0x081fe40007f5e0ff */
[----:B-1----:R-:W-:-:S02]  /*13ad0*/  IADD3 R6, P3, PT, R26, R56, RZ ;  /* 0x000000381a067210 */ /* 0x002fc40007f7e0ff */
[-C--:B------:R-:W-:Y:S01]  /*13ae0*/  LEA.HI.X.SX32 R3, R25, R0.reuse, 0x1, P2 ;  /* 0x0000000019037211 */ /* 0x080fe200010f0eff */
[----:B------:R-:W-:Y:S01]  /*13af0*/  IMAD R25, R50, 0x2, R27 ;  /* 0x0000000232197824 */ /* 0x000fe200078e021b */
[----:B------:R-:W-:Y:S01]  /*13b00*/  LEA.HI.X.SX32 R7, R26, R0, 0x1, P3 ;  /* 0x000000001a077211 */ /* 0x000fe200018f0eff */
[----:B-----5:R0:W-:Y:S02]  /*13b10*/  STG.E.U8 desc[UR12][R4.64], R32 ;  /* 0x0000002004007986 */ /* 0x0201e4000c10110c */
[C---:B------:R-:W-:Y:S02]  /*13b20*/  IMAD R26, R50.reuse, 0x2, R25 ;  /* 0x00000002321a7824 */ /* 0x040fe400078e0219 */
[----:B------:R1:W-:Y:S01]  /*13b30*/  STG.E.U8 desc[UR12][R2.64], R34 ;  /* 0x0000002202007986 */ /* 0x0003e2000c10110c */
[----:B0-----:R-:W-:Y:S01]  /*13b40*/  IADD3 R4, P2, PT, R31, R56, RZ ;  /* 0x000000381f047210 */ /* 0x001fe20007f5e0ff */
[----:B------:R-:W-:-:S03]  /*13b50*/  IMAD R32, R50, 0x2, R26 ;  /* 0x0000000232207824 */ /* 0x000fc600078e021a */
[----:B------:R-:W-:Y:S02]  /*13b60*/  LEA.HI.X.SX32 R5, R31, R0, 0x1, P2 ;  /* 0x000000001f057211 */ /* 0x000fe400010f0eff */
[C---:B-1----:R-:W-:Y:S01]  /*13b70*/  IADD3 R2, P2, PT, R29.reuse, R56, RZ ;  /* 0x000000381d027210 */ /* 0x042fe20007f5e0ff */
[C---:B------:R-:W-:Y:S01]  /*13b80*/  IMAD R33, R50.reuse, 0x2, R32 ;  /* 0x0000000232217824 */ /* 0x040fe200078e0220 */
[----:B----4-:R-:W-:Y:S02]  /*13b90*/  STG.E.U8 desc[UR12][R6.64], R35 ;  /* 0x0000002306007986 */ /* 0x010fe4000c10110c */
[----:B------:R-:W-:Y:S02]  /*13ba0*/  LEA.HI.X.SX32 R3, R29, R0, 0x1, P2 ;  /* 0x000000001d037211 */ /* 0x000fe400010f0eff */
[----:B------:R0:W-:Y:S01]  /*13bb0*/  STG.E.U8 desc[UR12][R4.64], R57 ;  /* 0x0000003904007986 */ /* 0x0001e2000c10110c */
[----:B------:R-:W-:Y:S01]  /*13bc0*/  IMAD R29, R50, 0x2, R33 ;  /* 0x00000002321d7824 */ /* 0x000fe200078e0221 */
[----:B0-----:R-:W-:-:S02]  /*13bd0*/  IADD3 R4, P2, PT, R30, R56, RZ ;  /* 0x000000381e047210 */ /* 0x001fc40007f5e0ff */
[----:B------:R-:W-:Y:S02]  /*13be0*/  IADD3 R6, P3, PT, R28, R56, RZ ;  /* 0x000000381c067210 */ /* 0x000fe40007f7e0ff */
[-C--:B------:R-:W-:Y:S01]  /*13bf0*/  LEA.HI.X.SX32 R5, R30, R0.reuse, 0x1, P2 ;  /* 0x000000001e057211 */ /* 0x080fe200010f0eff */
[----:B------:R-:W-:Y:S01]  /*13c00*/  IMAD R30, R50, 0x2, R29 ;  /* 0x00000002321e7824 */ /* 0x000fe200078e021d */
[----:B------:R-:W-:Y:S01]  /*13c10*/  LEA.HI.X.SX32 R7, R28, R0, 0x1, P3 ;  /* 0x000000001c077211 */ /* 0x000fe200018f0eff */
[----:B------:R0:W-:Y:S02]  /*13c20*/  STG.E.U8 desc[UR12][R2.64], R20 ;  /* 0x0000001402007986 */ /* 0x0001e4000c10110c */
[C---:B------:R-:W-:Y:S02]  /*13c30*/  IMAD R31, R50.reuse, 0x2, R30 ;  /* 0x00000002321f7824 */ /* 0x040fe400078e021e */
[----:B------:R1:W-:Y:S02]  /*13c40*/  STG.E.U8 desc[UR12][R6.64], R21 ;  /* 0x0000001506007986 */ /* 0x0003e4000c10110c */
[----:B------:R-:W-:Y:S01]  /*13c50*/  IMAD R28, R50, 0x2, R31 ;  /* 0x00000002321c7824 */ /* 0x000fe200078e021f */
[-C--:B0-----:R-:W-:Y:S01]  /*13c60*/  IADD3 R2, P2, PT, R24, R56.reuse, RZ ;  /* 0x0000003818027210 */ /* 0x081fe20007f5e0ff */
[----:B------:R0:W-:Y:S01]  /*13c70*/  STG.E.U8 desc[UR12][R4.64], R22 ;  /* 0x0000001604007986 */ /* 0x0001e2000c10110c */
[----:B-1----:R-:W-:-:S02]  /*13c80*/  IADD3 R6, P3, PT, R27, R56, RZ ;  /* 0x000000381b067210 */ /* 0x002fc40007f7e0ff */
[-C--:B------:R-:W-:Y:S01]  /*13c90*/  LEA.HI.X.SX32 R3, R24, R0.reuse, 0x1, P2 ;  /* 0x0000000018037211 */ /* 0x080fe200010f0eff */
[----:B------:R-:W-:Y:S01]  /*13ca0*/  IMAD R24, R50, 0x2, R28 ;  /* 0x0000000232187824 */ /* 0x000fe200078e021c */
[----:B------:R-:W-:-:S03]  /*13cb0*/  LEA.HI.X.SX32 R7, R27, R0, 0x1, P3 ;  /* 0x000000001b077211 */ /* 0x000fc600018f0eff */
[C---:B------:R-:W-:Y:S01]  /*13cc0*/  IMAD R27, R50.reuse, 0x2, R24 ;  /* 0x00000002321b7824 */ /* 0x040fe200078e0218 */
[C---:B0-----:R-:W-:Y:S01]  /*13cd0*/  IADD3 R4, P2, PT, R25.reuse, R56, RZ ;  /* 0x0000003819047210 */ /* 0x041fe20007f5e0ff */
[----:B------:R0:W-:Y:S03]  /*13ce0*/  STG.E.U8 desc[UR12][R2.64], R23 ;  /* 0x0000001702007986 */ /* 0x0001e6000c10110c */
[----:B------:R-:W-:Y:S01]  /*13cf0*/  LEA.HI.X.SX32 R5, R25, R0, 0x1, P2 ;  /* 0x0000000019057211 */ /* 0x000fe200010f0eff */
[----:B------:R-:W-:Y:S01]  /*13d00*/  IMAD R25, R50, 0x2, R27 ;  /* 0x0000000232197824 */ /* 0x000fe200078e021b */
[----:B------:R1:W-:Y:S01]  /*13d10*/  STG.E.U8 desc[UR12][R6.64], R10 ;  /* 0x0000000a06007986 */ /* 0x0003e2000c10110c */
[----:B0-----:R-:W-:-:S04]  /*13d20*/  IADD3 R2, P2, PT, R26, R56, RZ ;  /* 0x000000381a027210 */ /* 0x001fc80007f5e0ff */
[----:B------:R-:W-:Y:S01]  /*13d30*/  LEA.HI.X.SX32 R3, R26, R0, 0x1, P2 ;  /* 0x000000001a037211 */ /* 0x000fe200010f0eff */
[----:B------:R-:W-:Y:S01]  /*13d40*/  IMAD R26, R50, 0x2, R25 ;  /* 0x00000002321a7824 */ /* 0x000fe200078e0219 */
[CC--:B-1----:R-:W-:Y:S01]  /*13d50*/  IADD3 R6, P3, PT, R32.reuse, R56.reuse, RZ ;  /* 0x0000003820067210 */ /* 0x0c2fe20007f7e0ff */
[----:B------:R0:W-:Y:S01]  /*13d60*/  STG.E.U8 desc[UR12][R4.64], R12 ;  /* 0x0000000c04007986 */ /* 0x0001e2000c10110c */
[C---:B------:R-:W-:Y:S02]  /*13d70*/  IADD3 R22, P2, PT, R33.reuse, R56, RZ ;  /* 0x0000003821167210 */ /* 0x040fe40007f5e0ff */
[-C--:B------:R-:W-:Y:S01]  /*13d80*/  LEA.HI.X.SX32 R7, R32, R0.reuse, 0x1, P3 ;  /* 0x0000000020077211 */ /* 0x080fe200018f0eff */
[----:B------:R1:W-:Y:S01]  /*13d90*/  STG.E.U8 desc[UR12][R2.64], R15 ;  /* 0x0000000f02007986 */ /* 0x0003e2000c10110c */
[----:B------:R-:W-:Y:S01]  /*13da0*/  LEA.HI.X.SX32 R23, R33, R0, 0x1, P2 ;  /* 0x0000000021177211 */ /* 0x000fe200010f0eff */
[----:B0-----:R-:W-:Y:S01]  /*13db0*/  IMAD R12, R50, 0x2, R26 ;  /* 0x00000002320c7824 */ /* 0x001fe200078e021a */
[----:B------:R-:W-:-:S03]  /*13dc0*/  IADD3 R4, P2, PT, R29, R56, RZ ;  /* 0x000000381d047210 */ /* 0x000fc60007f5e0ff */
[----:B-1----:R-:W-:Y:S01]  /*13dd0*/  IMAD R2, R50, 0x2, R12 ;  /* 0x0000000232027824 */ /* 0x002fe200078e020c */
[----:B------:R0:W-:Y:S01]  /*13de0*/  STG.E.U8 desc[UR12][R6.64], R19 ;  /* 0x0000001306007986 */ /* 0x0001e2000c10110c */
[----:B------:R-:W-:Y:S02]  /*13df0*/  LEA.HI.X.SX32 R5, R29, R0, 0x1, P2 ;  /* 0x000000001d057211 */ /* 0x000fe400010f0eff */
[-C--:B------:R-:W-:Y:S02]  /*13e00*/  IADD3 R20, P3, PT, R30, R56.reuse, RZ ;  /* 0x000000381e147210 */ /* 0x080fe40007f7e0ff */
[----:B------:R-:W-:Y:S01]  /*13e10*/  IADD3 R10, P2, PT, R31, R56, RZ ;  /* 0x000000381f0a7210 */ /* 0x000fe20007f5e0ff */
[----:B------:R-:W-:Y:S01]  /*13e20*/  STG.E.U8 desc[UR12][R22.64], R9 ;  /* 0x0000000916007986 */ /* 0x000fe2000c10110c */
[----:B0-----:R-:W-:Y:S01]  /*13e30*/  IMAD R7, R50, 0x2, R2 ;  /* 0x0000000232077824 */ /* 0x001fe200078e0202 */
[----:B------:R-:W-:Y:S02]  /*13e40*/  LEA.HI.X.SX32 R21, R30, R0, 0x1, P3 ;  /* 0x000000001e157211 */ /* 0x000fe400018f0eff */
[----:B------:R0:W-:Y:S01]  /*13e50*/  STG.E.U8 desc[UR12][R4.64], R11 ;  /* 0x0000000b04007986 */ /* 0x0001e2000c10110c */
[----:B------:R-:W-:-:S04]  /*13e60*/  IMAD R6, R50, 0x2, R7 ;  /* 0x0000000232067824 */ /* 0x000fc800078e0207 */
[----:B------:R-:W-:Y:S01]  /*13e70*/  IMAD R3, R50, 0x2, R6 ;  /* 0x0000000232037824 */ /* 0x000fe200078e0206 */
[----:B------:R1:W-:Y:S01]  /*13e80*/  STG.E.U8 desc[UR12][R20.64], R16 ;  /* 0x0000001014007986 */ /* 0x0003e2000c10110c */
[----:B0-----:R-:W-:Y:S02]  /*13e90*/  LEA.HI.X.SX32 R11, R31, R0, 0x1, P2 ;  /* 0x000000001f0b7211 */ /* 0x001fe400010f0eff */
[----:B------:R-:W-:Y:S01]  /*13ea0*/  IADD3 R22, P2, PT, R28, R56, RZ ;  /* 0x000000381c167210 */ /* 0x000fe20007f5e0ff */
[----:B------:R-:W-:-:S03]  /*13eb0*/  IMAD R4, R50, 0x2, R3 ;  /* 0x0000000232047824 */ /* 0x000fc600078e0203 */
[----:B------:R-:W-:Y:S02]  /*13ec0*/  LEA.HI.X.SX32 R23, R28, R0, 0x1, P2 ;  /* 0x000000001c177211 */ /* 0x000fe400010f0eff */
[-C--:B-1----:R-:W-:Y:S02]  /*13ed0*/  IADD3 R20, P3, PT, R24, R56.reuse, RZ ;  /* 0x0000003818147210 */ /* 0x082fe40007f7e0ff */
[C---:B------:R-:W-:Y:S01]  /*13ee0*/  IADD3 R16, P2, PT, R27.reuse, R56, RZ ;  /* 0x000000381b107210 */ /* 0x040fe20007f5e0ff */
[----:B------:R-:W-:Y:S01]  /*13ef0*/  IMAD R5, R50, 0x2, R4 ;  /* 0x0000000232057824 */ /* 0x000fe200078e0204 */
[----:B------:R0:W-:Y:S01]  /*13f00*/  STG.E.U8 desc[UR12][R10.64], R17 ;  /* 0x000000110a007986 */ /* 0x0001e2000c10110c */
[-C--:B------:R-:W-:Y:S02]  /*13f10*/  LEA.HI.X.SX32 R21, R24, R0.reuse, 0x1, P3 ;  /* 0x0000000018157211 */ /* 0x080fe400018f0eff */
[----:B------:R-:W-:Y:S01]  /*13f20*/  IMAD R9, R50, 0x2, R5 ;  /* 0x0000000232097824 */ /* 0x000fe200078e0205 */
[----:B------:R-:W-:Y:S04]  /*13f30*/  STG.E.U8 desc[UR12][R22.64], R8 ;  /* 0x0000000816007986 */ /* 0x000fe8000c10110c */
[----:B------:R1:W-:Y:S01]  /*13f40*/  STG.E.U8 desc[UR12][R20.64], R13 ;  /* 0x0000000d14007986 */ /* 0x0003e2000c10110c */
[----:B0-----:R-:W-:-:S02]  /*13f50*/  LEA.HI.X.SX32 R17, R27, R0, 0x1, P2 ;  /* 0x000000001b117211 */ /* 0x001fc400010f0eff */
[----:B------:R-:W-:Y:S01]  /*13f60*/  IADD3 R24, P2, PT, R25, R56, RZ ;  /* 0x0000003819187210 */ /* 0x000fe20007f5e0ff */
[----:B------:R-:W-:-:S03]  /*13f70*/  IMAD R11, R50, 0x2, R9 ;  /* 0x00000002320b7824 */ /* 0x000fc600078e0209 */
[----:B------:R-:W-:Y:S02]  /*13f80*/  LEA.HI.X.SX32 R25, R25, R0, 0x1, P2 ;  /* 0x0000000019197211 */ /* 0x000fe400010f0eff */
[-C--:B-1----:R-:W-:Y:S02]  /*13f90*/  IADD3 R20, P3, PT, R26, R56.reuse, RZ ;  /* 0x000000381a147210 */ /* 0x082fe40007f7e0ff */
[----:B------:R-:W-:Y:S01]  /*13fa0*/  IADD3 R22, P2, PT, R12, R56, RZ ;  /* 0x000000380c167210 */ /* 0x000fe20007f5e0ff */
[----:B------:R-:W-:Y:S01]  /*13fb0*/  STG.E.U8 desc[UR12][R16.64], R14 ;  /* 0x0000000e10007986 */ /* 0x000fe2000c10110c */
[-C--:B------:R-:W-:Y:S01]  /*13fc0*/  LEA.HI.X.SX32 R21, R26, R0.reuse, 0x1, P3 ;  /* 0x000000001a157211 */ /* 0x080fe200018f0eff */
[----:B------:R-:W-:Y:S01]  /*13fd0*/  IMAD R19, R50, 0x2, R11 ;  /* 0x0000000232137824 */ /* 0x000fe200078e020b */
[----:B------:R-:W-:Y:S01]  /*13fe0*/  LEA.HI.X.SX32 R23, R12, R0, 0x1, P2 ;  /* 0x000000000c177211 */ /* 0x000fe200010f0eff */
[----:B------:R0:W-:Y:S02]  /*13ff0*/  STG.E.U8 desc[UR12][R24.64], R18 ;  /* 0x0000001218007986 */ /* 0x0001e4000c10110c */
[----:B------:R-:W-:-:S02]  /*14000*/  IMAD R13, R50, 0x2, R19 ;  /* 0x00000002320d7824 */ /* 0x000fc400078e0213 */
[----:B------:R1:W-:Y:S04]  /*14010*/  STG.E.U8 desc[UR12][R20.64], R38 ;  /* 0x0000002614007986 */ /* 0x0003e8000c10110c */
[----:B------:R2:W-:Y:S01]  /*14020*/  STG.E.U8 desc[UR12][R22.64], R39 ;  /* 0x0000002716007986 */ /* 0x0005e2000c10110c */
[----:B0-----:R-:W-:-:S04]  /*14030*/  IADD3 R24, P2, PT, R2, R56, RZ ;  /* 0x0000003802187210 */ /* 0x001fc80007f5e0ff */
[----:B------:R-:W-:Y:S02]  /*14040*/  LEA.HI.X.SX32 R25, R2, R0, 0x1, P2 ;  /* 0x0000000002197211 */ /* 0x000fe400010f0eff */
[CC--:B-1----:R-:W-:Y:S02]  /*14050*/  IADD3 R20, P3, PT, R7.reuse, R56.reuse, RZ ;  /* 0x0000003807147210 */ /* 0x0c2fe40007f7e0ff */
[----:B--2---:R-:W-:Y:S01]  /*14060*/  IADD3 R22, P2, PT, R6, R56, RZ ;  /* 0x0000003806167210 */ /* 0x004fe20007f5e0ff */
[----:B------:R-:W-:Y:S01]  /*14070*/  IMAD R15, R50, 0x2, R13 ;  /* 0x00000002320f7824 */ /* 0x000fe200078e020d */
[-C--:B------:R-:W-:Y:S02]  /*14080*/  LEA.HI.X.SX32 R21, R7, R0.reuse, 0x1, P3 ;  /* 0x0000000007157211 */ /* 0x080fe400018f0eff */
[----:B------:R-:W-:Y:S02]  /*14090*/  LEA.HI.X.SX32 R23, R6, R0, 0x1, P2 ;  /* 0x0000000006177211 */ /* 0x000fe400010f0eff */
[C---:B------:R-:W-:Y:S01]  /*140a0*/  IADD3 R6, P2, PT, R3.reuse, R56, RZ ;  /* 0x0000003803067210 */ /* 0x040fe20007f5e0ff */
[----:B------:R-:W-:Y:S01]  /*140b0*/  IMAD R17, R50, 0x2, R15 ;  /* 0x0000000232117824 */ /* 0x000fe200078e020f */
[----:B------:R-:W-:Y:S02]  /*140c0*/  STG.E.U8 desc[UR12][R24.64], R41 ;  /* 0x0000002918007986 */ /* 0x000fe4000c10110c */
[----:B------:R-:W-:-:S02]  /*140d0*/  LEA.HI.X.SX32 R7, R3, R0, 0x1, P2 ;  /* 0x0000000003077211 */ /* 0x000fc400010f0eff */
[----:B------:R0:W-:Y:S01]  /*140e0*/  STG.E.U8 desc[UR12][R20.64], R43 ;  /* 0x0000002b14007986 */ /* 0x0001e2000c10110c */
[----:B------:R-:W-:-:S03]  /*140f0*/  IMAD R12, R50, 0x2, R17 ;  /* 0x00000002320c7824 */ /* 0x000fc600078e0211 */
[----:B------:R1:W-:Y:S01]  /*14100*/  STG.E.U8 desc[UR12][R22.64], R36 ;  /* 0x0000002416007986 */ /* 0x0003e2000c10110c */
[----:B------:R-:W-:Y:S01]  /*14110*/  IMAD R14, R50, 0x2, R12 ;  /* 0x00000002320e7824 */ /* 0x000fe200078e020c */
[CC--:B0-----:R-:W-:Y:S02]  /*14120*/  IADD3 R20, P2, PT, R4.reuse, R56.reuse, RZ ;  /* 0x0000003804147210 */ /* 0x0c1fe40007f5e0ff */
[C---:B-1----:R-:W-:Y:S02]  /*14130*/  IADD3 R22, P3, PT, R5.reuse, R56, RZ ;  /* 0x0000003805167210 */ /* 0x042fe40007f7e0ff */
[-C--:B------:R-:W-:Y:S02]  /*14140*/  LEA.HI.X.SX32 R21, R4, R0.reuse, 0x1, P2 ;  /* 0x0000000004157211 */ /* 0x080fe400010f0eff */
[----:B------:R-:W-:Y:S02]  /*14150*/  LEA.HI.X.SX32 R23, R5, R0, 0x1, P3 ;  /* 0x0000000005177211 */ /* 0x000fe400018f0eff */
[----:B------:R-:W-:-:S02]  /*14160*/  IADD3 R28, P2, PT, R9, R56, RZ ;  /* 0x00000038091c7210 */ /* 0x000fc40007f5e0ff */
[-C--:B------:R-:W-:Y:S01]  /*14170*/  IADD3 R30, P3, PT, R11, R56.reuse, RZ ;  /* 0x000000380b1e7210 */ /* 0x080fe20007f7e0ff */
[C---:B------:R-:W-:Y:S01]  /*14180*/  IMAD R16, R50.reuse, 0x2, R14 ;  /* 0x0000000232107824 */ /* 0x040fe200078e020e */
[----:B------:R-:W-:Y:S02]  /*14190*/  IADD3 R58, P5, PT, R19, R56, RZ ;  /* 0x00000038133a7210 */ /* 0x000fe40007fbe0ff */
[-C--:B------:R-:W-:Y:S02]  /*141a0*/  LEA.HI.X.SX32 R29, R9, R0.reuse, 0x1, P2 ;  /* 0x00000000091d7211 */ /* 0x080fe400010f0eff */
[----:B------:R-:W-:Y:S02]  /*141b0*/  LEA.HI.X.SX32 R31, R11, R0, 0x1, P3 ;  /* 0x000000000b1f7211 */ /* 0x000fe400018f0eff */
[-C--:B------:R-:W-:Y:S01]  /*141c0*/  IADD3 R60, P2, PT, R13, R56.reuse, RZ ;  /* 0x000000380d3c7210 */ /* 0x080fe20007f5e0ff */
[----:B------:R-:W-:Y:S01]  /*141d0*/  STG.E.U8 desc[UR12][R6.64], R37 ;  /* 0x0000002506007986 */ /* 0x000fe2000c10110c */
[----:B------:R-:W-:Y:S01]  /*141e0*/  IADD3 R44, P3, PT, R15, R56, RZ ;  /* 0x000000380f2c7210 */ /* 0x000fe20007f7e0ff */
[----:B------:R-:W-:Y:S01]  /*141f0*/  IMAD R2, R50, 0x2, R16 ;  /* 0x0000000232027824 */ /* 0x000fe200078e0210 */
[----:B------:R-:W-:Y:S01]  /*14200*/  LEA.HI.X.SX32 R59, R19, R0, 0x1, P5 ;  /* 0x00000000133b7211 */ /* 0x000fe200028f0eff */
[----:B------:R0:W-:Y:S01]  /*14210*/  STG.E.U8 desc[UR12][R20.64], R40 ;  /* 0x0000002814007986 */ /* 0x0001e2000c10110c */
[----:B------:R-:W-:-:S02]  /*14220*/  IADD3 R34, P5, PT, R17, R56, RZ ;  /* 0x0000003811227210 */ /* 0x000fc40007fbe0ff */
[-C--:B------:R-:W-:Y:S01]  /*14230*/  LEA.HI.X.SX32 R61, R13, R0.reuse, 0x1, P2 ;  /* 0x000000000d3d7211 */ /* 0x080fe200010f0eff */
[----:B------:R1:W-:Y:S01]  /*14240*/  STG.E.U8 desc[UR12][R22.64], R42 ;  /* 0x0000002a16007986 */ /* 0x0003e2000c10110c */
[-C--:B------:R-:W-:Y:S01]  /*14250*/  LEA.HI.X.SX32 R45, R15, R0.reuse, 0x1, P3 ;  /* 0x000000000f2d7211 */ /* 0x080fe200018f0eff */
[----:B------:R-:W-:Y:S01]  /*14260*/  IMAD R8, R50, 0x2, R2 ;  /* 0x0000000232087824 */ /* 0x000fe200078e0202 */
[----:B------:R-:W-:Y:S02]  /*14270*/  LEA.HI.X.SX32 R35, R17, R0, 0x1, P5 ;  /* 0x0000000011237211 */ /* 0x000fe400028f0eff */
[-C--:B0-----:R-:W-:Y:S02]  /*14280*/  IADD3 R20, P3, PT, R14, R56.reuse, RZ ;  /* 0x000000380e147210 */ /* 0x081fe40007f7e0ff */
[----:B-1----:R-:W-:Y:S01]  /*14290*/  IADD3 R22, P2, PT, R12, R56, RZ ;  /* 0x000000380c167210 */ /* 0x002fe20007f5e0ff */
[----:B------:R-:W-:Y:S01]  /*142a0*/  IMAD R10, R50, 0x2, R8 ;  /* 0x00000002320a7824 */ /* 0x000fe200078e0208 */
[----:B------:R-:W-:-:S02]  /*142b0*/  LEA.HI.X.SX32 R21, R14, R0, 0x1, P3 ;  /* 0x000000000e157211 */ /* 0x000fc400018f0eff */
[----:B------:R-:W-:Y:S01]  /*142c0*/  LEA.HI.X.SX32 R23, R12, R0, 0x1, P2 ;  /* 0x000000000c177211 */ /* 0x000fe200010f0eff */
[----:B------:R-:W-:Y:S01]  /*142d0*/  STL [R1+0x468], R31 ;  /* 0x0004681f01007387 */ /* 0x000fe20000100800 */
[----:B------:R-:W-:-:S03]  /*142e0*/  IADD3 R18, P5, PT, R16, R56, RZ ;  /* 0x0000003810127210 */ /* 0x000fc60007fbe0ff */
[----:B------:R-:W-:Y:S01]  /*142f0*/  STL.64 [R1+0x48], R44 ;  /* 0x0000482c01007387 */ /* 0x000fe20000100a00 */
[----:B------:R-:W-:-:S03]  /*14300*/  LEA.HI.X.SX32 R19, R16, R0, 0x1, P5 ;  /* 0x0000000010137211 */ /* 0x000fc600028f0eff */
[----:B------:R-:W-:Y:S01]  /*14310*/  STL.64 [R1+0x40], R34 ;  /* 0x0000402201007387 */ /* 0x000fe20000100a00 */
[----:B------:R-:W-:-:S03]  /*14320*/  IMAD R3, R50, 0x2, R10 ;  /* 0x0000000232037824 */ /* 0x000fc600078e020a */
[----:B------:R-:W-:Y:S01]  /*14330*/  STL.64 [R1+0x38], R22 ;  /* 0x0000381601007387 */ /* 0x000fe20000100a00 */
[----:B------:R-:W-:-:S03]  /*14340*/  IADD3 R24, P2, PT, R2, R56, RZ ;  /* 0x0000003802187210 */ /* 0x000fc60007f5e0ff */
[----:B------:R0:W-:Y:S01]  /*14350*/  STL.64 [R1+0x30], R20 ;  /* 0x0000301401007387 */ /* 0x0001e20000100a00 */
[----:B------:R-:W-:Y:S01]  /*14360*/  IMAD R4, R50, 0x2, R3 ;  /* 0x0000000232047824 */ /* 0x000fe200078e0203 */
[----:B------:R-:W-:Y:S02]  /*14370*/  LEA.HI.X.SX32 R25, R2, R0, 0x1, P2 ;  /* 0x0000000002197211 */ /* 0x000fe400010f0eff */
[----:B------:R-:W-:Y:S01]  /*14380*/  STL.64 [R1+0x28], R18 ;  /* 0x0000281201007387 */ /* 0x000fe20000100a00 */
[-C--:B0-----:R-:W-:Y:S02]  /*14390*/  IADD3 R20, P5, PT, R10, R56.reuse, RZ ;  /* 0x000000380a147210 */ /* 0x081fe40007fbe0ff */
[----:B------:R-:W-:Y:S02]  /*143a0*/  IADD3 R22, P3, PT, R8, R56, RZ ;  /* 0x0000003808167210 */ /* 0x000fe40007f7e0ff */
[----:B------:R-:W-:Y:S01]  /*143b0*/  LEA.HI.X.SX32 R21, R10, R0, 0x1, P5 ;  /* 0x000000000a157211 */ /* 0x000fe200028f0eff */
[----:B------:R-:W-:Y:S01]  /*143c0*/  IMAD R6, R50, 0x2, R4 ;  /* 0x0000000232067824 */ /* 0x000fe200078e0204 */
[----:B------:R-:W-:-:S02]  /*143d0*/  IADD3 R26, P2, PT, R3, R56, RZ ;  /* 0x00000038031a7210 */ /* 0x000fc40007f5e0ff */
[-C--:B------:R-:W-:Y:S01]  /*143e0*/  LEA.HI.X.SX32 R23, R8, R0.reuse, 0x1, P3 ;  /* 0x0000000008177211 */ /* 0x080fe200018f0eff */
[----:B------:R-:W-:Y:S01]  /*143f0*/  STL.64 [R1+0x10], R20 ;  /* 0x0000101401007387 */ /* 0x000fe20000100a00 */
[----:B------:R-:W-:-:S03]  /*14400*/  LEA.HI.X.SX32 R27, R3, R0, 0x1, P2 ;  /* 0x00000000031b7211 */ /* 0x000fc600010f0eff */
[----:B------:R0:W-:Y:S01]  /*14410*/  STL.64 [R1+0x20], R24 ;  /* 0x0000201801007387 */ /* 0x0001e20000100a00 */
[----:B------:R-:W-:-:S03]  /*14420*/  IADD3 R2, P5, PT, R6, R56, RZ ;  /* 0x0000003806027210 */ /* 0x000fc60007fbe0ff */
[----:B------:R-:W-:Y:S04]  /*14430*/  STL.64 [R1+0x18], R22 ;  /* 0x0000181601007387 */ /* 0x000fe80000100a00 */
[----:B------:R-:W2:Y:S01]  /*14440*/  LDL.LU R31, [R1+0xf0] ;  /* 0x0000f000011f7983 */ /* 0x000ea20000300800 */
[----:B0-----:R-:W-:-:S03]  /*14450*/  IADD3 R24, P3, PT, R4, R56, RZ ;  /* 0x0000003804187210 */ /* 0x001fc60007f7e0ff */
[----:B------:R-:W-:Y:S01]  /*14460*/  STL.64 [R1+0x8], R26 ;  /* 0x0000081a01007387 */ /* 0x000fe20000100a00 */
[----:B------:R-:W-:-:S03]  /*14470*/  LEA.HI.X.SX32 R25, R4, R0, 0x1, P3 ;  /* 0x0000000004197211 */ /* 0x000fc600018f0eff */
[----:B------:R0:W-:Y:S04]  /*14480*/  STL [R1+0x3d0], R2 ;  /* 0x0003d00201007387 */ /* 0x0001e80000100800 */
[----:B------:R-:W-:Y:S04]  /*14490*/  STL.64 [R1], R24 ;  /* 0x0000001801007387 */ /* 0x000fe80000100a00 */
[----:B0-----:R-:W3:Y:S04]  /*144a0*/  LDL.LU R2, [R1+0xe0] ;  /* 0x0000e00001027983 */ /* 0x001ee80000300800 */
[----:B---3--:R0:W-:Y:S04]  /*144b0*/  STL [R1+0x3e0], R2 ;  /* 0x0003e00201007387 */ /* 0x0081e80000100800 */
        /* <DEDUP_REMOVED lines=10> */
[----:B0-----:R-:W3:Y:S01]  /*14560*/  LDL.LU R2, [R1+0xf8] ;  /* 0x0000f80001027983 */ /* 0x001ee20000300800 */
[----:B------:R-:W-:Y:S01]  /*14570*/  IMAD R5, R50, 0x2, R6 ;  /* 0x0000000232057824 */ /* 0x000fe200078e0206 */
[----:B------:R-:W-:-:S02]  /*14580*/  LEA.HI.X.SX32 R3, R6, R0, 0x1, P5 ;  /* 0x0000000006037211 */ /* 0x000fc400028f0eff */
[----:B---3--:R0:W-:Y:S04]  /*14590*/  STL [R1+0x448], R2 ;  /* 0x0004480201007387 */ /* 0x0081e80000100800 */
[----:B0-----:R-:W3:Y:S01]  /*145a0*/  LDL.LU R2, [R1+0xfc] ;  /* 0x0000fc0001027983 */ /* 0x001ee20000300800 */
[----:B------:R-:W-:Y:S01]  /*145b0*/  IADD3 R4, P2, PT, R5, R56, RZ ;  /* 0x0000003805047210 */ /* 0x000fe20007f5e0ff */
[----:B------:R-:W-:-:S03]  /*145c0*/  IMAD R7, R50, 0x2, R5 ;  /* 0x0000000232077824 */ /* 0x000fc600078e0205 */
[----:B------:R-:W-:Y:S01]  /*145d0*/  LEA.HI.X.SX32 R5, R5, R0, 0x1, P2 ;  /* 0x0000000005057211 */ /* 0x000fe200010f0eff */
[----:B---3--:R0:W-:Y:S04]  /*145e0*/  STL [R1+0x458], R2 ;  /* 0x0004580201007387 */ /* 0x0081e80000100800 */
[----:B0-----:R-:W3:Y:S04]  /*145f0*/  LDL.LU R2, [R1+0x100] ;  /* 0x0001000001027983 */ /* 0x001ee80000300800 */
[----:B------:R0:W-:Y:S04]  /*14600*/  STL [R1+0x3c4], R3 ;  /* 0x0003c40301007387 */ /* 0x0001e80000100800 */
[----:B0-----:R-:W4:Y:S04]  /*14610*/  LDL.LU R3, [R1+0xd0] ;  /* 0x0000d00001037983 */ /* 0x001f280000300800 */
[----:B------:R0:W-:Y:S04]  /*14620*/  STL [R1+0x3c0], R5 ;  /* 0x0003c00501007387 */ /* 0x0001e80000100800 */
[----:B0-----:R-:W5:Y:S04]  /*14630*/  LDL.LU R5, [R1+0xbc] ;  /* 0x0000bc0001057983 */ /* 0x001f680000300800 */
[----:B-----5:R0:W-:Y:S04]  /*14640*/  STL.64 [R1+0x3c8], R4 ;  /* 0x0003c80401007387 */ /* 0x0201e80000100a00 */
[----:B0-----:R-:W5:Y:S04]  /*14650*/  LDL.LU.64 R4, [R1] ;  /* 0x0000000001047983 */ /* 0x001f680000300a00 */
[----:B-----5:R0:W-:Y:S04]  /*14660*/  STL.64 [R1+0x3d8], R4 ;  /* 0x0003d80401007387 */ /* 0x0201e80000100a00 */
[----:B0-----:R-:W5:Y:S04]  /*14670*/  LDL.LU.64 R4, [R1+0x8] ;  /* 0x0000080001047983 */ /* 0x001f680000300a00 */
        /* <DEDUP_REMOVED lines=11> */
[----:B0-----:R-:W5:Y:S01]  /*14730*/  LDL.LU.64 R4, [R1+0x38] ;  /* 0x0000380001047983 */ /* 0x001f620000300a00 */
        /* <DEDUP_REMOVED lines=11> */
[C---:B------:R-:W-:Y:S01]  /*147f0*/  IMAD R35, R50.reuse, 0x2, R33 ;  /* 0x0000000232237824 */ /* 0x040fe200078e0221 */
[----:B-----5:R0:W-:Y:S04]  /*14800*/  STL.64 [R1+0x450], R4 ;  /* 0x0004500401007387 */ /* 0x0201e80000100a00 */
[----:B0-----:R-:W5:Y:S01]  /*14810*/  LDL.LU.64 R4, [R1+0x40] ;  /* 0x0000400001047983 */ /* 0x001f620000300a00 */
[----:B------:R-:W-:-:S04]  /*14820*/  IMAD R37, R50, 0x2, R35 ;  /* 0x0000000232257824 */ /* 0x000fc800078e0223 */
[C---:B------:R-:W-:Y:S01]  /*14830*/  IMAD R39, R50.reuse, 0x2, R37 ;  /* 0x0000000232277824 */ /* 0x040fe200078e0225 */
[-C--:B------:R-:W-:Y:S02]  /*14840*/  IADD3 R6, P3, PT, R7, R56.reuse, RZ ;  /* 0x0000003807067210 */ /* 0x080fe40007f7e0ff */
[----:B------:R-:W-:Y:S01]  /*14850*/  IADD3 R8, P5, PT, R9, R56, RZ ;  /* 0x0000003809087210 */ /* 0x000fe20007fbe0ff */
[C---:B------:R-:W-:Y:S01]  /*14860*/  IMAD R41, R50.reuse, 0x2, R39 ;  /* 0x0000000232297824 */ /* 0x040fe200078e0227 */
[-C--:B------:R-:W-:Y:S02]  /*14870*/  LEA.HI.X.SX32 R7, R7, R0.reuse, 0x1, P3 ;  /* 0x0000000007077211 */ /* 0x080fe400018f0eff */
[----:B------:R-:W-:Y:S01]  /*14880*/  LEA.HI.X.SX32 R9, R9, R0, 0x1, P5 ;  /* 0x0000000009097211 */ /* 0x000fe200028f0eff */
[----:B------:R-:W-:Y:S01]  /*14890*/  IMAD R43, R50, 0x2, R41 ;  /* 0x00000002322b7824 */ /* 0x000fe200078e0229 */
[-C--:B------:R-:W-:Y:S02]  /*148a0*/  IADD3 R10, P2, PT, R11, R56.reuse, RZ ;  /* 0x000000380b0a7210 */ /* 0x080fe40007f5e0ff */
[----:B------:R-:W-:-:S02]  /*148b0*/  IADD3 R12, P3, PT, R13, R56, RZ ;  /* 0x000000380d0c7210 */ /* 0x000fc40007f7e0ff */
[----:B------:R-:W-:Y:S01]  /*148c0*/  IADD3 R14, P5, PT, R15, R56, RZ ;  /* 0x000000380f0e7210 */ /* 0x000fe20007fbe0ff */
[C---:B------:R-:W-:Y:S01]  /*148d0*/  IMAD R45, R50.reuse, 0x2, R43 ;  /* 0x00000002322d7824 */ /* 0x040fe200078e022b */
[-C--:B------:R-:W-:Y:S02]  /*148e0*/  LEA.HI.X.SX32 R11, R11, R0.reuse, 0x1, P2 ;  /* 0x000000000b0b7211 */ /* 0x080fe400010f0eff */
[-C--:B------:R-:W-:Y:S02]  /*148f0*/  LEA.HI.X.SX32 R13, R13, R0.reuse, 0x1, P3 ;  /* 0x000000000d0d7211 */ /* 0x080fe400018f0eff */
[----:B------:R-:W-:Y:S01]  /*14900*/  LEA.HI.X.SX32 R15, R15, R0, 0x1, P5 ;  /* 0x000000000f0f7211 */ /* 0x000fe200028f0eff */
[----:B------:R-:W-:Y:S01]  /*14910*/  IMAD R47, R50, 0x2, R45 ;  /* 0x00000002322f7824 */ /* 0x000fe200078e022d */
[-C--:B------:R-:W-:Y:S02]  /*14920*/  IADD3 R16, P2, PT, R17, R56.reuse, RZ ;  /* 0x0000003811107210 */ /* 0x080fe40007f5e0ff */
[----:B------:R-:W-:-:S02]  /*14930*/  IADD3 R18, P3, PT, R19, R56, RZ ;  /* 0x0000003813127210 */ /* 0x000fc40007f7e0ff */
[----:B------:R-:W-:Y:S01]  /*14940*/  IADD3 R20, P5, PT, R21, R56, RZ ;  /* 0x0000003815147210 */ /* 0x000fe20007fbe0ff */
[----:B------:R-:W-:Y:S01]  /*14950*/  IMAD R49, R50, 0x2, R47 ;  /* 0x0000000232317824 */ /* 0x000fe200078e022f */
[-C--:B------:R-:W-:Y:S02]  /*14960*/  LEA.HI.X.SX32 R17, R17, R0.reuse, 0x1, P2 ;  /* 0x0000000011117211 */ /* 0x080fe400010f0eff */
[-C--:B------:R-:W-:Y:S02]  /*14970*/  LEA.HI.X.SX32 R19, R19, R0.reuse, 0x1, P3 ;  /* 0x0000000013137211 */ /* 0x080fe400018f0eff */
[----:B------:R-:W-:Y:S02]  /*14980*/  LEA.HI.X.SX32 R21, R21, R0, 0x1, P5 ;  /* 0x0000000015157211 */ /* 0x000fe400028f0eff */
        /* <DEDUP_REMOVED lines=24> */
[----:B------:R-:W-:Y:S02]  /*14b10*/  IADD3 R48, P5, PT, R49, R56, RZ ;  /* 0x0000003831307210 */ /* 0x000fe40007fbe0ff */
[-C--:B------:R-:W-:Y:S02]  /*14b20*/  LEA.HI.X.SX32 R45, R45, R0.reuse, 0x1, P2 ;  /* 0x000000002d2d7211 */ /* 0x080fe400010f0eff */
[-C--:B------:R-:W-:Y:S02]  /*14b30*/  LEA.HI.X.SX32 R47, R47, R0.reuse, 0x1, P3 ;  /* 0x000000002f2f7211 */ /* 0x080fe400018f0eff */
[----:B------:R-:W-:Y:S02]  /*14b40*/  LEA.HI.X.SX32 R49, R49, R0, 0x1, P5 ;  /* 0x0000000031317211 */ /* 0x000fe400028f0eff */
[-C--:B------:R-:W-:Y:S02]  /*14b50*/  IADD3 R50, P2, PT, R51, R56.reuse, RZ ;  /* 0x0000003833327210 */ /* 0x080fe40007f5e0ff */
[----:B------:R-:W-:-:S02]  /*14b60*/  IADD3 R52, P3, PT, R53, R56, RZ ;  /* 0x0000003835347210 */ /* 0x000fc40007f7e0ff */
[-C--:B------:R-:W-:Y:S02]  /*14b70*/  IADD3 R54, P5, PT, R55, R56.reuse, RZ ;  /* 0x0000003837367210 */ /* 0x080fe40007fbe0ff */
[----:B------:R-:W-:Y:S01]  /*14b80*/  IADD3 R56, P6, PT, R57, R56, RZ ;  /* 0x0000003839387210 */ /* 0x000fe20007fde0ff */
[----:B--2---:R-:W-:Y:S01]  /*14b90*/  STG.E.U8 desc[UR12][R28.64], R31 ;  /* 0x0000001f1c007986 */ /* 0x004fe2000c10110c */
[-C--:B------:R-:W-:Y:S02]  /*14ba0*/  LEA.HI.X.SX32 R51, R51, R0.reuse, 0x1, P2 ;  /* 0x0000000033337211 */ /* 0x080fe400010f0eff */
[-C--:B------:R-:W-:Y:S02]  /*14bb0*/  LEA.HI.X.SX32 R53, R53, R0.reuse, 0x1, P3 ;  /* 0x0000000035357211 */ /* 0x080fe400018f0eff */
[-C--:B------:R-:W-:Y:S02]  /*14bc0*/  LEA.HI.X.SX32 R55, R55, R0.reuse, 0x1, P5 ;  /* 0x0000000037377211 */ /* 0x080fe400028f0eff */
[----:B------:R-:W-:Y:S01]  /*14bd0*/  LEA.HI.X.SX32 R57, R57, R0, 0x1, P6 ;  /* 0x0000000039397211 */ /* 0x000fe200030f0eff */
[----:B-----5:R0:W-:Y:S04]  /*14be0*/  STL.64 [R1+0x460], R4 ;  /* 0x0004600401007387 */ /* 0x0201e80000100a00 */
[----:B0-----:R-:W3:Y:S04]  /*14bf0*/  LDL.LU.64 R4, [R1+0x48] ;  /* 0x0000480001047983 */ /* 0x001ee80000300a00 */
[----:B------:R0:W-:Y:S04]  /*14c00*/  STL [R1+0x3b8], R7 ;  /* 0x0003b80701007387 */ /* 0x0001e80000100800 */
[----:B0-----:R-:W2:Y:S04]  /*14c10*/  LDL.LU R7, [R1+0xac] ;  /* 0x0000ac0001077983 */ /* 0x001ea80000300800 */
[----:B------:R-:W5:Y:S04]  /*14c20*/  LDL.LU R0, [R1+0xb4] ;  /* 0x0000b40001007983 */ /* 0x000f680000300800 */
[----:B------:R-:W2:Y:S04]  /*14c30*/  LDL.LU R31, [R1+0x468] ;  /* 0x00046800011f7983 */ /* 0x000ea80000300800 */
[----:B------:R-:W2:Y:S04]  /*14c40*/  LDL.LU R29, [R1+0xec] ;  /* 0x0000ec00011d7983 */ /* 0x000ea80000300800 */
[----:B------:R-:W3:Y:S04]  /*14c50*/  LDL.LU R28, [R1+0xc8] ;  /* 0x0000c800011c7983 */ /* 0x000ee80000300800 */
[----:B--2---:R0:W-:Y:S04]  /*14c60*/  STG.E.U8 desc[UR12][R30.64], R29 ;  /* 0x0000001d1e007986 */ /* 0x0041e8000c10110c */
[----:B0-----:R-:W2:Y:S04]  /*14c70*/  LDL.LU R31, [R1+0xdc] ;  /* 0x0000dc00011f7983 */ /* 0x001ea80000300800 */
[----:B--2---:R0:W-:Y:S04]  /*14c80*/  STG.E.U8 desc[UR12][R58.64], R31 ;  /* 0x0000001f3a007986 */ /* 0x0041e8000c10110c */
[----:B---3--:R1:W-:Y:S04]  /*14c90*/  STG.E.U8 desc[UR12][R60.64], R28 ;  /* 0x0000001c3c007986 */ /* 0x0083e8000c10110c */
[----:B------:R2:W-:Y:S04]  /*14ca0*/  STG.E.U8 desc[UR12][R4.64], R2 ;  /* 0x0000000204007986 */ /* 0x0005e8000c10110c */
[----:B0-----:R-:W3:Y:S04]  /*14cb0*/  LDL.LU R58, [R1+0xd8] ;  /* 0x0000d800013a7983 */ /* 0x001ee80000300800 */
[----:B------:R-:W3:Y:S04]  /*14cc0*/  LDL.LU R59, [R1+0xc4] ;  /* 0x0000c400013b7983 */ /* 0x000ee80000300800 */
[----:B-1----:R-:W3:Y:S04]  /*14cd0*/  LDL.LU R60, [R1+0xb0] ;  /* 0x0000b000013c7983 */ /* 0x002ee80000300800 */
[----:B------:R-:W3:Y:S04]  /*14ce0*/  LDL.LU R61, [R1+0xe8] ;  /* 0x0000e800013d7983 */ /* 0x000ee80000300800 */
[----:B--2---:R-:W2:Y:S04]  /*14cf0*/  LDL.LU.64 R4, [R1+0x460] ;  /* 0x0004600001047983 */ /* 0x004ea80000300a00 */
[----:B------:R-:W2:Y:S04]  /*14d00*/  LDL.LU R2, [R1+0x458] ;  /* 0x0004580001027983 */ /* 0x000ea80000300800 */
[----:B--2---:R0:W-:Y:S04]  /*14d10*/  STG.E.U8 desc[UR12][R4.64], R2 ;  /* 0x0000000204007986 */ /* 0x0041e8000c10110c */
[----:B0-----:R-:W2:Y:S04]  /*14d20*/  LDL.LU.64 R4, [R1+0x450] ;  /* 0x0004500001047983 */ /* 0x001ea80000300a00 */
        /* <DEDUP_REMOVED lines=20> */
[----:B0-----:R-:W4:Y:S04]  /*14e70*/  LDL.LU.64 R4, [R1+0x3d8] ;  /* 0x0003d80001047983 */ /* 0x001f280000300a00 */
[----:B------:R-:W2:Y:S04]  /*14e80*/  LDL.LU R2, [R1+0x3d0] ;  /* 0x0003d00001027983 */ /* 0x000ea80000300800 */
[----:B----4-:R0:W-:Y:S04]  /*14e90*/  STG.E.U8 desc[UR12][R4.64], R3 ;  /* 0x0000000304007986 */ /* 0x0101e8000c10110c */
[----:B0-----:R-:W2:Y:S04]  /*14ea0*/  LDL.LU.64 R4, [R1+0x3c8] ;  /* 0x0003c80001047983 */ /* 0x001ea80000300a00 */
[----:B------:R-:W2:Y:S04]  /*14eb0*/  LDL.LU R3, [R1+0x3c4] ;  /* 0x0003c40001037983 */ /* 0x000ea80000300800 */
[----:B--2---:R0:W-:Y:S04]  /*14ec0*/  STG.E.U8 desc[UR12][R2.64], R5 ;  /* 0x0000000502007986 */ /* 0x0041e8000c10110c */
[----:B0-----:R-:W2:Y:S04]  /*14ed0*/  LDL.LU R5, [R1+0x3c0] ;  /* 0x0003c00001057983 */ /* 0x001ea80000300800 */
[----:B------:R-:W4:Y:S04]  /*14ee0*/  LDL.LU R2, [R1+0xd4] ;  /* 0x0000d40001027983 */ /* 0x000f280000300800 */
[----:B------:R-:W3:Y:S04]  /*14ef0*/  LDL.LU R3, [R1+0xc0] ;  /* 0x0000c00001037983 */ /* 0x000ee80000300800 */
[----:B--2---:R0:W-:Y:S04]  /*14f00*/  STG.E.U8 desc[UR12][R4.64], R7 ;  /* 0x0000000704007986 */ /* 0x0041e8000c10110c */
[----:B0-----:R-:W2:Y:S04]  /*14f10*/  LDL.LU R7, [R1+0x3b8] ;  /* 0x0003b80001077983 */ /* 0x001ea80000300800 */
[----:B------:R-:W2:Y:S01]  /*14f20*/  LDL.LU R5, [R1+0xe4] ;  /* 0x0000e40001057983 */ /* 0x000ea20000300800 */
[----:B------:R-:W0:Y:S02]  /*14f30*/  S2R R29, SR_TID.X ;  /* 0x00000000001d7919 */ /* 0x000e240000002100 */
[----:B0-----:R-:W-:-:S05]  /*14f40*/  IMAD.SHL.U32 R29, R29, 0x10, RZ ;  /* 0x000000101d1d7824 */ /* 0x001fca00078e00ff */
[----:B------:R-:W-:-:S06]  /*14f50*/  LOP3.LUT R29, R29, 0x1ff0, RZ, 0xc0, !PT ;  /* 0x00001ff01d1d7812 */ /* 0x000fcc00078ec0ff */
[----:B------:R-:W0:Y:S04]  /*14f60*/  LDS.128 R28, [R29+UR7] ;  /* 0x000000071d1c7984 */ /* 0x000e280008000c00 */
[----:B--2---:R-:W-:Y:S04]  /*14f70*/  STG.E.U8 desc[UR12][R6.64], R5 ;  /* 0x0000000506007986 */ /* 0x004fe8000c10110c */
[----:B----4-:R-:W-:Y:S04]  /*14f80*/  STG.E.U8 desc[UR12][R8.64], R2 ;  /* 0x0000000208007986 */ /* 0x010fe8000c10110c */
[----:B---3--:R1:W-:Y:S04]  /*14f90*/  STG.E.U8 desc[UR12][R10.64], R3 ;  /* 0x000000030a007986 */ /* 0x0083e8000c10110c */
[----:B------:R-:W-:Y:S04]  /*14fa0*/  STG.E.U8 desc[UR12][R12.64], R60 ;  /* 0x0000003c0c007986 */ /* 0x000fe8000c10110c */
[----:B------:R-:W-:Y:S04]  /*14fb0*/  STG.E.U8 desc[UR12][R14.64], R61 ;  /* 0x0000003d0e007986 */ /* 0x000fe8000c10110c */
[----:B------:R2:W-:Y:S01]  /*14fc0*/  STG.E.U8 desc[UR12][R16.64], R58 ;  /* 0x0000003a10007986 */ /* 0x0005e2000c10110c */
[C---:B0-----:R-:W-:Y:S01]  /*14fd0*/  PRMT R4, R28.reuse, 0x7771, RZ ;  /* 0x000077711c047816 */ /* 0x041fe200000000ff */
[----:B-1----:R-:W0:Y:S02]  /*14fe0*/  LDC.64 R2, c[0x0][0x3a0] ;  /* 0x0000e800ff027b82 */ /* 0x002e240000000a00 */
[----:B--2---:R-:W2:Y:S04]  /*14ff0*/  LDL.LU R16, [R1+0x274] ;  /* 0x0002740001107983 */ /* 0x004ea80000300800 */
[----:B------:R-:W3:Y:S04]  /*15000*/  LDL.LU R14, [R1+0x270] ;  /* 0x00027000010e7983 */ /* 0x000ee80000300800 */
[----:B------:R-:W4:Y:S04]  /*15010*/  LDL.LU R12, [R1+0x27c] ;  /* 0x00027c00010c7983 */ /* 0x000f280000300800 */
[----:B------:R-:W4:Y:S01]  /*15020*/  LDL.LU R10, [R1+0x278] ;  /* 0x00027800010a7983 */ /* 0x000f220000300800 */
[----:B------:R-:W-:-:S02]  /*15030*/  PRMT R61, R28, 0x7773, RZ ;  /* 0x000077731c3d7816 */ /* 0x000fc400000000ff */
[C---:B------:R-:W-:Y:S01]  /*15040*/  PRMT R58, R28.reuse, 0x7772, RZ ;  /* 0x000077721c3a7816 */ /* 0x040fe200000000ff */
[----:B------:R1:W-:Y:S01]  /*15050*/  STG.E.U8 desc[UR12][R18.64], R59 ;  /* 0x0000003b12007986 */ /* 0x0003e2000c10110c */
[----:B------:R-:W-:Y:S02]  /*15060*/  PRMT R28, R28, 0x7770, RZ ;  /* 0x000077701c1c7816 */ /* 0x000fe400000000ff */
[----:B------:R-:W-:Y:S01]  /*15070*/  PRMT R6, R29, 0x7772, RZ ;  /* 0x000077721d067816 */ /* 0x000fe200000000ff */
[----:B-----5:R5:W-:Y:S01]  /*15080*/  STG.E.U8 desc[UR12][R20.64], R0 ;  /* 0x0000000014007986 */ /* 0x020be2000c10110c */
[----:B------:R-:W-:Y:S02]  /*15090*/  PRMT R17, R30, 0x7770, RZ ;  /* 0x000077701e117816 */ /* 0x000fe400000000ff */
[C---:B------:R-:W-:Y:S01]  /*150a0*/  PRMT R5, R31.reuse, 0x7773, RZ ;  /* 0x000077731f057816 */ /* 0x040fe200000000ff */
[----:B------:R-:W0:Y:S01]  /*150b0*/  S2R R8, SR_TID.X ;  /* 0x0000000000087919 */ /* 0x000e220000002100 */
[----:B------:R-:W-:-:S02]  /*150c0*/  PRMT R7, R31, 0x7772, RZ ;  /* 0x000077721f077816 */ /* 0x000fc400000000ff */
[----:B-1----:R-:W-:Y:S01]  /*150d0*/  PRMT R59, R29, 0x7773, RZ ;  /* 0x000077731d3b7816 */ /* 0x002fe200000000ff */
[----:B------:R-:W0:Y:S01]  /*150e0*/  S2R R60, SR_CTAID.X ;  /* 0x00000000003c7919 */ /* 0x000e220000002500 */
[----:B------:R-:W-:Y:S02]  /*150f0*/  PRMT R13, R31, 0x7771, RZ ;  /* 0x000077711f0d7816 */ /* 0x000fe400000000ff */
[C---:B-----5:R-:W-:Y:S02]  /*15100*/  PRMT R0, R29.reuse, 0x7771, RZ ;  /* 0x000077711d007816 */ /* 0x060fe400000000ff */
[----:B------:R-:W-:Y:S02]  /*15110*/  PRMT R29, R29, 0x7770, RZ ;  /* 0x000077701d1d7816 */ /* 0x000fe400000000ff */
[----:B------:R-:W-:Y:S01]  /*15120*/  PRMT R31, R31, 0x7770, RZ ;  /* 0x000077701f1f7816 */ /* 0x000fe200000000ff */
[----:B------:R-:W-:Y:S01]  /*15130*/  STG.E.U8 desc[UR12][R22.64], R28 ;  /* 0x0000001c16007986 */ /* 0x000fe2000c10110c */
[----:B------:R-:W-:-:S03]  /*15140*/  PRMT R15, R30, 0x7771, RZ ;  /* 0x000077711e0f7816 */ /* 0x000fc600000000ff */
[----:B------:R-:W-:Y:S01]  /*15150*/  STG.E.U8 desc[UR12][R24.64], R29 ;  /* 0x0000001d18007986 */ /* 0x000fe2000c10110c */
[----:B------:R-:W-:-:S03]  /*15160*/  PRMT R11, R30, 0x7772, RZ ;  /* 0x000077721e0b7816 */ /* 0x000fc600000000ff */
[----:B------:R1:W-:Y:S04]  /*15170*/  STG.E.U8 desc[UR12][R26.64], R17 ;  /* 0x000000111a007986 */ /* 0x0003e8000c10110c */
[----:B------:R-:W-:Y:S04]  /*15180*/  STG.E.U8 desc[UR12][R32.64], R31 ;  /* 0x0000001f20007986 */ /* 0x000fe8000c10110c */
[----:B------:R-:W-:Y:S04]  /*15190*/  STG.E.U8 desc[UR12][R34.64], R4 ;  /* 0x0000000422007986 */ /* 0x000fe8000c10110c */
[----:B------:R2:W-:Y:S01]  /*151a0*/  STG.E.U8 desc[UR12][R36.64], R0 ;  /* 0x0000000024007986 */ /* 0x0005e2000c10110c */
[----:B------:R-:W-:-:S03]  /*151b0*/  PRMT R9, R30, 0x7773, RZ ;  /* 0x000077731e097816 */ /* 0x000fc600000000ff */
[----:B------:R-:W-:Y:S04]  /*151c0*/  STG.E.U8 desc[UR12][R38.64], R15 ;  /* 0x0000000f26007986 */ /* 0x000fe8000c10110c */
[----:B------:R-:W-:Y:S04]  /*151d0*/  STG.E.U8 desc[UR12][R40.64], R13 ;  /* 0x0000000d28007986 */ /* 0x000fe8000c10110c */
[----:B------:R-:W-:Y:S04]  /*151e0*/  STG.E.U8 desc[UR12][R42.64], R58 ;  /* 0x0000003a2a007986 */ /* 0x000fe8000c10110c */
[----:B------:R4:W-:Y:S04]  /*151f0*/  STG.E.U8 desc[UR12][R44.64], R6 ;  /* 0x000000062c007986 */ /* 0x0009e8000c10110c */
[----:B------:R-:W-:Y:S04]  /*15200*/  STG.E.U8 desc[UR12][R46.64], R11 ;  /* 0x0000000b2e007986 */ /* 0x000fe8000c10110c */
[----:B------:R5:W-:Y:S04]  /*15210*/  STG.E.U8 desc[UR12][R48.64], R7 ;  /* 0x0000000730007986 */ /* 0x000be8000c10110c */
[----:B------:R0:W-:Y:S04]  /*15220*/  STG.E.U8 desc[UR12][R50.64], R61 ;  /* 0x0000003d32007986 */ /* 0x0001e8000c10110c */
[----:B------:R1:W-:Y:S04]  /*15230*/  STG.E.U8 desc[UR12][R52.64], R59 ;  /* 0x0000003b34007986 */ /* 0x0003e8000c10110c */
[----:B------:R2:W-:Y:S04]  /*15240*/  STG.E.U8 desc[UR12][R54.64], R9 ;  /* 0x0000000936007986 */ /* 0x0005e8000c10110c */
[----:B------:R2:W-:Y:S01]  /*15250*/  STG.E.U8 desc[UR12][R56.64], R5 ;  /* 0x0000000538007986 */ /* 0x0005e2000c10110c */
[C---:B0-----:R-:W-:Y:S01]  /*15260*/  PRMT R60, R8.reuse, 0x6540, R60 ;  /* 0x00006540083c7816 */ /* 0x041fe2000000003c */
[----:B------:R-:W-:Y:S01]  /*15270*/  IMAD.SHL.U32 R8, R8, 0x2, RZ ;  /* 0x0000000208087824 */ /* 0x000fe200078e00ff */
[----:B------:R-:W-:-:S03]  /*15280*/  UIMAD UR4, UR8, UR4, URZ ;  /* 0x00000004080472a4 */ /* 0x000fc6000f8e02ff */
[----:B-1----:R-:W-:Y:S01]  /*15290*/  IMAD.SHL.U32 R17, R60, 0x4, RZ ;  /* 0x000000043c117824 */ /* 0x002fe200078e00ff */
[----:B------:R-:W-:Y:S01]  /*152a0*/  USHF.L.U32 UR5, UR4, 0x2, URZ ;  /* 0x0000000204057899 */ /* 0x000fe200080006ff */
[----:B------:R-:W-:Y:S01]  /*152b0*/  BAR.SYNC.DEFER_BLOCKING 0x0 ;  /* 0x0000000000007b1d */ /* 0x000fe20000010000 */
[----:B--2---:R-:W-:Y:S02]  /*152c0*/  FSEL R0, R16, -INF , P0 ;  /* 0xff80000010007808 */ /* 0x004fe40000000000 */
[----:B---3--:R-:W-:-:S03]  /*152d0*/  FSEL R4, R14, -INF , P1 ;  /* 0xff8000000e047808 */ /* 0x008fc60000800000 */
[----:B----4-:R-:W-:Y:S02]  /*152e0*/  FFMA R6, R0, 0.69314718246459960938, R12 ;  /* 0x3f31721800067823 */ /* 0x010fe4000000000c */
[----:B-----5:R-:W-:Y:S01]  /*152f0*/  FFMA R7, R4, 0.69314718246459960938, R10 ;  /* 0x3f31721804077823 */ /* 0x020fe2000000000a */
[----:B------:R-:W-:-:S05]  /*15300*/  LOP3.LUT R4, R8, 0x3f8, RZ, 0xc0, !PT ;  /* 0x000003f808047812 */ /* 0x000fca00078ec0ff */
[----:B------:R0:W-:Y:S01]  /*15310*/  STS.64 [R4+UR7], R6 ;  /* 0x0000000604007988 */ /* 0x0001e20008000a07 */
[----:B------:R-:W-:Y:S01]  /*15320*/  BAR.SYNC.DEFER_BLOCKING 0x0 ;  /* 0x0000000000007b1d */ /* 0x000fe20000010000 */
[----:B------:R-:W-:Y:S01]  /*15330*/  IADD3 R2, P0, P1, R17, UR5, R2 ;  /* 0x0000000511027c10 */ /* 0x000fe2000f91e002 */
[----:B------:R-:W-:Y:S01]  /*15340*/  UIMAD.WIDE UR4, UR4, 0x4, URZ ;  /* 0x00000004040478a5 */ /* 0x000fe2000f8e02ff */
[----:B------:R-:W-:-:S05]  /*15350*/  IMAD.HI R0, R60, 0x4, RZ ;  /* 0x000000043c007827 */ /* 0x000fca00078e02ff */
[----:B------:R-:W-:Y:S01]  /*15360*/  IADD3.X R3, PT, PT, R0, UR5, R3, P0, P1 ;  /* 0x0000000500037c10 */ /* 0x000fe200087e2403 */
[----:B------:R-:W-:Y:S06]  /*15370*/  @P4 EXIT ;  /* 0x000000000000494d */ /* 0x000fec0003800000 */
[----:B------:R-:W2:Y:S04]  /*15380*/  LDL.LU R60, [R1+0x104] ;  /* 0x00010400013c7983 */ /* 0x000ea80000300800 */
[----:B--2---:R-:W1:Y:S04]  /*15390*/  LDS R5, [R60] ;  /* 0x000000003c057984 */ /* 0x004e680000000800 */
[----:B-1----:R-:W-:Y:S01]  /*153a0*/  STG.E desc[UR12][R2.64], R5 ;  /* 0x0000000502007986 */ /* 0x002fe2000c10190c */
[----:B------:R-:W-:Y:S05]  /*153b0*/  EXIT ;  /* 0x000000000000794d */ /* 0x000fea0003800000 */
.L_x_2:
[----:B------:R-:W-:-:S00]  /*153c0*/  BRA `(.L_x_2) ;  /* 0xfffffffc00fc7947 */ /* 0x000fc0000383ffff */
[----:B------:R-:W-:-:S00]  /*153d0*/  NOP ;  /* 0x0000000000007918 */ /* 0x000fc00000000000 */
        /* <DEDUP_REMOVED lines=10> */
.L_x_3:


//--------------------- .nv.global.init           --------------------------
	.section	.nv.global.init,"aw",@progbits
.nv.global.init:
	.type		_$_str,@object
	.size		_$_str,(.L_0 - _$_str)
_$_str:
        /*0000*/ 	.byte	0x5f, 0x5f, 0x43, 0x55, 0x44, 0x41, 0x5f, 0x46, 0x54, 0x5a, 0x00
.L_0:


//--------------------- .nv.shared.attn_fwd       --------------------------
	.section	.nv.shared.attn_fwd,"aw",@nobits
	.sectionflags	@""
	.align	16
	.zero		1024


//--------------------- .nv.shared.reserved.0     --------------------------
	.section	.nv.shared.reserved.0,"aw",@nobits
	.weak		__nv_reservedSMEM_offset_0_alias
	.size		__nv_reservedSMEM_offset_0_alias, 0, 64
	.other		__nv_reservedSMEM_offset_0_alias,@"STO_CUDA_RESERVED_SHARED STV_DEFAULT"
__nv_reservedSMEM_offset_0_alias:
	.zero		0
	.zero		64


//--------------------- .nv.constant0.attn_fwd    --------------------------
	.section	.nv.constant0.attn_fwd,"a",@progbits
	.sectionflags	@""
	.align	4
.nv.constant0.attn_fwd:
	.zero		1032


//--------------------- SYMBOLS --------------------------

	.type		.nv.reservedSmem.offset0,@object
	.size		.nv.reservedSmem.offset0,0x4
	.type		.nv.reservedSmem.cap,@object
	.size		.nv.reservedSmem.cap,0x4
